//
// Generated by NVIDIA NVVM Compiler
//
// Compiler Build ID: CL-36424714
// Cuda compilation tools, release 13.0, V13.0.88
// Based on NVVM 20.0.0
//

.version 9.0
.target sm_100
.address_size 64

	// .globl	_Z13Find_TrianglePiS_S_Pyi
// _ZZ13Find_TrianglePiS_S_PyiE5start has been demoted
// _ZZ13Find_TrianglePiS_S_PyiE3end has been demoted
// _ZZ13Find_TrianglePiS_S_PyiE3neb has been demoted
// _ZZN3cub18CUB_300001_SM_10006detail10radix_sort30DeviceSegmentedRadixSortKernelINS1_5radix10policy_hubIiiiE10Policy1000ELb0ELNS0_9SortOrderE0EiiPiS9_iNS1_21identity_decomposer_tEEEvPKT2_PSB_PKT3_PSF_T4_T5_iiiT7_E12temp_storage has been demoted
// _ZZN3cub18CUB_300001_SM_10006detail10radix_sort30DeviceSegmentedRadixSortKernelINS1_5radix10policy_hubIiiiE10Policy1000ELb1ELNS0_9SortOrderE0EiiPiS9_iNS1_21identity_decomposer_tEEEvPKT2_PSB_PKT3_PSF_T4_T5_iiiT7_E12temp_storage has been demoted
.global .align 1 .b8 _ZN34_INTERNAL_4e09f06d_4_k_cu_999dd1204cuda3std3__45__cpo5beginE[1];
.global .align 1 .b8 _ZN34_INTERNAL_4e09f06d_4_k_cu_999dd1204cuda3std3__45__cpo3endE[1];
.global .align 1 .b8 _ZN34_INTERNAL_4e09f06d_4_k_cu_999dd1204cuda3std3__45__cpo6cbeginE[1];
.global .align 1 .b8 _ZN34_INTERNAL_4e09f06d_4_k_cu_999dd1204cuda3std3__45__cpo4cendE[1];
.global .align 1 .b8 _ZN34_INTERNAL_4e09f06d_4_k_cu_999dd1204cuda3std3__45__cpo6rbeginE[1];
.global .align 1 .b8 _ZN34_INTERNAL_4e09f06d_4_k_cu_999dd1204cuda3std3__45__cpo4rendE[1];
.global .align 1 .b8 _ZN34_INTERNAL_4e09f06d_4_k_cu_999dd1204cuda3std3__45__cpo7crbeginE[1];
.global .align 1 .b8 _ZN34_INTERNAL_4e09f06d_4_k_cu_999dd1204cuda3std3__45__cpo5crendE[1];
.global .align 1 .b8 _ZN34_INTERNAL_4e09f06d_4_k_cu_999dd1204cuda3std3__436_GLOBAL__N__4e09f06d_4_k_cu_999dd1206ignoreE[1];
.global .align 1 .b8 _ZN34_INTERNAL_4e09f06d_4_k_cu_999dd1204cuda3std3__419piecewise_constructE[1];
.global .align 1 .b8 _ZN34_INTERNAL_4e09f06d_4_k_cu_999dd1204cuda3std3__48in_placeE[1];
.global .align 1 .b8 _ZN34_INTERNAL_4e09f06d_4_k_cu_999dd1204cuda3std3__420unreachable_sentinelE[1];
.global .align 1 .b8 _ZN34_INTERNAL_4e09f06d_4_k_cu_999dd1204cuda3std3__47nulloptE[1];
.global .align 1 .b8 _ZN34_INTERNAL_4e09f06d_4_k_cu_999dd1204cuda3std3__48unexpectE[1];
.global .align 1 .b8 _ZN34_INTERNAL_4e09f06d_4_k_cu_999dd1204cuda3std6ranges3__45__cpo4swapE[1];
.global .align 1 .b8 _ZN34_INTERNAL_4e09f06d_4_k_cu_999dd1204cuda3std6ranges3__45__cpo9iter_moveE[1];
.global .align 1 .b8 _ZN34_INTERNAL_4e09f06d_4_k_cu_999dd1204cuda3std6ranges3__45__cpo5beginE[1];
.global .align 1 .b8 _ZN34_INTERNAL_4e09f06d_4_k_cu_999dd1204cuda3std6ranges3__45__cpo3endE[1];
.global .align 1 .b8 _ZN34_INTERNAL_4e09f06d_4_k_cu_999dd1204cuda3std6ranges3__45__cpo6cbeginE[1];
.global .align 1 .b8 _ZN34_INTERNAL_4e09f06d_4_k_cu_999dd1204cuda3std6ranges3__45__cpo4cendE[1];
.global .align 1 .b8 _ZN34_INTERNAL_4e09f06d_4_k_cu_999dd1204cuda3std6ranges3__45__cpo7advanceE[1];
.global .align 1 .b8 _ZN34_INTERNAL_4e09f06d_4_k_cu_999dd1204cuda3std6ranges3__45__cpo9iter_swapE[1];
.global .align 1 .b8 _ZN34_INTERNAL_4e09f06d_4_k_cu_999dd1204cuda3std6ranges3__45__cpo4nextE[1];
.global .align 1 .b8 _ZN34_INTERNAL_4e09f06d_4_k_cu_999dd1204cuda3std6ranges3__45__cpo4prevE[1];
.global .align 1 .b8 _ZN34_INTERNAL_4e09f06d_4_k_cu_999dd1204cuda3std6ranges3__45__cpo4dataE[1];
.global .align 1 .b8 _ZN34_INTERNAL_4e09f06d_4_k_cu_999dd1204cuda3std6ranges3__45__cpo5cdataE[1];
.global .align 1 .b8 _ZN34_INTERNAL_4e09f06d_4_k_cu_999dd1204cuda3std6ranges3__45__cpo4sizeE[1];
.global .align 1 .b8 _ZN34_INTERNAL_4e09f06d_4_k_cu_999dd1204cuda3std6ranges3__45__cpo5ssizeE[1];
.global .align 1 .b8 _ZN34_INTERNAL_4e09f06d_4_k_cu_999dd1204cuda3std6ranges3__45__cpo8distanceE[1];
.global .align 1 .b8 _ZN34_INTERNAL_4e09f06d_4_k_cu_999dd1206thrust24THRUST_300001_SM_1000_NS6system6detail10sequential3seqE[1];
.global .align 1 .b8 _ZN34_INTERNAL_4e09f06d_4_k_cu_999dd1206thrust24THRUST_300001_SM_1000_NS12placeholders2_1E[1];
.global .align 1 .b8 _ZN34_INTERNAL_4e09f06d_4_k_cu_999dd1206thrust24THRUST_300001_SM_1000_NS12placeholders2_2E[1];
.global .align 1 .b8 _ZN34_INTERNAL_4e09f06d_4_k_cu_999dd1206thrust24THRUST_300001_SM_1000_NS12placeholders2_3E[1];
.global .align 1 .b8 _ZN34_INTERNAL_4e09f06d_4_k_cu_999dd1206thrust24THRUST_300001_SM_1000_NS12placeholders2_4E[1];
.global .align 1 .b8 _ZN34_INTERNAL_4e09f06d_4_k_cu_999dd1206thrust24THRUST_300001_SM_1000_NS12placeholders2_5E[1];
.global .align 1 .b8 _ZN34_INTERNAL_4e09f06d_4_k_cu_999dd1206thrust24THRUST_300001_SM_1000_NS12placeholders2_6E[1];
.global .align 1 .b8 _ZN34_INTERNAL_4e09f06d_4_k_cu_999dd1206thrust24THRUST_300001_SM_1000_NS12placeholders2_7E[1];
.global .align 1 .b8 _ZN34_INTERNAL_4e09f06d_4_k_cu_999dd1206thrust24THRUST_300001_SM_1000_NS12placeholders2_8E[1];
.global .align 1 .b8 _ZN34_INTERNAL_4e09f06d_4_k_cu_999dd1206thrust24THRUST_300001_SM_1000_NS12placeholders2_9E[1];
.global .align 1 .b8 _ZN34_INTERNAL_4e09f06d_4_k_cu_999dd1206thrust24THRUST_300001_SM_1000_NS12placeholders3_10E[1];

.visible .entry _Z13Find_TrianglePiS_S_Pyi(
	.param .u64 .ptr .align 1 _Z13Find_TrianglePiS_S_Pyi_param_0,
	.param .u64 .ptr .align 1 _Z13Find_TrianglePiS_S_Pyi_param_1,
	.param .u64 .ptr .align 1 _Z13Find_TrianglePiS_S_Pyi_param_2,
	.param .u64 .ptr .align 1 _Z13Find_TrianglePiS_S_Pyi_param_3,
	.param .u32 _Z13Find_TrianglePiS_S_Pyi_param_4
)
{
	.reg .pred 	%p<143>;
	.reg .b32 	%r<241>;
	.reg .b32 	%f<13>;
	.reg .b64 	%rd<232>;
	// demoted variable
	.shared .align 4 .u32 _ZZ13Find_TrianglePiS_S_PyiE5start;
	// demoted variable
	.shared .align 4 .u32 _ZZ13Find_TrianglePiS_S_PyiE3end;
	// demoted variable
	.shared .align 4 .b8 _ZZ13Find_TrianglePiS_S_PyiE3neb[1024];
	ld.param.u64 	%rd91, [_Z13Find_TrianglePiS_S_Pyi_param_0];
	ld.param.u64 	%rd92, [_Z13Find_TrianglePiS_S_Pyi_param_1];
	ld.param.u64 	%rd93, [_Z13Find_TrianglePiS_S_Pyi_param_2];
	ld.param.u64 	%rd89, [_Z13Find_TrianglePiS_S_Pyi_param_3];
	cvta.to.global.u64 	%rd1, %rd91;
	cvta.to.global.u64 	%rd2, %rd92;
	cvta.to.global.u64 	%rd94, %rd93;
	mov.u32 	%r1, %ctaid.x;
	mov.u32 	%r2, %tid.x;
	mul.wide.u32 	%rd95, %r1, 4;
	add.s64 	%rd96, %rd94, %rd95;
	ld.global.u32 	%r121, [%rd96];
	setp.ne.s32 	%p1, %r121, 1;
	mov.b64 	%rd229, 0;
	@%p1 bra 	$L__BB0_158;
	setp.ne.s32 	%p2, %r2, 0;
	@%p2 bra 	$L__BB0_3;
	add.s64 	%rd98, %rd2, %rd95;
	ld.global.u32 	%r122, [%rd98];
	st.shared.u32 	[_ZZ13Find_TrianglePiS_S_PyiE5start], %r122;
	ld.global.u32 	%r123, [%rd98+4];
	add.s32 	%r124, %r123, -1;
	st.shared.u32 	[_ZZ13Find_TrianglePiS_S_PyiE3end], %r124;
$L__BB0_3:
	bar.sync 	0;
	ld.shared.u32 	%r125, [_ZZ13Find_TrianglePiS_S_PyiE3end];
	ld.shared.u32 	%r3, [_ZZ13Find_TrianglePiS_S_PyiE5start];
	sub.s32 	%r126, %r125, %r3;
	setp.gt.s32 	%p3, %r126, 255;
	@%p3 bra 	$L__BB0_69;
	setp.gt.s32 	%p83, %r2, %r126;
	@%p83 bra 	$L__BB0_6;
	add.s32 	%r180, %r3, %r2;
	mul.wide.s32 	%rd146, %r180, 4;
	add.s64 	%rd147, %rd1, %rd146;
	ld.global.u32 	%r181, [%rd147];
	shl.b32 	%r182, %r2, 2;
	mov.u32 	%r183, _ZZ13Find_TrianglePiS_S_PyiE3neb;
	add.s32 	%r184, %r183, %r182;
	st.shared.u32 	[%r184], %r181;
$L__BB0_6:
	bar.sync 	0;
	setp.lt.s32 	%p84, %r126, 0;
	@%p84 bra 	$L__BB0_158;
	ld.shared.u32 	%r5, [_ZZ13Find_TrianglePiS_S_PyiE3neb];
	mov.u32 	%r186, _ZZ13Find_TrianglePiS_S_PyiE3neb;
	shl.b32 	%r187, %r126, 2;
	add.s32 	%r6, %r186, %r187;
	add.s32 	%r7, %r126, -1;
	mov.b64 	%rd229, 0;
	mov.b32 	%r216, 0;
$L__BB0_8:
	mov.u32 	%r8, %r216;
	shl.b32 	%r188, %r8, 2;
	add.s32 	%r190, %r186, %r188;
	ld.shared.u32 	%r191, [%r190];
	mul.wide.s32 	%rd150, %r191, 4;
	add.s64 	%rd151, %rd2, %rd150;
	ld.global.u32 	%r9, [%rd151];
	ld.global.u32 	%r192, [%rd151+4];
	not.b32 	%r193, %r9;
	add.s32 	%r10, %r192, %r193;
	sub.s32 	%r194, %r192, %r9;
	cvt.rn.f32.s32 	%f10, %r194;
	mul.f32 	%f11, %f10, 0f3B800000;
	cvt.rpi.f32.f32 	%f12, %f11;
	cvt.rzi.s32.f32 	%r11, %f12;
	setp.lt.s32 	%p85, %r11, 1;
	@%p85 bra 	$L__BB0_68;
	setp.lt.u32 	%p86, %r126, 2;
	@%p86 bra 	$L__BB0_18;
	mov.b32 	%r219, 0;
$L__BB0_11:
	shl.b32 	%r196, %r219, 8;
	add.s32 	%r34, %r196, %r2;
	setp.gt.s32 	%p87, %r34, %r10;
	@%p87 bra 	$L__BB0_67;
	add.s32 	%r197, %r34, %r9;
	mul.wide.s32 	%rd153, %r197, 4;
	add.s64 	%rd154, %rd1, %rd153;
	ld.global.u32 	%r35, [%rd154];
	setp.lt.s32 	%p88, %r35, %r5;
	mov.b64 	%rd152, 0;
	mov.u64 	%rd199, %rd152;
	@%p88 bra 	$L__BB0_66;
	ld.shared.u32 	%r36, [%r6];
	setp.gt.s32 	%p89, %r35, %r36;
	@%p89 bra 	$L__BB0_66;
	setp.eq.s32 	%p90, %r35, %r5;
	setp.eq.s32 	%p91, %r35, %r36;
	or.pred  	%p92, %p90, %p91;
	mov.b64 	%rd156, 1;
	mov.u64 	%rd199, %rd156;
	@%p92 bra 	$L__BB0_66;
	mov.b32 	%r222, 1;
	mov.u32 	%r223, %r7;
$L__BB0_16:
	add.s32 	%r199, %r223, %r222;
	shr.u32 	%r200, %r199, 31;
	add.s32 	%r201, %r199, %r200;
	shr.s32 	%r39, %r201, 1;
	shl.b32 	%r202, %r39, 2;
	add.s32 	%r204, %r186, %r202;
	ld.shared.u32 	%r40, [%r204];
	setp.ge.s32 	%p93, %r40, %r35;
	@%p93 bra 	$L__BB0_62;
	add.s32 	%r222, %r39, 1;
	bra.uni 	$L__BB0_65;
$L__BB0_18:
	and.b32  	%r12, %r11, 3;
	setp.lt.u32 	%p98, %r11, 4;
	mov.b32 	%r218, 0;
	@%p98 bra 	$L__BB0_41;
	and.b32  	%r218, %r11, 2147483644;
	mov.b32 	%r217, 0;
$L__BB0_20:
	shl.b32 	%r207, %r217, 8;
	add.s32 	%r15, %r207, %r2;
	setp.gt.s32 	%p99, %r15, %r10;
	add.s32 	%r208, %r15, %r9;
	mul.wide.s32 	%rd160, %r208, 4;
	add.s64 	%rd5, %rd1, %rd160;
	@%p99 bra 	$L__BB0_25;
	ld.global.u32 	%r16, [%rd5];
	setp.lt.s32 	%p100, %r16, %r5;
	mov.b64 	%rd183, 0;
	@%p100 bra 	$L__BB0_24;
	ld.shared.u32 	%r17, [%r6];
	setp.gt.s32 	%p101, %r16, %r17;
	@%p101 bra 	$L__BB0_24;
	setp.eq.s32 	%p102, %r16, %r5;
	setp.eq.s32 	%p103, %r16, %r17;
	or.pred  	%p104, %p102, %p103;
	selp.u64 	%rd183, 1, 0, %p104;
$L__BB0_24:
	add.s64 	%rd229, %rd183, %rd229;
$L__BB0_25:
	add.s32 	%r209, %r15, 256;
	setp.gt.s32 	%p105, %r209, %r10;
	@%p105 bra 	$L__BB0_30;
	ld.global.u32 	%r18, [%rd5+1024];
	setp.lt.s32 	%p106, %r18, %r5;
	mov.b64 	%rd185, 0;
	@%p106 bra 	$L__BB0_29;
	ld.shared.u32 	%r19, [%r6];
	setp.gt.s32 	%p107, %r18, %r19;
	@%p107 bra 	$L__BB0_29;
	setp.eq.s32 	%p108, %r18, %r5;
	setp.eq.s32 	%p109, %r18, %r19;
	or.pred  	%p110, %p108, %p109;
	selp.u64 	%rd185, 1, 0, %p110;
$L__BB0_29:
	add.s64 	%rd229, %rd185, %rd229;
$L__BB0_30:
	add.s32 	%r210, %r15, 512;
	setp.gt.s32 	%p111, %r210, %r10;
	@%p111 bra 	$L__BB0_35;
	ld.global.u32 	%r20, [%rd5+2048];
	setp.lt.s32 	%p112, %r20, %r5;
	mov.b64 	%rd187, 0;
	@%p112 bra 	$L__BB0_34;
	ld.shared.u32 	%r21, [%r6];
	setp.gt.s32 	%p113, %r20, %r21;
	@%p113 bra 	$L__BB0_34;
	setp.eq.s32 	%p114, %r20, %r5;
	setp.eq.s32 	%p115, %r20, %r21;
	or.pred  	%p116, %p114, %p115;
	selp.u64 	%rd187, 1, 0, %p116;
$L__BB0_34:
	add.s64 	%rd229, %rd187, %rd229;
$L__BB0_35:
	add.s32 	%r211, %r15, 768;
	setp.gt.s32 	%p117, %r211, %r10;
	@%p117 bra 	$L__BB0_40;
	ld.global.u32 	%r22, [%rd5+3072];
	setp.lt.s32 	%p118, %r22, %r5;
	mov.b64 	%rd189, 0;
	@%p118 bra 	$L__BB0_39;
	ld.shared.u32 	%r23, [%r6];
	setp.gt.s32 	%p119, %r22, %r23;
	@%p119 bra 	$L__BB0_39;
	setp.eq.s32 	%p120, %r22, %r5;
	setp.eq.s32 	%p121, %r22, %r23;
	or.pred  	%p122, %p120, %p121;
	selp.u64 	%rd189, 1, 0, %p122;
$L__BB0_39:
	add.s64 	%rd229, %rd189, %rd229;
$L__BB0_40:
	add.s32 	%r217, %r217, 4;
	setp.ne.s32 	%p123, %r217, %r218;
	@%p123 bra 	$L__BB0_20;
$L__BB0_41:
	setp.eq.s32 	%p124, %r12, 0;
	@%p124 bra 	$L__BB0_68;
	shl.b32 	%r212, %r218, 8;
	add.s32 	%r26, %r212, %r2;
	setp.gt.s32 	%p125, %r26, %r10;
	add.s32 	%r213, %r26, %r9;
	mul.wide.s32 	%rd169, %r213, 4;
	add.s64 	%rd24, %rd1, %rd169;
	@%p125 bra 	$L__BB0_48;
	ld.global.u32 	%r27, [%rd24];
	setp.lt.s32 	%p126, %r27, %r5;
	mov.b64 	%rd193, 0;
	@%p126 bra 	$L__BB0_47;
	ld.shared.u32 	%r28, [%r6];
	setp.gt.s32 	%p127, %r27, %r28;
	@%p127 bra 	$L__BB0_47;
	setp.eq.s32 	%p128, %r27, %r5;
	mov.b64 	%rd193, 1;
	@%p128 bra 	$L__BB0_47;
	setp.eq.s32 	%p129, %r27, %r28;
	selp.u64 	%rd193, 1, 0, %p129;
$L__BB0_47:
	add.s64 	%rd229, %rd193, %rd229;
$L__BB0_48:
	setp.eq.s32 	%p130, %r12, 1;
	@%p130 bra 	$L__BB0_68;
	add.s32 	%r214, %r26, 256;
	setp.gt.s32 	%p131, %r214, %r10;
	@%p131 bra 	$L__BB0_55;
	ld.global.u32 	%r29, [%rd24+1024];
	setp.lt.s32 	%p132, %r29, %r5;
	mov.b64 	%rd195, 0;
	@%p132 bra 	$L__BB0_54;
	ld.shared.u32 	%r30, [%r6];
	setp.gt.s32 	%p133, %r29, %r30;
	@%p133 bra 	$L__BB0_54;
	setp.eq.s32 	%p134, %r29, %r5;
	mov.b64 	%rd195, 1;
	@%p134 bra 	$L__BB0_54;
	setp.eq.s32 	%p135, %r29, %r30;
	selp.u64 	%rd195, 1, 0, %p135;
$L__BB0_54:
	add.s64 	%rd229, %rd195, %rd229;
$L__BB0_55:
	setp.eq.s32 	%p136, %r12, 2;
	@%p136 bra 	$L__BB0_68;
	add.s32 	%r215, %r26, 512;
	setp.gt.s32 	%p137, %r215, %r10;
	@%p137 bra 	$L__BB0_68;
	ld.global.u32 	%r31, [%rd24+2048];
	setp.lt.s32 	%p138, %r31, %r5;
	mov.b64 	%rd197, 0;
	@%p138 bra 	$L__BB0_61;
	ld.shared.u32 	%r32, [%r6];
	setp.gt.s32 	%p139, %r31, %r32;
	@%p139 bra 	$L__BB0_61;
	setp.eq.s32 	%p140, %r31, %r5;
	mov.b64 	%rd197, 1;
	@%p140 bra 	$L__BB0_61;
	setp.eq.s32 	%p141, %r31, %r32;
	selp.u64 	%rd197, 1, 0, %p141;
$L__BB0_61:
	add.s64 	%rd229, %rd197, %rd229;
	bra.uni 	$L__BB0_68;
$L__BB0_62:
	setp.le.s32 	%p94, %r40, %r35;
	@%p94 bra 	$L__BB0_64;
	add.s32 	%r223, %r39, -1;
	bra.uni 	$L__BB0_65;
$L__BB0_64:
	setp.eq.s32 	%p95, %r40, %r35;
	mov.u64 	%rd199, %rd156;
	@%p95 bra 	$L__BB0_66;
$L__BB0_65:
	setp.le.s32 	%p96, %r222, %r223;
	mov.u64 	%rd199, %rd152;
	@%p96 bra 	$L__BB0_16;
$L__BB0_66:
	add.s64 	%rd229, %rd199, %rd229;
$L__BB0_67:
	add.s32 	%r219, %r219, 1;
	setp.ne.s32 	%p97, %r219, %r11;
	@%p97 bra 	$L__BB0_11;
$L__BB0_68:
	add.s32 	%r216, %r8, 1;
	setp.eq.s32 	%p142, %r8, %r126;
	@%p142 bra 	$L__BB0_158;
	bra.uni 	$L__BB0_8;
$L__BB0_69:
	add.s32 	%r127, %r126, 1;
	cvt.rn.f32.u32 	%f1, %r127;
	mul.f32 	%f2, %f1, 0f3B800000;
	cvt.rpi.f32.f32 	%f3, %f2;
	cvt.rzi.s32.f32 	%r47, %f3;
	setp.lt.s32 	%p4, %r47, 1;
	@%p4 bra 	$L__BB0_158;
	shl.b32 	%r129, %r2, 2;
	mov.u32 	%r130, _ZZ13Find_TrianglePiS_S_PyiE3neb;
	add.s32 	%r48, %r130, %r129;
	mov.b64 	%rd229, 0;
	mov.b32 	%r224, 0;
	mov.u32 	%r240, %r126;
$L__BB0_71:
	shl.b32 	%r131, %r224, 8;
	add.s32 	%r51, %r131, %r2;
	setp.lt.s32 	%p5, %r240, 256;
	@%p5 bra 	$L__BB0_92;
	setp.gt.s32 	%p66, %r51, %r126;
	@%p66 bra 	$L__BB0_74;
	ld.shared.u32 	%r162, [_ZZ13Find_TrianglePiS_S_PyiE5start];
	add.s32 	%r163, %r162, %r51;
	mul.wide.s32 	%rd134, %r163, 4;
	add.s64 	%rd135, %rd1, %rd134;
	ld.global.u32 	%r164, [%rd135];
	st.shared.u32 	[%r48], %r164;
$L__BB0_74:
	bar.sync 	0;
	ld.shared.u32 	%r226, [_ZZ13Find_TrianglePiS_S_PyiE5start];
	ld.shared.u32 	%r53, [_ZZ13Find_TrianglePiS_S_PyiE3end];
	setp.gt.s32 	%p67, %r226, %r53;
	@%p67 bra 	$L__BB0_91;
	ld.shared.u32 	%r54, [_ZZ13Find_TrianglePiS_S_PyiE3neb];
	ld.shared.u32 	%r55, [_ZZ13Find_TrianglePiS_S_PyiE3neb+1020];
$L__BB0_76:
	mul.wide.s32 	%rd136, %r226, 4;
	add.s64 	%rd137, %rd1, %rd136;
	ld.global.u32 	%r165, [%rd137];
	mul.wide.s32 	%rd138, %r165, 4;
	add.s64 	%rd139, %rd2, %rd138;
	ld.global.u32 	%r57, [%rd139];
	ld.global.u32 	%r58, [%rd139+4];
	sub.s32 	%r166, %r58, %r57;
	cvt.rn.f32.s32 	%f7, %r166;
	mul.f32 	%f8, %f7, 0f3B800000;
	cvt.rpi.f32.f32 	%f9, %f8;
	cvt.rzi.s32.f32 	%r59, %f9;
	setp.lt.s32 	%p68, %r59, 1;
	@%p68 bra 	$L__BB0_90;
	not.b32 	%r168, %r57;
	add.s32 	%r60, %r58, %r168;
	mov.b32 	%r227, 0;
$L__BB0_78:
	shl.b32 	%r169, %r227, 8;
	add.s32 	%r62, %r169, %r2;
	setp.gt.s32 	%p69, %r62, %r60;
	@%p69 bra 	$L__BB0_89;
	add.s32 	%r170, %r62, %r57;
	mul.wide.s32 	%rd141, %r170, 4;
	add.s64 	%rd142, %rd1, %rd141;
	ld.global.u32 	%r171, [%rd142];
	setp.lt.s32 	%p70, %r171, %r54;
	setp.gt.s32 	%p71, %r171, %r55;
	or.pred  	%p72, %p70, %p71;
	mov.b64 	%rd140, 0;
	mov.u64 	%rd205, %rd140;
	@%p72 bra 	$L__BB0_88;
	setp.eq.s32 	%p73, %r171, %r54;
	setp.eq.s32 	%p74, %r171, %r55;
	or.pred  	%p75, %p73, %p74;
	mov.b64 	%rd143, 1;
	mov.u64 	%rd205, %rd143;
	@%p75 bra 	$L__BB0_88;
	mov.b32 	%r230, 1;
	mov.b32 	%r231, 254;
$L__BB0_82:
	add.s32 	%r174, %r231, %r230;
	shr.u32 	%r175, %r174, 31;
	add.s32 	%r176, %r174, %r175;
	shr.s32 	%r66, %r176, 1;
	shl.b32 	%r177, %r66, 2;
	mov.u32 	%r178, _ZZ13Find_TrianglePiS_S_PyiE3neb;
	add.s32 	%r179, %r178, %r177;
	ld.shared.u32 	%r67, [%r179];
	setp.ge.s32 	%p76, %r67, %r171;
	@%p76 bra 	$L__BB0_84;
	add.s32 	%r230, %r66, 1;
	bra.uni 	$L__BB0_87;
$L__BB0_84:
	setp.le.s32 	%p77, %r67, %r171;
	@%p77 bra 	$L__BB0_86;
	add.s32 	%r231, %r66, -1;
	bra.uni 	$L__BB0_87;
$L__BB0_86:
	setp.eq.s32 	%p78, %r67, %r171;
	mov.u64 	%rd205, %rd143;
	@%p78 bra 	$L__BB0_88;
$L__BB0_87:
	setp.le.s32 	%p79, %r230, %r231;
	mov.u64 	%rd205, %rd140;
	@%p79 bra 	$L__BB0_82;
$L__BB0_88:
	add.s64 	%rd229, %rd205, %rd229;
$L__BB0_89:
	add.s32 	%r227, %r227, 1;
	setp.ne.s32 	%p80, %r227, %r59;
	@%p80 bra 	$L__BB0_78;
$L__BB0_90:
	add.s32 	%r73, %r226, 1;
	setp.ne.s32 	%p81, %r226, %r53;
	mov.u32 	%r226, %r73;
	@%p81 bra 	$L__BB0_76;
$L__BB0_91:
	bar.sync 	0;
	add.s32 	%r240, %r240, -256;
	bra.uni 	$L__BB0_157;
$L__BB0_92:
	setp.ge.s32 	%p6, %r51, %r126;
	@%p6 bra 	$L__BB0_94;
	ld.shared.u32 	%r132, [_ZZ13Find_TrianglePiS_S_PyiE5start];
	add.s32 	%r133, %r132, %r51;
	mul.wide.s32 	%rd101, %r133, 4;
	add.s64 	%rd102, %rd1, %rd101;
	ld.global.u32 	%r134, [%rd102];
	st.shared.u32 	[%r48], %r134;
$L__BB0_94:
	bar.sync 	0;
	ld.shared.u32 	%r232, [_ZZ13Find_TrianglePiS_S_PyiE5start];
	ld.shared.u32 	%r76, [_ZZ13Find_TrianglePiS_S_PyiE3end];
	setp.gt.s32 	%p7, %r232, %r76;
	@%p7 bra 	$L__BB0_157;
	ld.shared.u32 	%r77, [_ZZ13Find_TrianglePiS_S_PyiE3neb];
	shl.b32 	%r136, %r240, 2;
	add.s32 	%r78, %r130, %r136;
	add.s32 	%r79, %r240, -1;
$L__BB0_96:
	mov.u32 	%r80, %r232;
	mul.wide.s32 	%rd103, %r80, 4;
	add.s64 	%rd104, %rd1, %rd103;
	ld.global.u32 	%r137, [%rd104];
	mul.wide.s32 	%rd105, %r137, 4;
	add.s64 	%rd106, %rd2, %rd105;
	ld.global.u32 	%r81, [%rd106];
	ld.global.u32 	%r138, [%rd106+4];
	not.b32 	%r139, %r81;
	add.s32 	%r82, %r138, %r139;
	sub.s32 	%r140, %r138, %r81;
	cvt.rn.f32.s32 	%f4, %r140;
	mul.f32 	%f5, %f4, 0f3B800000;
	cvt.rpi.f32.f32 	%f6, %f5;
	cvt.rzi.s32.f32 	%r83, %f6;
	setp.lt.s32 	%p8, %r83, 1;
	@%p8 bra 	$L__BB0_156;
	setp.lt.s32 	%p9, %r240, 2;
	@%p9 bra 	$L__BB0_106;
	mov.b32 	%r235, 0;
$L__BB0_99:
	shl.b32 	%r142, %r235, 8;
	add.s32 	%r106, %r142, %r2;
	setp.gt.s32 	%p10, %r106, %r82;
	@%p10 bra 	$L__BB0_155;
	add.s32 	%r143, %r106, %r81;
	mul.wide.s32 	%rd108, %r143, 4;
	add.s64 	%rd109, %rd1, %rd108;
	ld.global.u32 	%r107, [%rd109];
	setp.lt.s32 	%p11, %r107, %r77;
	mov.b64 	%rd107, 0;
	mov.u64 	%rd227, %rd107;
	@%p11 bra 	$L__BB0_154;
	ld.shared.u32 	%r108, [%r78];
	setp.gt.s32 	%p12, %r107, %r108;
	@%p12 bra 	$L__BB0_154;
	setp.eq.s32 	%p13, %r107, %r77;
	setp.eq.s32 	%p14, %r107, %r108;
	or.pred  	%p15, %p13, %p14;
	mov.b64 	%rd111, 1;
	mov.u64 	%rd227, %rd111;
	@%p15 bra 	$L__BB0_154;
	mov.b32 	%r238, 1;
	mov.u32 	%r239, %r79;
$L__BB0_104:
	add.s32 	%r145, %r239, %r238;
	shr.u32 	%r146, %r145, 31;
	add.s32 	%r147, %r145, %r146;
	shr.s32 	%r111, %r147, 1;
	shl.b32 	%r148, %r111, 2;
	add.s32 	%r150, %r130, %r148;
	ld.shared.u32 	%r112, [%r150];
	setp.ge.s32 	%p16, %r112, %r107;
	@%p16 bra 	$L__BB0_150;
	add.s32 	%r238, %r111, 1;
	bra.uni 	$L__BB0_153;
$L__BB0_106:
	and.b32  	%r84, %r83, 3;
	setp.lt.u32 	%p21, %r83, 4;
	mov.b32 	%r234, 0;
	@%p21 bra 	$L__BB0_129;
	and.b32  	%r234, %r83, 2147483644;
	mov.b32 	%r233, 0;
$L__BB0_108:
	shl.b32 	%r153, %r233, 8;
	add.s32 	%r87, %r153, %r2;
	setp.gt.s32 	%p22, %r87, %r82;
	add.s32 	%r154, %r87, %r81;
	mul.wide.s32 	%rd115, %r154, 4;
	add.s64 	%rd51, %rd1, %rd115;
	@%p22 bra 	$L__BB0_113;
	ld.global.u32 	%r88, [%rd51];
	setp.lt.s32 	%p23, %r88, %r77;
	mov.b64 	%rd211, 0;
	@%p23 bra 	$L__BB0_112;
	ld.shared.u32 	%r89, [%r78];
	setp.gt.s32 	%p24, %r88, %r89;
	@%p24 bra 	$L__BB0_112;
	setp.eq.s32 	%p25, %r88, %r77;
	setp.eq.s32 	%p26, %r88, %r89;
	or.pred  	%p27, %p25, %p26;
	selp.u64 	%rd211, 1, 0, %p27;
$L__BB0_112:
	add.s64 	%rd229, %rd211, %rd229;
$L__BB0_113:
	add.s32 	%r155, %r87, 256;
	setp.gt.s32 	%p28, %r155, %r82;
	@%p28 bra 	$L__BB0_118;
	ld.global.u32 	%r90, [%rd51+1024];
	setp.lt.s32 	%p29, %r90, %r77;
	mov.b64 	%rd213, 0;
	@%p29 bra 	$L__BB0_117;
	ld.shared.u32 	%r91, [%r78];
	setp.gt.s32 	%p30, %r90, %r91;
	@%p30 bra 	$L__BB0_117;
	setp.eq.s32 	%p31, %r90, %r77;
	setp.eq.s32 	%p32, %r90, %r91;
	or.pred  	%p33, %p31, %p32;
	selp.u64 	%rd213, 1, 0, %p33;
$L__BB0_117:
	add.s64 	%rd229, %rd213, %rd229;
$L__BB0_118:
	add.s32 	%r156, %r87, 512;
	setp.gt.s32 	%p34, %r156, %r82;
	@%p34 bra 	$L__BB0_123;
	ld.global.u32 	%r92, [%rd51+2048];
	setp.lt.s32 	%p35, %r92, %r77;
	mov.b64 	%rd215, 0;
	@%p35 bra 	$L__BB0_122;
	ld.shared.u32 	%r93, [%r78];
	setp.gt.s32 	%p36, %r92, %r93;
	@%p36 bra 	$L__BB0_122;
	setp.eq.s32 	%p37, %r92, %r77;
	setp.eq.s32 	%p38, %r92, %r93;
	or.pred  	%p39, %p37, %p38;
	selp.u64 	%rd215, 1, 0, %p39;
$L__BB0_122:
	add.s64 	%rd229, %rd215, %rd229;
$L__BB0_123:
	add.s32 	%r157, %r87, 768;
	setp.gt.s32 	%p40, %r157, %r82;
	@%p40 bra 	$L__BB0_128;
	ld.global.u32 	%r94, [%rd51+3072];
	setp.lt.s32 	%p41, %r94, %r77;
	mov.b64 	%rd217, 0;
	@%p41 bra 	$L__BB0_127;
	ld.shared.u32 	%r95, [%r78];
	setp.gt.s32 	%p42, %r94, %r95;
	@%p42 bra 	$L__BB0_127;
	setp.eq.s32 	%p43, %r94, %r77;
	setp.eq.s32 	%p44, %r94, %r95;
	or.pred  	%p45, %p43, %p44;
	selp.u64 	%rd217, 1, 0, %p45;
$L__BB0_127:
	add.s64 	%rd229, %rd217, %rd229;
$L__BB0_128:
	add.s32 	%r233, %r233, 4;
	setp.ne.s32 	%p46, %r233, %r234;
	@%p46 bra 	$L__BB0_108;
$L__BB0_129:
	setp.eq.s32 	%p47, %r84, 0;
	@%p47 bra 	$L__BB0_156;
	shl.b32 	%r158, %r234, 8;
	add.s32 	%r98, %r158, %r2;
	setp.gt.s32 	%p48, %r98, %r82;
	add.s32 	%r159, %r98, %r81;
	mul.wide.s32 	%rd124, %r159, 4;
	add.s64 	%rd70, %rd1, %rd124;
	@%p48 bra 	$L__BB0_136;
	ld.global.u32 	%r99, [%rd70];
	setp.lt.s32 	%p49, %r99, %r77;
	mov.b64 	%rd221, 0;
	@%p49 bra 	$L__BB0_135;
	ld.shared.u32 	%r100, [%r78];
	setp.gt.s32 	%p50, %r99, %r100;
	@%p50 bra 	$L__BB0_135;
	setp.eq.s32 	%p51, %r99, %r77;
	mov.b64 	%rd221, 1;
	@%p51 bra 	$L__BB0_135;
	setp.eq.s32 	%p52, %r99, %r100;
	selp.u64 	%rd221, 1, 0, %p52;
$L__BB0_135:
	add.s64 	%rd229, %rd221, %rd229;
$L__BB0_136:
	setp.eq.s32 	%p53, %r84, 1;
	@%p53 bra 	$L__BB0_156;
	add.s32 	%r160, %r98, 256;
	setp.gt.s32 	%p54, %r160, %r82;
	@%p54 bra 	$L__BB0_143;
	ld.global.u32 	%r101, [%rd70+1024];
	setp.lt.s32 	%p55, %r101, %r77;
	mov.b64 	%rd223, 0;
	@%p55 bra 	$L__BB0_142;
	ld.shared.u32 	%r102, [%r78];
	setp.gt.s32 	%p56, %r101, %r102;
	@%p56 bra 	$L__BB0_142;
	setp.eq.s32 	%p57, %r101, %r77;
	mov.b64 	%rd223, 1;
	@%p57 bra 	$L__BB0_142;
	setp.eq.s32 	%p58, %r101, %r102;
	selp.u64 	%rd223, 1, 0, %p58;
$L__BB0_142:
	add.s64 	%rd229, %rd223, %rd229;
$L__BB0_143:
	setp.eq.s32 	%p59, %r84, 2;
	@%p59 bra 	$L__BB0_156;
	add.s32 	%r161, %r98, 512;
	setp.gt.s32 	%p60, %r161, %r82;
	@%p60 bra 	$L__BB0_156;
	ld.global.u32 	%r103, [%rd70+2048];
	setp.lt.s32 	%p61, %r103, %r77;
	mov.b64 	%rd225, 0;
	@%p61 bra 	$L__BB0_149;
	ld.shared.u32 	%r104, [%r78];
	setp.gt.s32 	%p62, %r103, %r104;
	@%p62 bra 	$L__BB0_149;
	setp.eq.s32 	%p63, %r103, %r77;
	mov.b64 	%rd225, 1;
	@%p63 bra 	$L__BB0_149;
	setp.eq.s32 	%p64, %r103, %r104;
	selp.u64 	%rd225, 1, 0, %p64;
$L__BB0_149:
	add.s64 	%rd229, %rd225, %rd229;
	bra.uni 	$L__BB0_156;
$L__BB0_150:
	setp.le.s32 	%p17, %r112, %r107;
	@%p17 bra 	$L__BB0_152;
	add.s32 	%r239, %r111, -1;
	bra.uni 	$L__BB0_153;
$L__BB0_152:
	setp.eq.s32 	%p18, %r112, %r107;
	mov.u64 	%rd227, %rd111;
	@%p18 bra 	$L__BB0_154;
$L__BB0_153:
	setp.le.s32 	%p19, %r238, %r239;
	mov.u64 	%rd227, %rd107;
	@%p19 bra 	$L__BB0_104;
$L__BB0_154:
	add.s64 	%rd229, %rd227, %rd229;
$L__BB0_155:
	add.s32 	%r235, %r235, 1;
	setp.ne.s32 	%p20, %r235, %r83;
	@%p20 bra 	$L__BB0_99;
$L__BB0_156:
	add.s32 	%r232, %r80, 1;
	setp.ne.s32 	%p65, %r80, %r76;
	@%p65 bra 	$L__BB0_96;
$L__BB0_157:
	bar.sync 	0;
	add.s32 	%r224, %r224, 1;
	setp.ne.s32 	%p82, %r224, %r47;
	@%p82 bra 	$L__BB0_71;
$L__BB0_158:
	cvta.to.global.u64 	%rd179, %rd89;
	atom.global.add.u64 	%rd180, [%rd179], %rd229;
	ret;

}
	// .globl	_ZN3cub18CUB_300001_SM_10006detail11EmptyKernelIvEEvv
.visible .entry _ZN3cub18CUB_300001_SM_10006detail11EmptyKernelIvEEvv()
{


	ret;

}
	// .globl	_ZN3cub18CUB_300001_SM_10006detail10radix_sort30DeviceSegmentedRadixSortKernelINS1_5radix10policy_hubIiiiE10Policy1000ELb0ELNS0_9SortOrderE0EiiPiS9_iNS1_21identity_decomposer_tEEEvPKT2_PSB_PKT3_PSF_T4_T5_iiiT7_
.visible .entry _ZN3cub18CUB_300001_SM_10006detail10radix_sort30DeviceSegmentedRadixSortKernelINS1_5radix10policy_hubIiiiE10Policy1000ELb0ELNS0_9SortOrderE0EiiPiS9_iNS1_21identity_decomposer_tEEEvPKT2_PSB_PKT3_PSF_T4_T5_iiiT7_(
	.param .u64 .ptr .align 1 _ZN3cub18CUB_300001_SM_10006detail10radix_sort30DeviceSegmentedRadixSortKernelINS1_5radix10policy_hubIiiiE10Policy1000ELb0ELNS0_9SortOrderE0EiiPiS9_iNS1_21identity_decomposer_tEEEvPKT2_PSB_PKT3_PSF_T4_T5_iiiT7__param_0,
	.param .u64 .ptr .align 1 _ZN3cub18CUB_300001_SM_10006detail10radix_sort30DeviceSegmentedRadixSortKernelINS1_5radix10policy_hubIiiiE10Policy1000ELb0ELNS0_9SortOrderE0EiiPiS9_iNS1_21identity_decomposer_tEEEvPKT2_PSB_PKT3_PSF_T4_T5_iiiT7__param_1,
	.param .u64 .ptr .align 1 _ZN3cub18CUB_300001_SM_10006detail10radix_sort30DeviceSegmentedRadixSortKernelINS1_5radix10policy_hubIiiiE10Policy1000ELb0ELNS0_9SortOrderE0EiiPiS9_iNS1_21identity_decomposer_tEEEvPKT2_PSB_PKT3_PSF_T4_T5_iiiT7__param_2,
	.param .u64 .ptr .align 1 _ZN3cub18CUB_300001_SM_10006detail10radix_sort30DeviceSegmentedRadixSortKernelINS1_5radix10policy_hubIiiiE10Policy1000ELb0ELNS0_9SortOrderE0EiiPiS9_iNS1_21identity_decomposer_tEEEvPKT2_PSB_PKT3_PSF_T4_T5_iiiT7__param_3,
	.param .u64 .ptr .align 1 _ZN3cub18CUB_300001_SM_10006detail10radix_sort30DeviceSegmentedRadixSortKernelINS1_5radix10policy_hubIiiiE10Policy1000ELb0ELNS0_9SortOrderE0EiiPiS9_iNS1_21identity_decomposer_tEEEvPKT2_PSB_PKT3_PSF_T4_T5_iiiT7__param_4,
	.param .u64 .ptr .align 1 _ZN3cub18CUB_300001_SM_10006detail10radix_sort30DeviceSegmentedRadixSortKernelINS1_5radix10policy_hubIiiiE10Policy1000ELb0ELNS0_9SortOrderE0EiiPiS9_iNS1_21identity_decomposer_tEEEvPKT2_PSB_PKT3_PSF_T4_T5_iiiT7__param_5,
	.param .u32 _ZN3cub18CUB_300001_SM_10006detail10radix_sort30DeviceSegmentedRadixSortKernelINS1_5radix10policy_hubIiiiE10Policy1000ELb0ELNS0_9SortOrderE0EiiPiS9_iNS1_21identity_decomposer_tEEEvPKT2_PSB_PKT3_PSF_T4_T5_iiiT7__param_6,
	.param .u32 _ZN3cub18CUB_300001_SM_10006detail10radix_sort30DeviceSegmentedRadixSortKernelINS1_5radix10policy_hubIiiiE10Policy1000ELb0ELNS0_9SortOrderE0EiiPiS9_iNS1_21identity_decomposer_tEEEvPKT2_PSB_PKT3_PSF_T4_T5_iiiT7__param_7,
	.param .u32 _ZN3cub18CUB_300001_SM_10006detail10radix_sort30DeviceSegmentedRadixSortKernelINS1_5radix10policy_hubIiiiE10Policy1000ELb0ELNS0_9SortOrderE0EiiPiS9_iNS1_21identity_decomposer_tEEEvPKT2_PSB_PKT3_PSF_T4_T5_iiiT7__param_8,
	.param .align 1 .b8 _ZN3cub18CUB_300001_SM_10006detail10radix_sort30DeviceSegmentedRadixSortKernelINS1_5radix10policy_hubIiiiE10Policy1000ELb0ELNS0_9SortOrderE0EiiPiS9_iNS1_21identity_decomposer_tEEEvPKT2_PSB_PKT3_PSF_T4_T5_iiiT7__param_9[1]
)
.maxntid 192
{
	.reg .pred 	%p<379>;
	.reg .b16 	%rs<323>;
	.reg .b32 	%r<4946>;
	.reg .b64 	%rd<342>;
	// demoted variable
	.shared .align 16 .b8 _ZZN3cub18CUB_300001_SM_10006detail10radix_sort30DeviceSegmentedRadixSortKernelINS1_5radix10policy_hubIiiiE10Policy1000ELb0ELNS0_9SortOrderE0EiiPiS9_iNS1_21identity_decomposer_tEEEvPKT2_PSB_PKT3_PSF_T4_T5_iiiT7_E12temp_storage[30208];
	ld.param.u64 	%rd23, [_ZN3cub18CUB_300001_SM_10006detail10radix_sort30DeviceSegmentedRadixSortKernelINS1_5radix10policy_hubIiiiE10Policy1000ELb0ELNS0_9SortOrderE0EiiPiS9_iNS1_21identity_decomposer_tEEEvPKT2_PSB_PKT3_PSF_T4_T5_iiiT7__param_0];
	ld.param.u64 	%rd24, [_ZN3cub18CUB_300001_SM_10006detail10radix_sort30DeviceSegmentedRadixSortKernelINS1_5radix10policy_hubIiiiE10Policy1000ELb0ELNS0_9SortOrderE0EiiPiS9_iNS1_21identity_decomposer_tEEEvPKT2_PSB_PKT3_PSF_T4_T5_iiiT7__param_1];
	ld.param.u64 	%rd25, [_ZN3cub18CUB_300001_SM_10006detail10radix_sort30DeviceSegmentedRadixSortKernelINS1_5radix10policy_hubIiiiE10Policy1000ELb0ELNS0_9SortOrderE0EiiPiS9_iNS1_21identity_decomposer_tEEEvPKT2_PSB_PKT3_PSF_T4_T5_iiiT7__param_2];
	ld.param.u64 	%rd26, [_ZN3cub18CUB_300001_SM_10006detail10radix_sort30DeviceSegmentedRadixSortKernelINS1_5radix10policy_hubIiiiE10Policy1000ELb0ELNS0_9SortOrderE0EiiPiS9_iNS1_21identity_decomposer_tEEEvPKT2_PSB_PKT3_PSF_T4_T5_iiiT7__param_3];
	ld.param.u64 	%rd27, [_ZN3cub18CUB_300001_SM_10006detail10radix_sort30DeviceSegmentedRadixSortKernelINS1_5radix10policy_hubIiiiE10Policy1000ELb0ELNS0_9SortOrderE0EiiPiS9_iNS1_21identity_decomposer_tEEEvPKT2_PSB_PKT3_PSF_T4_T5_iiiT7__param_4];
	ld.param.u64 	%rd28, [_ZN3cub18CUB_300001_SM_10006detail10radix_sort30DeviceSegmentedRadixSortKernelINS1_5radix10policy_hubIiiiE10Policy1000ELb0ELNS0_9SortOrderE0EiiPiS9_iNS1_21identity_decomposer_tEEEvPKT2_PSB_PKT3_PSF_T4_T5_iiiT7__param_5];
	ld.param.u32 	%r1051, [_ZN3cub18CUB_300001_SM_10006detail10radix_sort30DeviceSegmentedRadixSortKernelINS1_5radix10policy_hubIiiiE10Policy1000ELb0ELNS0_9SortOrderE0EiiPiS9_iNS1_21identity_decomposer_tEEEvPKT2_PSB_PKT3_PSF_T4_T5_iiiT7__param_7];
	ld.param.u32 	%r1052, [_ZN3cub18CUB_300001_SM_10006detail10radix_sort30DeviceSegmentedRadixSortKernelINS1_5radix10policy_hubIiiiE10Policy1000ELb0ELNS0_9SortOrderE0EiiPiS9_iNS1_21identity_decomposer_tEEEvPKT2_PSB_PKT3_PSF_T4_T5_iiiT7__param_8];
	cvta.to.global.u64 	%rd1, %rd23;
	cvta.to.global.u64 	%rd2, %rd26;
	cvta.to.global.u64 	%rd3, %rd25;
	cvta.to.global.u64 	%rd4, %rd24;
	cvta.to.global.u64 	%rd29, %rd28;
	cvta.to.global.u64 	%rd30, %rd27;
	mov.u32 	%r1053, %ctaid.x;
	mul.wide.u32 	%rd31, %r1053, 4;
	add.s64 	%rd32, %rd30, %rd31;
	ld.global.u32 	%r4863, [%rd32];
	add.s64 	%rd33, %rd29, %rd31;
	ld.global.u32 	%r2, [%rd33];
	sub.s32 	%r4864, %r2, %r4863;
	setp.lt.s32 	%p1, %r4864, 1;
	@%p1 bra 	$L__BB2_701;
	mov.u32 	%r4, %tid.x;
	cvt.u64.u32 	%rd5, %r4;
	shl.b32 	%r1055, %r4, 2;
	mov.u32 	%r1056, _ZZN3cub18CUB_300001_SM_10006detail10radix_sort30DeviceSegmentedRadixSortKernelINS1_5radix10policy_hubIiiiE10Policy1000ELb0ELNS0_9SortOrderE0EiiPiS9_iNS1_21identity_decomposer_tEEEvPKT2_PSB_PKT3_PSF_T4_T5_iiiT7_E12temp_storage;
	add.s32 	%r5, %r1056, %r1055;
	mov.b32 	%r4738, 0;
	st.shared.u32 	[%r5], %r4738;
	st.shared.u32 	[%r5+768], %r4738;
	st.shared.u32 	[%r5+1536], %r4738;
	st.shared.u32 	[%r5+2304], %r4738;
	st.shared.u32 	[%r5+3072], %r4738;
	st.shared.u32 	[%r5+3840], %r4738;
	st.shared.u32 	[%r5+4608], %r4738;
	st.shared.u32 	[%r5+5376], %r4738;
	st.shared.u32 	[%r5+6144], %r4738;
	st.shared.u32 	[%r5+6912], %r4738;
	st.shared.u32 	[%r5+7680], %r4738;
	st.shared.u32 	[%r5+8448], %r4738;
	st.shared.u32 	[%r5+9216], %r4738;
	st.shared.u32 	[%r5+9984], %r4738;
	st.shared.u32 	[%r5+10752], %r4738;
	st.shared.u32 	[%r5+11520], %r4738;
	setp.lt.u32 	%p2, %r4864, 44928;
	mov.u32 	%r4739, %r4738;
	mov.u32 	%r4740, %r4738;
	mov.u32 	%r4741, %r4738;
	mov.u32 	%r4734, %r4738;
	mov.u32 	%r4735, %r4738;
	mov.u32 	%r4736, %r4738;
	mov.u32 	%r4737, %r4738;
	mov.u32 	%r4709, %r4738;
	mov.u32 	%r4710, %r4738;
	mov.u32 	%r4711, %r4738;
	mov.u32 	%r4712, %r4738;
	mov.u32 	%r4713, %r4863;
	@%p2 bra 	$L__BB2_12;
	shr.u32 	%r1058, %r4, 5;
	mad.lo.s32 	%r6, %r1058, 768, %r1056;
	add.s64 	%rd6, %rd1, 14592;
	mov.b32 	%r4738, 0;
	mov.u32 	%r4713, %r4863;
$L__BB2_3:
	sub.s32 	%r4727, %r2, %r4713;
	mov.b32 	%r4728, 0;
$L__BB2_4:
	cvt.s64.s32 	%rd34, %r4713;
	add.s64 	%rd35, %rd5, %rd34;
	shl.b64 	%rd36, %rd35, 2;
	add.s64 	%rd37, %rd6, %rd36;
	ld.global.u32 	%r1181, [%rd37+-14592];
	ld.global.u32 	%r1182, [%rd37+-13824];
	ld.global.u32 	%r1183, [%rd37+-13056];
	ld.global.u32 	%r1184, [%rd37+-12288];
	ld.global.u32 	%r1185, [%rd37+-11520];
	ld.global.u32 	%r1186, [%rd37+-10752];
	ld.global.u32 	%r1187, [%rd37+-9984];
	ld.global.u32 	%r1188, [%rd37+-9216];
	ld.global.u32 	%r1189, [%rd37+-8448];
	ld.global.u32 	%r1190, [%rd37+-7680];
	ld.global.u32 	%r1191, [%rd37+-6912];
	ld.global.u32 	%r1192, [%rd37+-6144];
	ld.global.u32 	%r1193, [%rd37+-5376];
	ld.global.u32 	%r1194, [%rd37+-4608];
	ld.global.u32 	%r1195, [%rd37+-3840];
	ld.global.u32 	%r1196, [%rd37+-3072];
	ld.global.u32 	%r1197, [%rd37+-2304];
	ld.global.u32 	%r1198, [%rd37+-1536];
	ld.global.u32 	%r1199, [%rd37+-768];
	ld.global.u32 	%r1200, [%rd37];
	ld.global.u32 	%r1201, [%rd37+768];
	ld.global.u32 	%r1202, [%rd37+1536];
	ld.global.u32 	%r1203, [%rd37+2304];
	ld.global.u32 	%r1204, [%rd37+3072];
	ld.global.u32 	%r1205, [%rd37+3840];
	ld.global.u32 	%r1206, [%rd37+4608];
	ld.global.u32 	%r1207, [%rd37+5376];
	ld.global.u32 	%r1208, [%rd37+6144];
	ld.global.u32 	%r1209, [%rd37+6912];
	ld.global.u32 	%r1210, [%rd37+7680];
	ld.global.u32 	%r1211, [%rd37+8448];
	ld.global.u32 	%r1212, [%rd37+9216];
	ld.global.u32 	%r1213, [%rd37+9984];
	ld.global.u32 	%r1214, [%rd37+10752];
	ld.global.u32 	%r1215, [%rd37+11520];
	ld.global.u32 	%r1216, [%rd37+12288];
	ld.global.u32 	%r1217, [%rd37+13056];
	ld.global.u32 	%r1218, [%rd37+13824];
	ld.global.u32 	%r1219, [%rd37+14592];
	bar.sync 	0;
	xor.b32  	%r1062, %r1181, -2147483648;
	// begin inline asm
	shr.b32 %r1061, %r1062, %r1051;
	// end inline asm
	mov.b32 	%r1065, 0;
	// begin inline asm
	bmsk.clamp.b32 %r1064, %r1065, %r1052;
	// end inline asm
	and.b32  	%r1220, %r1064, %r1061;
	and.b32  	%r1221, %r1220, 3;
	shr.u32 	%r1222, %r1220, 2;
	mad.lo.s32 	%r1223, %r1222, 768, %r5;
	add.s32 	%r1224, %r1223, %r1221;
	ld.shared.u8 	%rs79, [%r1224];
	add.s16 	%rs80, %rs79, 1;
	st.shared.u8 	[%r1224], %rs80;
	xor.b32  	%r1068, %r1182, -2147483648;
	// begin inline asm
	shr.b32 %r1067, %r1068, %r1051;
	// end inline asm
	and.b32  	%r1225, %r1064, %r1067;
	and.b32  	%r1226, %r1225, 3;
	shr.u32 	%r1227, %r1225, 2;
	mad.lo.s32 	%r1228, %r1227, 768, %r5;
	add.s32 	%r1229, %r1228, %r1226;
	ld.shared.u8 	%rs81, [%r1229];
	add.s16 	%rs82, %rs81, 1;
	st.shared.u8 	[%r1229], %rs82;
	xor.b32  	%r1071, %r1183, -2147483648;
	// begin inline asm
	shr.b32 %r1070, %r1071, %r1051;
	// end inline asm
	and.b32  	%r1230, %r1064, %r1070;
	and.b32  	%r1231, %r1230, 3;
	shr.u32 	%r1232, %r1230, 2;
	mad.lo.s32 	%r1233, %r1232, 768, %r5;
	add.s32 	%r1234, %r1233, %r1231;
	ld.shared.u8 	%rs83, [%r1234];
	add.s16 	%rs84, %rs83, 1;
	st.shared.u8 	[%r1234], %rs84;
	xor.b32  	%r1074, %r1184, -2147483648;
	// begin inline asm
	shr.b32 %r1073, %r1074, %r1051;
	// end inline asm
	and.b32  	%r1235, %r1064, %r1073;
	and.b32  	%r1236, %r1235, 3;
	shr.u32 	%r1237, %r1235, 2;
	mad.lo.s32 	%r1238, %r1237, 768, %r5;
	add.s32 	%r1239, %r1238, %r1236;
	ld.shared.u8 	%rs85, [%r1239];
	add.s16 	%rs86, %rs85, 1;
	st.shared.u8 	[%r1239], %rs86;
	xor.b32  	%r1077, %r1185, -2147483648;
	// begin inline asm
	shr.b32 %r1076, %r1077, %r1051;
	// end inline asm
	and.b32  	%r1240, %r1064, %r1076;
	and.b32  	%r1241, %r1240, 3;
	shr.u32 	%r1242, %r1240, 2;
	mad.lo.s32 	%r1243, %r1242, 768, %r5;
	add.s32 	%r1244, %r1243, %r1241;
	ld.shared.u8 	%rs87, [%r1244];
	add.s16 	%rs88, %rs87, 1;
	st.shared.u8 	[%r1244], %rs88;
	xor.b32  	%r1080, %r1186, -2147483648;
	// begin inline asm
	shr.b32 %r1079, %r1080, %r1051;
	// end inline asm
	and.b32  	%r1245, %r1064, %r1079;
	and.b32  	%r1246, %r1245, 3;
	shr.u32 	%r1247, %r1245, 2;
	mad.lo.s32 	%r1248, %r1247, 768, %r5;
	add.s32 	%r1249, %r1248, %r1246;
	ld.shared.u8 	%rs89, [%r1249];
	add.s16 	%rs90, %rs89, 1;
	st.shared.u8 	[%r1249], %rs90;
	xor.b32  	%r1083, %r1187, -2147483648;
	// begin inline asm
	shr.b32 %r1082, %r1083, %r1051;
	// end inline asm
	and.b32  	%r1250, %r1064, %r1082;
	and.b32  	%r1251, %r1250, 3;
	shr.u32 	%r1252, %r1250, 2;
	mad.lo.s32 	%r1253, %r1252, 768, %r5;
	add.s32 	%r1254, %r1253, %r1251;
	ld.shared.u8 	%rs91, [%r1254];
	add.s16 	%rs92, %rs91, 1;
	st.shared.u8 	[%r1254], %rs92;
	xor.b32  	%r1086, %r1188, -2147483648;
	// begin inline asm
	shr.b32 %r1085, %r1086, %r1051;
	// end inline asm
	and.b32  	%r1255, %r1064, %r1085;
	and.b32  	%r1256, %r1255, 3;
	shr.u32 	%r1257, %r1255, 2;
	mad.lo.s32 	%r1258, %r1257, 768, %r5;
	add.s32 	%r1259, %r1258, %r1256;
	ld.shared.u8 	%rs93, [%r1259];
	add.s16 	%rs94, %rs93, 1;
	st.shared.u8 	[%r1259], %rs94;
	xor.b32  	%r1089, %r1189, -2147483648;
	// begin inline asm
	shr.b32 %r1088, %r1089, %r1051;
	// end inline asm
	and.b32  	%r1260, %r1064, %r1088;
	and.b32  	%r1261, %r1260, 3;
	shr.u32 	%r1262, %r1260, 2;
	mad.lo.s32 	%r1263, %r1262, 768, %r5;
	add.s32 	%r1264, %r1263, %r1261;
	ld.shared.u8 	%rs95, [%r1264];
	add.s16 	%rs96, %rs95, 1;
	st.shared.u8 	[%r1264], %rs96;
	xor.b32  	%r1092, %r1190, -2147483648;
	// begin inline asm
	shr.b32 %r1091, %r1092, %r1051;
	// end inline asm
	and.b32  	%r1265, %r1064, %r1091;
	and.b32  	%r1266, %r1265, 3;
	shr.u32 	%r1267, %r1265, 2;
	mad.lo.s32 	%r1268, %r1267, 768, %r5;
	add.s32 	%r1269, %r1268, %r1266;
	ld.shared.u8 	%rs97, [%r1269];
	add.s16 	%rs98, %rs97, 1;
	st.shared.u8 	[%r1269], %rs98;
	xor.b32  	%r1095, %r1191, -2147483648;
	// begin inline asm
	shr.b32 %r1094, %r1095, %r1051;
	// end inline asm
	and.b32  	%r1270, %r1064, %r1094;
	and.b32  	%r1271, %r1270, 3;
	shr.u32 	%r1272, %r1270, 2;
	mad.lo.s32 	%r1273, %r1272, 768, %r5;
	add.s32 	%r1274, %r1273, %r1271;
	ld.shared.u8 	%rs99, [%r1274];
	add.s16 	%rs100, %rs99, 1;
	st.shared.u8 	[%r1274], %rs100;
	xor.b32  	%r1098, %r1192, -2147483648;
	// begin inline asm
	shr.b32 %r1097, %r1098, %r1051;
	// end inline asm
	and.b32  	%r1275, %r1064, %r1097;
	and.b32  	%r1276, %r1275, 3;
	shr.u32 	%r1277, %r1275, 2;
	mad.lo.s32 	%r1278, %r1277, 768, %r5;
	add.s32 	%r1279, %r1278, %r1276;
	ld.shared.u8 	%rs101, [%r1279];
	add.s16 	%rs102, %rs101, 1;
	st.shared.u8 	[%r1279], %rs102;
	xor.b32  	%r1101, %r1193, -2147483648;
	// begin inline asm
	shr.b32 %r1100, %r1101, %r1051;
	// end inline asm
	and.b32  	%r1280, %r1064, %r1100;
	and.b32  	%r1281, %r1280, 3;
	shr.u32 	%r1282, %r1280, 2;
	mad.lo.s32 	%r1283, %r1282, 768, %r5;
	add.s32 	%r1284, %r1283, %r1281;
	ld.shared.u8 	%rs103, [%r1284];
	add.s16 	%rs104, %rs103, 1;
	st.shared.u8 	[%r1284], %rs104;
	xor.b32  	%r1104, %r1194, -2147483648;
	// begin inline asm
	shr.b32 %r1103, %r1104, %r1051;
	// end inline asm
	and.b32  	%r1285, %r1064, %r1103;
	and.b32  	%r1286, %r1285, 3;
	shr.u32 	%r1287, %r1285, 2;
	mad.lo.s32 	%r1288, %r1287, 768, %r5;
	add.s32 	%r1289, %r1288, %r1286;
	ld.shared.u8 	%rs105, [%r1289];
	add.s16 	%rs106, %rs105, 1;
	st.shared.u8 	[%r1289], %rs106;
	xor.b32  	%r1107, %r1195, -2147483648;
	// begin inline asm
	shr.b32 %r1106, %r1107, %r1051;
	// end inline asm
	and.b32  	%r1290, %r1064, %r1106;
	and.b32  	%r1291, %r1290, 3;
	shr.u32 	%r1292, %r1290, 2;
	mad.lo.s32 	%r1293, %r1292, 768, %r5;
	add.s32 	%r1294, %r1293, %r1291;
	ld.shared.u8 	%rs107, [%r1294];
	add.s16 	%rs108, %rs107, 1;
	st.shared.u8 	[%r1294], %rs108;
	xor.b32  	%r1110, %r1196, -2147483648;
	// begin inline asm
	shr.b32 %r1109, %r1110, %r1051;
	// end inline asm
	and.b32  	%r1295, %r1064, %r1109;
	and.b32  	%r1296, %r1295, 3;
	shr.u32 	%r1297, %r1295, 2;
	mad.lo.s32 	%r1298, %r1297, 768, %r5;
	add.s32 	%r1299, %r1298, %r1296;
	ld.shared.u8 	%rs109, [%r1299];
	add.s16 	%rs110, %rs109, 1;
	st.shared.u8 	[%r1299], %rs110;
	xor.b32  	%r1113, %r1197, -2147483648;
	// begin inline asm
	shr.b32 %r1112, %r1113, %r1051;
	// end inline asm
	and.b32  	%r1300, %r1064, %r1112;
	and.b32  	%r1301, %r1300, 3;
	shr.u32 	%r1302, %r1300, 2;
	mad.lo.s32 	%r1303, %r1302, 768, %r5;
	add.s32 	%r1304, %r1303, %r1301;
	ld.shared.u8 	%rs111, [%r1304];
	add.s16 	%rs112, %rs111, 1;
	st.shared.u8 	[%r1304], %rs112;
	xor.b32  	%r1116, %r1198, -2147483648;
	// begin inline asm
	shr.b32 %r1115, %r1116, %r1051;
	// end inline asm
	and.b32  	%r1305, %r1064, %r1115;
	and.b32  	%r1306, %r1305, 3;
	shr.u32 	%r1307, %r1305, 2;
	mad.lo.s32 	%r1308, %r1307, 768, %r5;
	add.s32 	%r1309, %r1308, %r1306;
	ld.shared.u8 	%rs113, [%r1309];
	add.s16 	%rs114, %rs113, 1;
	st.shared.u8 	[%r1309], %rs114;
	xor.b32  	%r1119, %r1199, -2147483648;
	// begin inline asm
	shr.b32 %r1118, %r1119, %r1051;
	// end inline asm
	and.b32  	%r1310, %r1064, %r1118;
	and.b32  	%r1311, %r1310, 3;
	shr.u32 	%r1312, %r1310, 2;
	mad.lo.s32 	%r1313, %r1312, 768, %r5;
	add.s32 	%r1314, %r1313, %r1311;
	ld.shared.u8 	%rs115, [%r1314];
	add.s16 	%rs116, %rs115, 1;
	st.shared.u8 	[%r1314], %rs116;
	xor.b32  	%r1122, %r1200, -2147483648;
	// begin inline asm
	shr.b32 %r1121, %r1122, %r1051;
	// end inline asm
	and.b32  	%r1315, %r1064, %r1121;
	and.b32  	%r1316, %r1315, 3;
	shr.u32 	%r1317, %r1315, 2;
	mad.lo.s32 	%r1318, %r1317, 768, %r5;
	add.s32 	%r1319, %r1318, %r1316;
	ld.shared.u8 	%rs117, [%r1319];
	add.s16 	%rs118, %rs117, 1;
	st.shared.u8 	[%r1319], %rs118;
	xor.b32  	%r1125, %r1201, -2147483648;
	// begin inline asm
	shr.b32 %r1124, %r1125, %r1051;
	// end inline asm
	and.b32  	%r1320, %r1064, %r1124;
	and.b32  	%r1321, %r1320, 3;
	shr.u32 	%r1322, %r1320, 2;
	mad.lo.s32 	%r1323, %r1322, 768, %r5;
	add.s32 	%r1324, %r1323, %r1321;
	ld.shared.u8 	%rs119, [%r1324];
	add.s16 	%rs120, %rs119, 1;
	st.shared.u8 	[%r1324], %rs120;
	xor.b32  	%r1128, %r1202, -2147483648;
	// begin inline asm
	shr.b32 %r1127, %r1128, %r1051;
	// end inline asm
	and.b32  	%r1325, %r1064, %r1127;
	and.b32  	%r1326, %r1325, 3;
	shr.u32 	%r1327, %r1325, 2;
	mad.lo.s32 	%r1328, %r1327, 768, %r5;
	add.s32 	%r1329, %r1328, %r1326;
	ld.shared.u8 	%rs121, [%r1329];
	add.s16 	%rs122, %rs121, 1;
	st.shared.u8 	[%r1329], %rs122;
	xor.b32  	%r1131, %r1203, -2147483648;
	// begin inline asm
	shr.b32 %r1130, %r1131, %r1051;
	// end inline asm
	and.b32  	%r1330, %r1064, %r1130;
	and.b32  	%r1331, %r1330, 3;
	shr.u32 	%r1332, %r1330, 2;
	mad.lo.s32 	%r1333, %r1332, 768, %r5;
	add.s32 	%r1334, %r1333, %r1331;
	ld.shared.u8 	%rs123, [%r1334];
	add.s16 	%rs124, %rs123, 1;
	st.shared.u8 	[%r1334], %rs124;
	xor.b32  	%r1134, %r1204, -2147483648;
	// begin inline asm
	shr.b32 %r1133, %r1134, %r1051;
	// end inline asm
	and.b32  	%r1335, %r1064, %r1133;
	and.b32  	%r1336, %r1335, 3;
	shr.u32 	%r1337, %r1335, 2;
	mad.lo.s32 	%r1338, %r1337, 768, %r5;
	add.s32 	%r1339, %r1338, %r1336;
	ld.shared.u8 	%rs125, [%r1339];
	add.s16 	%rs126, %rs125, 1;
	st.shared.u8 	[%r1339], %rs126;
	xor.b32  	%r1137, %r1205, -2147483648;
	// begin inline asm
	shr.b32 %r1136, %r1137, %r1051;
	// end inline asm
	and.b32  	%r1340, %r1064, %r1136;
	and.b32  	%r1341, %r1340, 3;
	shr.u32 	%r1342, %r1340, 2;
	mad.lo.s32 	%r1343, %r1342, 768, %r5;
	add.s32 	%r1344, %r1343, %r1341;
	ld.shared.u8 	%rs127, [%r1344];
	add.s16 	%rs128, %rs127, 1;
	st.shared.u8 	[%r1344], %rs128;
	xor.b32  	%r1140, %r1206, -2147483648;
	// begin inline asm
	shr.b32 %r1139, %r1140, %r1051;
	// end inline asm
	and.b32  	%r1345, %r1064, %r1139;
	and.b32  	%r1346, %r1345, 3;
	shr.u32 	%r1347, %r1345, 2;
	mad.lo.s32 	%r1348, %r1347, 768, %r5;
	add.s32 	%r1349, %r1348, %r1346;
	ld.shared.u8 	%rs129, [%r1349];
	add.s16 	%rs130, %rs129, 1;
	st.shared.u8 	[%r1349], %rs130;
	xor.b32  	%r1143, %r1207, -2147483648;
	// begin inline asm
	shr.b32 %r1142, %r1143, %r1051;
	// end inline asm
	and.b32  	%r1350, %r1064, %r1142;
	and.b32  	%r1351, %r1350, 3;
	shr.u32 	%r1352, %r1350, 2;
	mad.lo.s32 	%r1353, %r1352, 768, %r5;
	add.s32 	%r1354, %r1353, %r1351;
	ld.shared.u8 	%rs131, [%r1354];
	add.s16 	%rs132, %rs131, 1;
	st.shared.u8 	[%r1354], %rs132;
	xor.b32  	%r1146, %r1208, -2147483648;
	// begin inline asm
	shr.b32 %r1145, %r1146, %r1051;
	// end inline asm
	and.b32  	%r1355, %r1064, %r1145;
	and.b32  	%r1356, %r1355, 3;
	shr.u32 	%r1357, %r1355, 2;
	mad.lo.s32 	%r1358, %r1357, 768, %r5;
	add.s32 	%r1359, %r1358, %r1356;
	ld.shared.u8 	%rs133, [%r1359];
	add.s16 	%rs134, %rs133, 1;
	st.shared.u8 	[%r1359], %rs134;
	xor.b32  	%r1149, %r1209, -2147483648;
	// begin inline asm
	shr.b32 %r1148, %r1149, %r1051;
	// end inline asm
	and.b32  	%r1360, %r1064, %r1148;
	and.b32  	%r1361, %r1360, 3;
	shr.u32 	%r1362, %r1360, 2;
	mad.lo.s32 	%r1363, %r1362, 768, %r5;
	add.s32 	%r1364, %r1363, %r1361;
	ld.shared.u8 	%rs135, [%r1364];
	add.s16 	%rs136, %rs135, 1;
	st.shared.u8 	[%r1364], %rs136;
	xor.b32  	%r1152, %r1210, -2147483648;
	// begin inline asm
	shr.b32 %r1151, %r1152, %r1051;
	// end inline asm
	and.b32  	%r1365, %r1064, %r1151;
	and.b32  	%r1366, %r1365, 3;
	shr.u32 	%r1367, %r1365, 2;
	mad.lo.s32 	%r1368, %r1367, 768, %r5;
	add.s32 	%r1369, %r1368, %r1366;
	ld.shared.u8 	%rs137, [%r1369];
	add.s16 	%rs138, %rs137, 1;
	st.shared.u8 	[%r1369], %rs138;
	xor.b32  	%r1155, %r1211, -2147483648;
	// begin inline asm
	shr.b32 %r1154, %r1155, %r1051;
	// end inline asm
	and.b32  	%r1370, %r1064, %r1154;
	and.b32  	%r1371, %r1370, 3;
	shr.u32 	%r1372, %r1370, 2;
	mad.lo.s32 	%r1373, %r1372, 768, %r5;
	add.s32 	%r1374, %r1373, %r1371;
	ld.shared.u8 	%rs139, [%r1374];
	add.s16 	%rs140, %rs139, 1;
	st.shared.u8 	[%r1374], %rs140;
	xor.b32  	%r1158, %r1212, -2147483648;
	// begin inline asm
	shr.b32 %r1157, %r1158, %r1051;
	// end inline asm
	and.b32  	%r1375, %r1064, %r1157;
	and.b32  	%r1376, %r1375, 3;
	shr.u32 	%r1377, %r1375, 2;
	mad.lo.s32 	%r1378, %r1377, 768, %r5;
	add.s32 	%r1379, %r1378, %r1376;
	ld.shared.u8 	%rs141, [%r1379];
	add.s16 	%rs142, %rs141, 1;
	st.shared.u8 	[%r1379], %rs142;
	xor.b32  	%r1161, %r1213, -2147483648;
	// begin inline asm
	shr.b32 %r1160, %r1161, %r1051;
	// end inline asm
	and.b32  	%r1380, %r1064, %r1160;
	and.b32  	%r1381, %r1380, 3;
	shr.u32 	%r1382, %r1380, 2;
	mad.lo.s32 	%r1383, %r1382, 768, %r5;
	add.s32 	%r1384, %r1383, %r1381;
	ld.shared.u8 	%rs143, [%r1384];
	add.s16 	%rs144, %rs143, 1;
	st.shared.u8 	[%r1384], %rs144;
	xor.b32  	%r1164, %r1214, -2147483648;
	// begin inline asm
	shr.b32 %r1163, %r1164, %r1051;
	// end inline asm
	and.b32  	%r1385, %r1064, %r1163;
	and.b32  	%r1386, %r1385, 3;
	shr.u32 	%r1387, %r1385, 2;
	mad.lo.s32 	%r1388, %r1387, 768, %r5;
	add.s32 	%r1389, %r1388, %r1386;
	ld.shared.u8 	%rs145, [%r1389];
	add.s16 	%rs146, %rs145, 1;
	st.shared.u8 	[%r1389], %rs146;
	xor.b32  	%r1167, %r1215, -2147483648;
	// begin inline asm
	shr.b32 %r1166, %r1167, %r1051;
	// end inline asm
	and.b32  	%r1390, %r1064, %r1166;
	and.b32  	%r1391, %r1390, 3;
	shr.u32 	%r1392, %r1390, 2;
	mad.lo.s32 	%r1393, %r1392, 768, %r5;
	add.s32 	%r1394, %r1393, %r1391;
	ld.shared.u8 	%rs147, [%r1394];
	add.s16 	%rs148, %rs147, 1;
	st.shared.u8 	[%r1394], %rs148;
	xor.b32  	%r1170, %r1216, -2147483648;
	// begin inline asm
	shr.b32 %r1169, %r1170, %r1051;
	// end inline asm
	and.b32  	%r1395, %r1064, %r1169;
	and.b32  	%r1396, %r1395, 3;
	shr.u32 	%r1397, %r1395, 2;
	mad.lo.s32 	%r1398, %r1397, 768, %r5;
	add.s32 	%r1399, %r1398, %r1396;
	ld.shared.u8 	%rs149, [%r1399];
	add.s16 	%rs150, %rs149, 1;
	st.shared.u8 	[%r1399], %rs150;
	xor.b32  	%r1173, %r1217, -2147483648;
	// begin inline asm
	shr.b32 %r1172, %r1173, %r1051;
	// end inline asm
	and.b32  	%r1400, %r1064, %r1172;
	and.b32  	%r1401, %r1400, 3;
	shr.u32 	%r1402, %r1400, 2;
	mad.lo.s32 	%r1403, %r1402, 768, %r5;
	add.s32 	%r1404, %r1403, %r1401;
	ld.shared.u8 	%rs151, [%r1404];
	add.s16 	%rs152, %rs151, 1;
	st.shared.u8 	[%r1404], %rs152;
	xor.b32  	%r1176, %r1218, -2147483648;
	// begin inline asm
	shr.b32 %r1175, %r1176, %r1051;
	// end inline asm
	and.b32  	%r1405, %r1064, %r1175;
	and.b32  	%r1406, %r1405, 3;
	shr.u32 	%r1407, %r1405, 2;
	mad.lo.s32 	%r1408, %r1407, 768, %r5;
	add.s32 	%r1409, %r1408, %r1406;
	ld.shared.u8 	%rs153, [%r1409];
	add.s16 	%rs154, %rs153, 1;
	st.shared.u8 	[%r1409], %rs154;
	xor.b32  	%r1179, %r1219, -2147483648;
	// begin inline asm
	shr.b32 %r1178, %r1179, %r1051;
	// end inline asm
	and.b32  	%r1410, %r1064, %r1178;
	and.b32  	%r1411, %r1410, 3;
	shr.u32 	%r1412, %r1410, 2;
	mad.lo.s32 	%r1413, %r1412, 768, %r5;
	add.s32 	%r1414, %r1413, %r1411;
	ld.shared.u8 	%rs155, [%r1414];
	add.s16 	%rs156, %rs155, 1;
	st.shared.u8 	[%r1414], %rs156;
	add.s32 	%r4713, %r4713, 7488;
	add.s32 	%r4728, %r4728, -7488;
	add.s32 	%r4727, %r4727, -7488;
	setp.ne.s32 	%p3, %r4728, -44928;
	@%p3 bra 	$L__BB2_4;
	setp.gt.u32 	%p4, %r4, 511;
	bar.sync 	0;
	// begin inline asm
	mov.u32 %r1415, %laneid;
	// end inline asm
	shl.b32 	%r1416, %r1415, 2;
	add.s32 	%r41, %r6, %r1416;
	@%p4 bra 	$L__BB2_7;
	ld.shared.u32 	%r1417, [%r41];
	bfe.u32 	%r1418, %r1417, 0, 8;
	add.s32 	%r1419, %r4712, %r1418;
	bfe.u32 	%r1420, %r1417, 8, 8;
	add.s32 	%r1421, %r4711, %r1420;
	bfe.u32 	%r1422, %r1417, 16, 8;
	add.s32 	%r1423, %r4710, %r1422;
	bfe.u32 	%r1424, %r1417, 24, 8;
	add.s32 	%r1425, %r4709, %r1424;
	ld.shared.u32 	%r1426, [%r41+128];
	bfe.u32 	%r1427, %r1426, 0, 8;
	add.s32 	%r1428, %r1419, %r1427;
	bfe.u32 	%r1429, %r1426, 8, 8;
	add.s32 	%r1430, %r1421, %r1429;
	bfe.u32 	%r1431, %r1426, 16, 8;
	add.s32 	%r1432, %r1423, %r1431;
	bfe.u32 	%r1433, %r1426, 24, 8;
	add.s32 	%r1434, %r1425, %r1433;
	ld.shared.u32 	%r1435, [%r41+256];
	bfe.u32 	%r1436, %r1435, 0, 8;
	add.s32 	%r1437, %r1428, %r1436;
	bfe.u32 	%r1438, %r1435, 8, 8;
	add.s32 	%r1439, %r1430, %r1438;
	bfe.u32 	%r1440, %r1435, 16, 8;
	add.s32 	%r1441, %r1432, %r1440;
	bfe.u32 	%r1442, %r1435, 24, 8;
	add.s32 	%r1443, %r1434, %r1442;
	ld.shared.u32 	%r1444, [%r41+384];
	bfe.u32 	%r1445, %r1444, 0, 8;
	add.s32 	%r1446, %r1437, %r1445;
	bfe.u32 	%r1447, %r1444, 8, 8;
	add.s32 	%r1448, %r1439, %r1447;
	bfe.u32 	%r1449, %r1444, 16, 8;
	add.s32 	%r1450, %r1441, %r1449;
	bfe.u32 	%r1451, %r1444, 24, 8;
	add.s32 	%r1452, %r1443, %r1451;
	ld.shared.u32 	%r1453, [%r41+512];
	bfe.u32 	%r1454, %r1453, 0, 8;
	add.s32 	%r1455, %r1446, %r1454;
	bfe.u32 	%r1456, %r1453, 8, 8;
	add.s32 	%r1457, %r1448, %r1456;
	bfe.u32 	%r1458, %r1453, 16, 8;
	add.s32 	%r1459, %r1450, %r1458;
	bfe.u32 	%r1460, %r1453, 24, 8;
	add.s32 	%r1461, %r1452, %r1460;
	ld.shared.u32 	%r1462, [%r41+640];
	bfe.u32 	%r1463, %r1462, 0, 8;
	add.s32 	%r4712, %r1455, %r1463;
	bfe.u32 	%r1464, %r1462, 8, 8;
	add.s32 	%r4711, %r1457, %r1464;
	bfe.u32 	%r1465, %r1462, 16, 8;
	add.s32 	%r4710, %r1459, %r1465;
	bfe.u32 	%r1466, %r1462, 24, 8;
	add.s32 	%r4709, %r1461, %r1466;
$L__BB2_7:
	setp.gt.u32 	%p5, %r4, 319;
	@%p5 bra 	$L__BB2_9;
	ld.shared.u32 	%r1467, [%r41+4608];
	bfe.u32 	%r1468, %r1467, 0, 8;
	add.s32 	%r1469, %r4737, %r1468;
	bfe.u32 	%r1470, %r1467, 8, 8;
	add.s32 	%r1471, %r4736, %r1470;
	bfe.u32 	%r1472, %r1467, 16, 8;
	add.s32 	%r1473, %r4735, %r1472;
	bfe.u32 	%r1474, %r1467, 24, 8;
	add.s32 	%r1475, %r4734, %r1474;
	ld.shared.u32 	%r1476, [%r41+4736];
	bfe.u32 	%r1477, %r1476, 0, 8;
	add.s32 	%r1478, %r1469, %r1477;
	bfe.u32 	%r1479, %r1476, 8, 8;
	add.s32 	%r1480, %r1471, %r1479;
	bfe.u32 	%r1481, %r1476, 16, 8;
	add.s32 	%r1482, %r1473, %r1481;
	bfe.u32 	%r1483, %r1476, 24, 8;
	add.s32 	%r1484, %r1475, %r1483;
	ld.shared.u32 	%r1485, [%r41+4864];
	bfe.u32 	%r1486, %r1485, 0, 8;
	add.s32 	%r1487, %r1478, %r1486;
	bfe.u32 	%r1488, %r1485, 8, 8;
	add.s32 	%r1489, %r1480, %r1488;
	bfe.u32 	%r1490, %r1485, 16, 8;
	add.s32 	%r1491, %r1482, %r1490;
	bfe.u32 	%r1492, %r1485, 24, 8;
	add.s32 	%r1493, %r1484, %r1492;
	ld.shared.u32 	%r1494, [%r41+4992];
	bfe.u32 	%r1495, %r1494, 0, 8;
	add.s32 	%r1496, %r1487, %r1495;
	bfe.u32 	%r1497, %r1494, 8, 8;
	add.s32 	%r1498, %r1489, %r1497;
	bfe.u32 	%r1499, %r1494, 16, 8;
	add.s32 	%r1500, %r1491, %r1499;
	bfe.u32 	%r1501, %r1494, 24, 8;
	add.s32 	%r1502, %r1493, %r1501;
	ld.shared.u32 	%r1503, [%r41+5120];
	bfe.u32 	%r1504, %r1503, 0, 8;
	add.s32 	%r1505, %r1496, %r1504;
	bfe.u32 	%r1506, %r1503, 8, 8;
	add.s32 	%r1507, %r1498, %r1506;
	bfe.u32 	%r1508, %r1503, 16, 8;
	add.s32 	%r1509, %r1500, %r1508;
	bfe.u32 	%r1510, %r1503, 24, 8;
	add.s32 	%r1511, %r1502, %r1510;
	ld.shared.u32 	%r1512, [%r41+5248];
	bfe.u32 	%r1513, %r1512, 0, 8;
	add.s32 	%r4737, %r1505, %r1513;
	bfe.u32 	%r1514, %r1512, 8, 8;
	add.s32 	%r4736, %r1507, %r1514;
	bfe.u32 	%r1515, %r1512, 16, 8;
	add.s32 	%r4735, %r1509, %r1515;
	bfe.u32 	%r1516, %r1512, 24, 8;
	add.s32 	%r4734, %r1511, %r1516;
$L__BB2_9:
	setp.gt.u32 	%p6, %r4, 127;
	@%p6 bra 	$L__BB2_11;
	ld.shared.u32 	%r1517, [%r41+9216];
	bfe.u32 	%r1518, %r1517, 0, 8;
	add.s32 	%r1519, %r4741, %r1518;
	bfe.u32 	%r1520, %r1517, 8, 8;
	add.s32 	%r1521, %r4740, %r1520;
	bfe.u32 	%r1522, %r1517, 16, 8;
	add.s32 	%r1523, %r4739, %r1522;
	bfe.u32 	%r1524, %r1517, 24, 8;
	add.s32 	%r1525, %r4738, %r1524;
	ld.shared.u32 	%r1526, [%r41+9344];
	bfe.u32 	%r1527, %r1526, 0, 8;
	add.s32 	%r1528, %r1519, %r1527;
	bfe.u32 	%r1529, %r1526, 8, 8;
	add.s32 	%r1530, %r1521, %r1529;
	bfe.u32 	%r1531, %r1526, 16, 8;
	add.s32 	%r1532, %r1523, %r1531;
	bfe.u32 	%r1533, %r1526, 24, 8;
	add.s32 	%r1534, %r1525, %r1533;
	ld.shared.u32 	%r1535, [%r41+9472];
	bfe.u32 	%r1536, %r1535, 0, 8;
	add.s32 	%r1537, %r1528, %r1536;
	bfe.u32 	%r1538, %r1535, 8, 8;
	add.s32 	%r1539, %r1530, %r1538;
	bfe.u32 	%r1540, %r1535, 16, 8;
	add.s32 	%r1541, %r1532, %r1540;
	bfe.u32 	%r1542, %r1535, 24, 8;
	add.s32 	%r1543, %r1534, %r1542;
	ld.shared.u32 	%r1544, [%r41+9600];
	bfe.u32 	%r1545, %r1544, 0, 8;
	add.s32 	%r1546, %r1537, %r1545;
	bfe.u32 	%r1547, %r1544, 8, 8;
	add.s32 	%r1548, %r1539, %r1547;
	bfe.u32 	%r1549, %r1544, 16, 8;
	add.s32 	%r1550, %r1541, %r1549;
	bfe.u32 	%r1551, %r1544, 24, 8;
	add.s32 	%r1552, %r1543, %r1551;
	ld.shared.u32 	%r1553, [%r41+9728];
	bfe.u32 	%r1554, %r1553, 0, 8;
	add.s32 	%r1555, %r1546, %r1554;
	bfe.u32 	%r1556, %r1553, 8, 8;
	add.s32 	%r1557, %r1548, %r1556;
	bfe.u32 	%r1558, %r1553, 16, 8;
	add.s32 	%r1559, %r1550, %r1558;
	bfe.u32 	%r1560, %r1553, 24, 8;
	add.s32 	%r1561, %r1552, %r1560;
	ld.shared.u32 	%r1562, [%r41+9856];
	bfe.u32 	%r1563, %r1562, 0, 8;
	add.s32 	%r4741, %r1555, %r1563;
	bfe.u32 	%r1564, %r1562, 8, 8;
	add.s32 	%r4740, %r1557, %r1564;
	bfe.u32 	%r1565, %r1562, 16, 8;
	add.s32 	%r4739, %r1559, %r1565;
	bfe.u32 	%r1566, %r1562, 24, 8;
	add.s32 	%r4738, %r1561, %r1566;
$L__BB2_11:
	bar.sync 	0;
	mov.b32 	%r1567, 0;
	st.shared.u32 	[%r5], %r1567;
	st.shared.u32 	[%r5+768], %r1567;
	st.shared.u32 	[%r5+1536], %r1567;
	st.shared.u32 	[%r5+2304], %r1567;
	st.shared.u32 	[%r5+3072], %r1567;
	st.shared.u32 	[%r5+3840], %r1567;
	st.shared.u32 	[%r5+4608], %r1567;
	st.shared.u32 	[%r5+5376], %r1567;
	st.shared.u32 	[%r5+6144], %r1567;
	st.shared.u32 	[%r5+6912], %r1567;
	st.shared.u32 	[%r5+7680], %r1567;
	st.shared.u32 	[%r5+8448], %r1567;
	st.shared.u32 	[%r5+9216], %r1567;
	st.shared.u32 	[%r5+9984], %r1567;
	st.shared.u32 	[%r5+10752], %r1567;
	st.shared.u32 	[%r5+11520], %r1567;
	setp.gt.s32 	%p7, %r4727, 44927;
	@%p7 bra 	$L__BB2_3;
$L__BB2_12:
	sub.s32 	%r4745, %r2, %r4713;
	setp.lt.s32 	%p8, %r4745, 7488;
	@%p8 bra 	$L__BB2_15;
	add.s64 	%rd7, %rd1, 14592;
$L__BB2_14:
	cvt.s64.s32 	%rd38, %r4713;
	add.s64 	%rd39, %rd5, %rd38;
	shl.b64 	%rd40, %rd39, 2;
	add.s64 	%rd41, %rd7, %rd40;
	ld.global.u32 	%r1688, [%rd41+-14592];
	ld.global.u32 	%r1689, [%rd41+-13824];
	ld.global.u32 	%r1690, [%rd41+-13056];
	ld.global.u32 	%r1691, [%rd41+-12288];
	ld.global.u32 	%r1692, [%rd41+-11520];
	ld.global.u32 	%r1693, [%rd41+-10752];
	ld.global.u32 	%r1694, [%rd41+-9984];
	ld.global.u32 	%r1695, [%rd41+-9216];
	ld.global.u32 	%r1696, [%rd41+-8448];
	ld.global.u32 	%r1697, [%rd41+-7680];
	ld.global.u32 	%r1698, [%rd41+-6912];
	ld.global.u32 	%r1699, [%rd41+-6144];
	ld.global.u32 	%r1700, [%rd41+-5376];
	ld.global.u32 	%r1701, [%rd41+-4608];
	ld.global.u32 	%r1702, [%rd41+-3840];
	ld.global.u32 	%r1703, [%rd41+-3072];
	ld.global.u32 	%r1704, [%rd41+-2304];
	ld.global.u32 	%r1705, [%rd41+-1536];
	ld.global.u32 	%r1706, [%rd41+-768];
	ld.global.u32 	%r1707, [%rd41];
	ld.global.u32 	%r1708, [%rd41+768];
	ld.global.u32 	%r1709, [%rd41+1536];
	ld.global.u32 	%r1710, [%rd41+2304];
	ld.global.u32 	%r1711, [%rd41+3072];
	ld.global.u32 	%r1712, [%rd41+3840];
	ld.global.u32 	%r1713, [%rd41+4608];
	ld.global.u32 	%r1714, [%rd41+5376];
	ld.global.u32 	%r1715, [%rd41+6144];
	ld.global.u32 	%r1716, [%rd41+6912];
	ld.global.u32 	%r1717, [%rd41+7680];
	ld.global.u32 	%r1718, [%rd41+8448];
	ld.global.u32 	%r1719, [%rd41+9216];
	ld.global.u32 	%r1720, [%rd41+9984];
	ld.global.u32 	%r1721, [%rd41+10752];
	ld.global.u32 	%r1722, [%rd41+11520];
	ld.global.u32 	%r1723, [%rd41+12288];
	ld.global.u32 	%r1724, [%rd41+13056];
	ld.global.u32 	%r1725, [%rd41+13824];
	ld.global.u32 	%r1726, [%rd41+14592];
	bar.sync 	0;
	xor.b32  	%r1569, %r1688, -2147483648;
	// begin inline asm
	shr.b32 %r1568, %r1569, %r1051;
	// end inline asm
	mov.b32 	%r1572, 0;
	// begin inline asm
	bmsk.clamp.b32 %r1571, %r1572, %r1052;
	// end inline asm
	and.b32  	%r1727, %r1571, %r1568;
	and.b32  	%r1728, %r1727, 3;
	shr.u32 	%r1729, %r1727, 2;
	mad.lo.s32 	%r1730, %r1729, 768, %r5;
	add.s32 	%r1731, %r1730, %r1728;
	ld.shared.u8 	%rs157, [%r1731];
	add.s16 	%rs158, %rs157, 1;
	st.shared.u8 	[%r1731], %rs158;
	xor.b32  	%r1575, %r1689, -2147483648;
	// begin inline asm
	shr.b32 %r1574, %r1575, %r1051;
	// end inline asm
	and.b32  	%r1732, %r1571, %r1574;
	and.b32  	%r1733, %r1732, 3;
	shr.u32 	%r1734, %r1732, 2;
	mad.lo.s32 	%r1735, %r1734, 768, %r5;
	add.s32 	%r1736, %r1735, %r1733;
	ld.shared.u8 	%rs159, [%r1736];
	add.s16 	%rs160, %rs159, 1;
	st.shared.u8 	[%r1736], %rs160;
	xor.b32  	%r1578, %r1690, -2147483648;
	// begin inline asm
	shr.b32 %r1577, %r1578, %r1051;
	// end inline asm
	and.b32  	%r1737, %r1571, %r1577;
	and.b32  	%r1738, %r1737, 3;
	shr.u32 	%r1739, %r1737, 2;
	mad.lo.s32 	%r1740, %r1739, 768, %r5;
	add.s32 	%r1741, %r1740, %r1738;
	ld.shared.u8 	%rs161, [%r1741];
	add.s16 	%rs162, %rs161, 1;
	st.shared.u8 	[%r1741], %rs162;
	xor.b32  	%r1581, %r1691, -2147483648;
	// begin inline asm
	shr.b32 %r1580, %r1581, %r1051;
	// end inline asm
	and.b32  	%r1742, %r1571, %r1580;
	and.b32  	%r1743, %r1742, 3;
	shr.u32 	%r1744, %r1742, 2;
	mad.lo.s32 	%r1745, %r1744, 768, %r5;
	add.s32 	%r1746, %r1745, %r1743;
	ld.shared.u8 	%rs163, [%r1746];
	add.s16 	%rs164, %rs163, 1;
	st.shared.u8 	[%r1746], %rs164;
	xor.b32  	%r1584, %r1692, -2147483648;
	// begin inline asm
	shr.b32 %r1583, %r1584, %r1051;
	// end inline asm
	and.b32  	%r1747, %r1571, %r1583;
	and.b32  	%r1748, %r1747, 3;
	shr.u32 	%r1749, %r1747, 2;
	mad.lo.s32 	%r1750, %r1749, 768, %r5;
	add.s32 	%r1751, %r1750, %r1748;
	ld.shared.u8 	%rs165, [%r1751];
	add.s16 	%rs166, %rs165, 1;
	st.shared.u8 	[%r1751], %rs166;
	xor.b32  	%r1587, %r1693, -2147483648;
	// begin inline asm
	shr.b32 %r1586, %r1587, %r1051;
	// end inline asm
	and.b32  	%r1752, %r1571, %r1586;
	and.b32  	%r1753, %r1752, 3;
	shr.u32 	%r1754, %r1752, 2;
	mad.lo.s32 	%r1755, %r1754, 768, %r5;
	add.s32 	%r1756, %r1755, %r1753;
	ld.shared.u8 	%rs167, [%r1756];
	add.s16 	%rs168, %rs167, 1;
	st.shared.u8 	[%r1756], %rs168;
	xor.b32  	%r1590, %r1694, -2147483648;
	// begin inline asm
	shr.b32 %r1589, %r1590, %r1051;
	// end inline asm
	and.b32  	%r1757, %r1571, %r1589;
	and.b32  	%r1758, %r1757, 3;
	shr.u32 	%r1759, %r1757, 2;
	mad.lo.s32 	%r1760, %r1759, 768, %r5;
	add.s32 	%r1761, %r1760, %r1758;
	ld.shared.u8 	%rs169, [%r1761];
	add.s16 	%rs170, %rs169, 1;
	st.shared.u8 	[%r1761], %rs170;
	xor.b32  	%r1593, %r1695, -2147483648;
	// begin inline asm
	shr.b32 %r1592, %r1593, %r1051;
	// end inline asm
	and.b32  	%r1762, %r1571, %r1592;
	and.b32  	%r1763, %r1762, 3;
	shr.u32 	%r1764, %r1762, 2;
	mad.lo.s32 	%r1765, %r1764, 768, %r5;
	add.s32 	%r1766, %r1765, %r1763;
	ld.shared.u8 	%rs171, [%r1766];
	add.s16 	%rs172, %rs171, 1;
	st.shared.u8 	[%r1766], %rs172;
	xor.b32  	%r1596, %r1696, -2147483648;
	// begin inline asm
	shr.b32 %r1595, %r1596, %r1051;
	// end inline asm
	and.b32  	%r1767, %r1571, %r1595;
	and.b32  	%r1768, %r1767, 3;
	shr.u32 	%r1769, %r1767, 2;
	mad.lo.s32 	%r1770, %r1769, 768, %r5;
	add.s32 	%r1771, %r1770, %r1768;
	ld.shared.u8 	%rs173, [%r1771];
	add.s16 	%rs174, %rs173, 1;
	st.shared.u8 	[%r1771], %rs174;
	xor.b32  	%r1599, %r1697, -2147483648;
	// begin inline asm
	shr.b32 %r1598, %r1599, %r1051;
	// end inline asm
	and.b32  	%r1772, %r1571, %r1598;
	and.b32  	%r1773, %r1772, 3;
	shr.u32 	%r1774, %r1772, 2;
	mad.lo.s32 	%r1775, %r1774, 768, %r5;
	add.s32 	%r1776, %r1775, %r1773;
	ld.shared.u8 	%rs175, [%r1776];
	add.s16 	%rs176, %rs175, 1;
	st.shared.u8 	[%r1776], %rs176;
	xor.b32  	%r1602, %r1698, -2147483648;
	// begin inline asm
	shr.b32 %r1601, %r1602, %r1051;
	// end inline asm
	and.b32  	%r1777, %r1571, %r1601;
	and.b32  	%r1778, %r1777, 3;
	shr.u32 	%r1779, %r1777, 2;
	mad.lo.s32 	%r1780, %r1779, 768, %r5;
	add.s32 	%r1781, %r1780, %r1778;
	ld.shared.u8 	%rs177, [%r1781];
	add.s16 	%rs178, %rs177, 1;
	st.shared.u8 	[%r1781], %rs178;
	xor.b32  	%r1605, %r1699, -2147483648;
	// begin inline asm
	shr.b32 %r1604, %r1605, %r1051;
	// end inline asm
	and.b32  	%r1782, %r1571, %r1604;
	and.b32  	%r1783, %r1782, 3;
	shr.u32 	%r1784, %r1782, 2;
	mad.lo.s32 	%r1785, %r1784, 768, %r5;
	add.s32 	%r1786, %r1785, %r1783;
	ld.shared.u8 	%rs179, [%r1786];
	add.s16 	%rs180, %rs179, 1;
	st.shared.u8 	[%r1786], %rs180;
	xor.b32  	%r1608, %r1700, -2147483648;
	// begin inline asm
	shr.b32 %r1607, %r1608, %r1051;
	// end inline asm
	and.b32  	%r1787, %r1571, %r1607;
	and.b32  	%r1788, %r1787, 3;
	shr.u32 	%r1789, %r1787, 2;
	mad.lo.s32 	%r1790, %r1789, 768, %r5;
	add.s32 	%r1791, %r1790, %r1788;
	ld.shared.u8 	%rs181, [%r1791];
	add.s16 	%rs182, %rs181, 1;
	st.shared.u8 	[%r1791], %rs182;
	xor.b32  	%r1611, %r1701, -2147483648;
	// begin inline asm
	shr.b32 %r1610, %r1611, %r1051;
	// end inline asm
	and.b32  	%r1792, %r1571, %r1610;
	and.b32  	%r1793, %r1792, 3;
	shr.u32 	%r1794, %r1792, 2;
	mad.lo.s32 	%r1795, %r1794, 768, %r5;
	add.s32 	%r1796, %r1795, %r1793;
	ld.shared.u8 	%rs183, [%r1796];
	add.s16 	%rs184, %rs183, 1;
	st.shared.u8 	[%r1796], %rs184;
	xor.b32  	%r1614, %r1702, -2147483648;
	// begin inline asm
	shr.b32 %r1613, %r1614, %r1051;
	// end inline asm
	and.b32  	%r1797, %r1571, %r1613;
	and.b32  	%r1798, %r1797, 3;
	shr.u32 	%r1799, %r1797, 2;
	mad.lo.s32 	%r1800, %r1799, 768, %r5;
	add.s32 	%r1801, %r1800, %r1798;
	ld.shared.u8 	%rs185, [%r1801];
	add.s16 	%rs186, %rs185, 1;
	st.shared.u8 	[%r1801], %rs186;
	xor.b32  	%r1617, %r1703, -2147483648;
	// begin inline asm
	shr.b32 %r1616, %r1617, %r1051;
	// end inline asm
	and.b32  	%r1802, %r1571, %r1616;
	and.b32  	%r1803, %r1802, 3;
	shr.u32 	%r1804, %r1802, 2;
	mad.lo.s32 	%r1805, %r1804, 768, %r5;
	add.s32 	%r1806, %r1805, %r1803;
	ld.shared.u8 	%rs187, [%r1806];
	add.s16 	%rs188, %rs187, 1;
	st.shared.u8 	[%r1806], %rs188;
	xor.b32  	%r1620, %r1704, -2147483648;
	// begin inline asm
	shr.b32 %r1619, %r1620, %r1051;
	// end inline asm
	and.b32  	%r1807, %r1571, %r1619;
	and.b32  	%r1808, %r1807, 3;
	shr.u32 	%r1809, %r1807, 2;
	mad.lo.s32 	%r1810, %r1809, 768, %r5;
	add.s32 	%r1811, %r1810, %r1808;
	ld.shared.u8 	%rs189, [%r1811];
	add.s16 	%rs190, %rs189, 1;
	st.shared.u8 	[%r1811], %rs190;
	xor.b32  	%r1623, %r1705, -2147483648;
	// begin inline asm
	shr.b32 %r1622, %r1623, %r1051;
	// end inline asm
	and.b32  	%r1812, %r1571, %r1622;
	and.b32  	%r1813, %r1812, 3;
	shr.u32 	%r1814, %r1812, 2;
	mad.lo.s32 	%r1815, %r1814, 768, %r5;
	add.s32 	%r1816, %r1815, %r1813;
	ld.shared.u8 	%rs191, [%r1816];
	add.s16 	%rs192, %rs191, 1;
	st.shared.u8 	[%r1816], %rs192;
	xor.b32  	%r1626, %r1706, -2147483648;
	// begin inline asm
	shr.b32 %r1625, %r1626, %r1051;
	// end inline asm
	and.b32  	%r1817, %r1571, %r1625;
	and.b32  	%r1818, %r1817, 3;
	shr.u32 	%r1819, %r1817, 2;
	mad.lo.s32 	%r1820, %r1819, 768, %r5;
	add.s32 	%r1821, %r1820, %r1818;
	ld.shared.u8 	%rs193, [%r1821];
	add.s16 	%rs194, %rs193, 1;
	st.shared.u8 	[%r1821], %rs194;
	xor.b32  	%r1629, %r1707, -2147483648;
	// begin inline asm
	shr.b32 %r1628, %r1629, %r1051;
	// end inline asm
	and.b32  	%r1822, %r1571, %r1628;
	and.b32  	%r1823, %r1822, 3;
	shr.u32 	%r1824, %r1822, 2;
	mad.lo.s32 	%r1825, %r1824, 768, %r5;
	add.s32 	%r1826, %r1825, %r1823;
	ld.shared.u8 	%rs195, [%r1826];
	add.s16 	%rs196, %rs195, 1;
	st.shared.u8 	[%r1826], %rs196;
	xor.b32  	%r1632, %r1708, -2147483648;
	// begin inline asm
	shr.b32 %r1631, %r1632, %r1051;
	// end inline asm
	and.b32  	%r1827, %r1571, %r1631;
	and.b32  	%r1828, %r1827, 3;
	shr.u32 	%r1829, %r1827, 2;
	mad.lo.s32 	%r1830, %r1829, 768, %r5;
	add.s32 	%r1831, %r1830, %r1828;
	ld.shared.u8 	%rs197, [%r1831];
	add.s16 	%rs198, %rs197, 1;
	st.shared.u8 	[%r1831], %rs198;
	xor.b32  	%r1635, %r1709, -2147483648;
	// begin inline asm
	shr.b32 %r1634, %r1635, %r1051;
	// end inline asm
	and.b32  	%r1832, %r1571, %r1634;
	and.b32  	%r1833, %r1832, 3;
	shr.u32 	%r1834, %r1832, 2;
	mad.lo.s32 	%r1835, %r1834, 768, %r5;
	add.s32 	%r1836, %r1835, %r1833;
	ld.shared.u8 	%rs199, [%r1836];
	add.s16 	%rs200, %rs199, 1;
	st.shared.u8 	[%r1836], %rs200;
	xor.b32  	%r1638, %r1710, -2147483648;
	// begin inline asm
	shr.b32 %r1637, %r1638, %r1051;
	// end inline asm
	and.b32  	%r1837, %r1571, %r1637;
	and.b32  	%r1838, %r1837, 3;
	shr.u32 	%r1839, %r1837, 2;
	mad.lo.s32 	%r1840, %r1839, 768, %r5;
	add.s32 	%r1841, %r1840, %r1838;
	ld.shared.u8 	%rs201, [%r1841];
	add.s16 	%rs202, %rs201, 1;
	st.shared.u8 	[%r1841], %rs202;
	xor.b32  	%r1641, %r1711, -2147483648;
	// begin inline asm
	shr.b32 %r1640, %r1641, %r1051;
	// end inline asm
	and.b32  	%r1842, %r1571, %r1640;
	and.b32  	%r1843, %r1842, 3;
	shr.u32 	%r1844, %r1842, 2;
	mad.lo.s32 	%r1845, %r1844, 768, %r5;
	add.s32 	%r1846, %r1845, %r1843;
	ld.shared.u8 	%rs203, [%r1846];
	add.s16 	%rs204, %rs203, 1;
	st.shared.u8 	[%r1846], %rs204;
	xor.b32  	%r1644, %r1712, -2147483648;
	// begin inline asm
	shr.b32 %r1643, %r1644, %r1051;
	// end inline asm
	and.b32  	%r1847, %r1571, %r1643;
	and.b32  	%r1848, %r1847, 3;
	shr.u32 	%r1849, %r1847, 2;
	mad.lo.s32 	%r1850, %r1849, 768, %r5;
	add.s32 	%r1851, %r1850, %r1848;
	ld.shared.u8 	%rs205, [%r1851];
	add.s16 	%rs206, %rs205, 1;
	st.shared.u8 	[%r1851], %rs206;
	xor.b32  	%r1647, %r1713, -2147483648;
	// begin inline asm
	shr.b32 %r1646, %r1647, %r1051;
	// end inline asm
	and.b32  	%r1852, %r1571, %r1646;
	and.b32  	%r1853, %r1852, 3;
	shr.u32 	%r1854, %r1852, 2;
	mad.lo.s32 	%r1855, %r1854, 768, %r5;
	add.s32 	%r1856, %r1855, %r1853;
	ld.shared.u8 	%rs207, [%r1856];
	add.s16 	%rs208, %rs207, 1;
	st.shared.u8 	[%r1856], %rs208;
	xor.b32  	%r1650, %r1714, -2147483648;
	// begin inline asm
	shr.b32 %r1649, %r1650, %r1051;
	// end inline asm
	and.b32  	%r1857, %r1571, %r1649;
	and.b32  	%r1858, %r1857, 3;
	shr.u32 	%r1859, %r1857, 2;
	mad.lo.s32 	%r1860, %r1859, 768, %r5;
	add.s32 	%r1861, %r1860, %r1858;
	ld.shared.u8 	%rs209, [%r1861];
	add.s16 	%rs210, %rs209, 1;
	st.shared.u8 	[%r1861], %rs210;
	xor.b32  	%r1653, %r1715, -2147483648;
	// begin inline asm
	shr.b32 %r1652, %r1653, %r1051;
	// end inline asm
	and.b32  	%r1862, %r1571, %r1652;
	and.b32  	%r1863, %r1862, 3;
	shr.u32 	%r1864, %r1862, 2;
	mad.lo.s32 	%r1865, %r1864, 768, %r5;
	add.s32 	%r1866, %r1865, %r1863;
	ld.shared.u8 	%rs211, [%r1866];
	add.s16 	%rs212, %rs211, 1;
	st.shared.u8 	[%r1866], %rs212;
	xor.b32  	%r1656, %r1716, -2147483648;
	// begin inline asm
	shr.b32 %r1655, %r1656, %r1051;
	// end inline asm
	and.b32  	%r1867, %r1571, %r1655;
	and.b32  	%r1868, %r1867, 3;
	shr.u32 	%r1869, %r1867, 2;
	mad.lo.s32 	%r1870, %r1869, 768, %r5;
	add.s32 	%r1871, %r1870, %r1868;
	ld.shared.u8 	%rs213, [%r1871];
	add.s16 	%rs214, %rs213, 1;
	st.shared.u8 	[%r1871], %rs214;
	xor.b32  	%r1659, %r1717, -2147483648;
	// begin inline asm
	shr.b32 %r1658, %r1659, %r1051;
	// end inline asm
	and.b32  	%r1872, %r1571, %r1658;
	and.b32  	%r1873, %r1872, 3;
	shr.u32 	%r1874, %r1872, 2;
	mad.lo.s32 	%r1875, %r1874, 768, %r5;
	add.s32 	%r1876, %r1875, %r1873;
	ld.shared.u8 	%rs215, [%r1876];
	add.s16 	%rs216, %rs215, 1;
	st.shared.u8 	[%r1876], %rs216;
	xor.b32  	%r1662, %r1718, -2147483648;
	// begin inline asm
	shr.b32 %r1661, %r1662, %r1051;
	// end inline asm
	and.b32  	%r1877, %r1571, %r1661;
	and.b32  	%r1878, %r1877, 3;
	shr.u32 	%r1879, %r1877, 2;
	mad.lo.s32 	%r1880, %r1879, 768, %r5;
	add.s32 	%r1881, %r1880, %r1878;
	ld.shared.u8 	%rs217, [%r1881];
	add.s16 	%rs218, %rs217, 1;
	st.shared.u8 	[%r1881], %rs218;
	xor.b32  	%r1665, %r1719, -2147483648;
	// begin inline asm
	shr.b32 %r1664, %r1665, %r1051;
	// end inline asm
	and.b32  	%r1882, %r1571, %r1664;
	and.b32  	%r1883, %r1882, 3;
	shr.u32 	%r1884, %r1882, 2;
	mad.lo.s32 	%r1885, %r1884, 768, %r5;
	add.s32 	%r1886, %r1885, %r1883;
	ld.shared.u8 	%rs219, [%r1886];
	add.s16 	%rs220, %rs219, 1;
	st.shared.u8 	[%r1886], %rs220;
	xor.b32  	%r1668, %r1720, -2147483648;
	// begin inline asm
	shr.b32 %r1667, %r1668, %r1051;
	// end inline asm
	and.b32  	%r1887, %r1571, %r1667;
	and.b32  	%r1888, %r1887, 3;
	shr.u32 	%r1889, %r1887, 2;
	mad.lo.s32 	%r1890, %r1889, 768, %r5;
	add.s32 	%r1891, %r1890, %r1888;
	ld.shared.u8 	%rs221, [%r1891];
	add.s16 	%rs222, %rs221, 1;
	st.shared.u8 	[%r1891], %rs222;
	xor.b32  	%r1671, %r1721, -2147483648;
	// begin inline asm
	shr.b32 %r1670, %r1671, %r1051;
	// end inline asm
	and.b32  	%r1892, %r1571, %r1670;
	and.b32  	%r1893, %r1892, 3;
	shr.u32 	%r1894, %r1892, 2;
	mad.lo.s32 	%r1895, %r1894, 768, %r5;
	add.s32 	%r1896, %r1895, %r1893;
	ld.shared.u8 	%rs223, [%r1896];
	add.s16 	%rs224, %rs223, 1;
	st.shared.u8 	[%r1896], %rs224;
	xor.b32  	%r1674, %r1722, -2147483648;
	// begin inline asm
	shr.b32 %r1673, %r1674, %r1051;
	// end inline asm
	and.b32  	%r1897, %r1571, %r1673;
	and.b32  	%r1898, %r1897, 3;
	shr.u32 	%r1899, %r1897, 2;
	mad.lo.s32 	%r1900, %r1899, 768, %r5;
	add.s32 	%r1901, %r1900, %r1898;
	ld.shared.u8 	%rs225, [%r1901];
	add.s16 	%rs226, %rs225, 1;
	st.shared.u8 	[%r1901], %rs226;
	xor.b32  	%r1677, %r1723, -2147483648;
	// begin inline asm
	shr.b32 %r1676, %r1677, %r1051;
	// end inline asm
	and.b32  	%r1902, %r1571, %r1676;
	and.b32  	%r1903, %r1902, 3;
	shr.u32 	%r1904, %r1902, 2;
	mad.lo.s32 	%r1905, %r1904, 768, %r5;
	add.s32 	%r1906, %r1905, %r1903;
	ld.shared.u8 	%rs227, [%r1906];
	add.s16 	%rs228, %rs227, 1;
	st.shared.u8 	[%r1906], %rs228;
	xor.b32  	%r1680, %r1724, -2147483648;
	// begin inline asm
	shr.b32 %r1679, %r1680, %r1051;
	// end inline asm
	and.b32  	%r1907, %r1571, %r1679;
	and.b32  	%r1908, %r1907, 3;
	shr.u32 	%r1909, %r1907, 2;
	mad.lo.s32 	%r1910, %r1909, 768, %r5;
	add.s32 	%r1911, %r1910, %r1908;
	ld.shared.u8 	%rs229, [%r1911];
	add.s16 	%rs230, %rs229, 1;
	st.shared.u8 	[%r1911], %rs230;
	xor.b32  	%r1683, %r1725, -2147483648;
	// begin inline asm
	shr.b32 %r1682, %r1683, %r1051;
	// end inline asm
	and.b32  	%r1912, %r1571, %r1682;
	and.b32  	%r1913, %r1912, 3;
	shr.u32 	%r1914, %r1912, 2;
	mad.lo.s32 	%r1915, %r1914, 768, %r5;
	add.s32 	%r1916, %r1915, %r1913;
	ld.shared.u8 	%rs231, [%r1916];
	add.s16 	%rs232, %rs231, 1;
	st.shared.u8 	[%r1916], %rs232;
	xor.b32  	%r1686, %r1726, -2147483648;
	// begin inline asm
	shr.b32 %r1685, %r1686, %r1051;
	// end inline asm
	and.b32  	%r1917, %r1571, %r1685;
	and.b32  	%r1918, %r1917, 3;
	shr.u32 	%r1919, %r1917, 2;
	mad.lo.s32 	%r1920, %r1919, 768, %r5;
	add.s32 	%r1921, %r1920, %r1918;
	ld.shared.u8 	%rs233, [%r1921];
	add.s16 	%rs234, %rs233, 1;
	st.shared.u8 	[%r1921], %rs234;
	add.s32 	%r4713, %r4713, 7488;
	add.s32 	%r4745, %r4745, -7488;
	setp.gt.s32 	%p9, %r4745, 7487;
	@%p9 bra 	$L__BB2_14;
$L__BB2_15:
	setp.ge.s32 	%p10, %r4, %r4745;
	@%p10 bra 	$L__BB2_22;
	mov.b32 	%r1923, 0;
	// begin inline asm
	bmsk.clamp.b32 %r1922, %r1923, %r1052;
	// end inline asm
	not.b32 	%r1925, %r4;
	add.s32 	%r73, %r4745, %r1925;
	mul.hi.u32 	%r1926, %r73, -1431655765;
	shr.u32 	%r1927, %r1926, 7;
	add.s32 	%r74, %r1927, 1;
	and.b32  	%r1928, %r1927, 3;
	setp.eq.s32 	%p11, %r1928, 3;
	mov.u32 	%r4750, %r4;
	@%p11 bra 	$L__BB2_19;
	and.b32  	%r1929, %r74, 3;
	add.s32 	%r4747, %r4, %r4713;
	neg.s32 	%r4746, %r1929;
	mad.lo.s32 	%r4750, %r1929, 192, %r4;
$L__BB2_18:
	.pragma "nounroll";
	mul.wide.s32 	%rd42, %r4747, 4;
	add.s64 	%rd43, %rd1, %rd42;
	ld.global.u32 	%r1933, [%rd43];
	xor.b32  	%r1931, %r1933, -2147483648;
	// begin inline asm
	shr.b32 %r1930, %r1931, %r1051;
	// end inline asm
	and.b32  	%r1934, %r1922, %r1930;
	and.b32  	%r1935, %r1934, 3;
	shr.u32 	%r1936, %r1934, 2;
	mad.lo.s32 	%r1937, %r1936, 768, %r5;
	add.s32 	%r1938, %r1937, %r1935;
	ld.shared.u8 	%rs235, [%r1938];
	add.s16 	%rs236, %rs235, 1;
	st.shared.u8 	[%r1938], %rs236;
	add.s32 	%r4747, %r4747, 192;
	add.s32 	%r4746, %r4746, 1;
	setp.ne.s32 	%p12, %r4746, 0;
	@%p12 bra 	$L__BB2_18;
$L__BB2_19:
	setp.lt.u32 	%p13, %r73, 576;
	@%p13 bra 	$L__BB2_22;
	add.s64 	%rd8, %rd1, 1536;
	add.s32 	%r4749, %r4750, %r4713;
$L__BB2_21:
	mul.wide.s32 	%rd44, %r4749, 4;
	add.s64 	%rd45, %rd8, %rd44;
	ld.global.u32 	%r1951, [%rd45+-1536];
	xor.b32  	%r1940, %r1951, -2147483648;
	// begin inline asm
	shr.b32 %r1939, %r1940, %r1051;
	// end inline asm
	and.b32  	%r1952, %r1922, %r1939;
	and.b32  	%r1953, %r1952, 3;
	shr.u32 	%r1954, %r1952, 2;
	mad.lo.s32 	%r1955, %r1954, 768, %r5;
	add.s32 	%r1956, %r1955, %r1953;
	ld.shared.u8 	%rs237, [%r1956];
	add.s16 	%rs238, %rs237, 1;
	st.shared.u8 	[%r1956], %rs238;
	ld.global.u32 	%r1957, [%rd45+-768];
	xor.b32  	%r1943, %r1957, -2147483648;
	// begin inline asm
	shr.b32 %r1942, %r1943, %r1051;
	// end inline asm
	and.b32  	%r1958, %r1922, %r1942;
	and.b32  	%r1959, %r1958, 3;
	shr.u32 	%r1960, %r1958, 2;
	mad.lo.s32 	%r1961, %r1960, 768, %r5;
	add.s32 	%r1962, %r1961, %r1959;
	ld.shared.u8 	%rs239, [%r1962];
	add.s16 	%rs240, %rs239, 1;
	st.shared.u8 	[%r1962], %rs240;
	ld.global.u32 	%r1963, [%rd45];
	xor.b32  	%r1946, %r1963, -2147483648;
	// begin inline asm
	shr.b32 %r1945, %r1946, %r1051;
	// end inline asm
	and.b32  	%r1964, %r1922, %r1945;
	and.b32  	%r1965, %r1964, 3;
	shr.u32 	%r1966, %r1964, 2;
	mad.lo.s32 	%r1967, %r1966, 768, %r5;
	add.s32 	%r1968, %r1967, %r1965;
	ld.shared.u8 	%rs241, [%r1968];
	add.s16 	%rs242, %rs241, 1;
	st.shared.u8 	[%r1968], %rs242;
	ld.global.u32 	%r1969, [%rd45+768];
	xor.b32  	%r1949, %r1969, -2147483648;
	// begin inline asm
	shr.b32 %r1948, %r1949, %r1051;
	// end inline asm
	and.b32  	%r1970, %r1922, %r1948;
	and.b32  	%r1971, %r1970, 3;
	shr.u32 	%r1972, %r1970, 2;
	mad.lo.s32 	%r1973, %r1972, 768, %r5;
	add.s32 	%r1974, %r1973, %r1971;
	ld.shared.u8 	%rs243, [%r1974];
	add.s16 	%rs244, %rs243, 1;
	st.shared.u8 	[%r1974], %rs244;
	add.s32 	%r4750, %r4750, 768;
	add.s32 	%r4749, %r4749, 768;
	setp.lt.s32 	%p14, %r4750, %r4745;
	@%p14 bra 	$L__BB2_21;
$L__BB2_22:
	bar.sync 	0;
	shr.u32 	%r88, %r4, 5;
	// begin inline asm
	mov.u32 %r1975, %laneid;
	// end inline asm
	setp.gt.u32 	%p15, %r4, 511;
	@%p15 bra 	$L__BB2_24;
	mad.lo.s32 	%r1977, %r88, 768, %r1056;
	shl.b32 	%r1978, %r1975, 2;
	add.s32 	%r1979, %r1977, %r1978;
	ld.shared.u32 	%r1980, [%r1979];
	bfe.u32 	%r1981, %r1980, 0, 8;
	add.s32 	%r1982, %r4712, %r1981;
	bfe.u32 	%r1983, %r1980, 8, 8;
	add.s32 	%r1984, %r4711, %r1983;
	bfe.u32 	%r1985, %r1980, 16, 8;
	add.s32 	%r1986, %r4710, %r1985;
	bfe.u32 	%r1987, %r1980, 24, 8;
	add.s32 	%r1988, %r4709, %r1987;
	ld.shared.u32 	%r1989, [%r1979+128];
	bfe.u32 	%r1990, %r1989, 0, 8;
	add.s32 	%r1991, %r1982, %r1990;
	bfe.u32 	%r1992, %r1989, 8, 8;
	add.s32 	%r1993, %r1984, %r1992;
	bfe.u32 	%r1994, %r1989, 16, 8;
	add.s32 	%r1995, %r1986, %r1994;
	bfe.u32 	%r1996, %r1989, 24, 8;
	add.s32 	%r1997, %r1988, %r1996;
	ld.shared.u32 	%r1998, [%r1979+256];
	bfe.u32 	%r1999, %r1998, 0, 8;
	add.s32 	%r2000, %r1991, %r1999;
	bfe.u32 	%r2001, %r1998, 8, 8;
	add.s32 	%r2002, %r1993, %r2001;
	bfe.u32 	%r2003, %r1998, 16, 8;
	add.s32 	%r2004, %r1995, %r2003;
	bfe.u32 	%r2005, %r1998, 24, 8;
	add.s32 	%r2006, %r1997, %r2005;
	ld.shared.u32 	%r2007, [%r1979+384];
	bfe.u32 	%r2008, %r2007, 0, 8;
	add.s32 	%r2009, %r2000, %r2008;
	bfe.u32 	%r2010, %r2007, 8, 8;
	add.s32 	%r2011, %r2002, %r2010;
	bfe.u32 	%r2012, %r2007, 16, 8;
	add.s32 	%r2013, %r2004, %r2012;
	bfe.u32 	%r2014, %r2007, 24, 8;
	add.s32 	%r2015, %r2006, %r2014;
	ld.shared.u32 	%r2016, [%r1979+512];
	bfe.u32 	%r2017, %r2016, 0, 8;
	add.s32 	%r2018, %r2009, %r2017;
	bfe.u32 	%r2019, %r2016, 8, 8;
	add.s32 	%r2020, %r2011, %r2019;
	bfe.u32 	%r2021, %r2016, 16, 8;
	add.s32 	%r2022, %r2013, %r2021;
	bfe.u32 	%r2023, %r2016, 24, 8;
	add.s32 	%r2024, %r2015, %r2023;
	ld.shared.u32 	%r2025, [%r1979+640];
	bfe.u32 	%r2026, %r2025, 0, 8;
	add.s32 	%r4712, %r2018, %r2026;
	bfe.u32 	%r2027, %r2025, 8, 8;
	add.s32 	%r4711, %r2020, %r2027;
	bfe.u32 	%r2028, %r2025, 16, 8;
	add.s32 	%r4710, %r2022, %r2028;
	bfe.u32 	%r2029, %r2025, 24, 8;
	add.s32 	%r4709, %r2024, %r2029;
$L__BB2_24:
	setp.gt.u32 	%p16, %r4, 319;
	@%p16 bra 	$L__BB2_26;
	mad.lo.s32 	%r2031, %r88, 768, %r1056;
	shl.b32 	%r2032, %r1975, 2;
	add.s32 	%r2033, %r2031, %r2032;
	ld.shared.u32 	%r2034, [%r2033+4608];
	bfe.u32 	%r2035, %r2034, 0, 8;
	add.s32 	%r2036, %r4737, %r2035;
	bfe.u32 	%r2037, %r2034, 8, 8;
	add.s32 	%r2038, %r4736, %r2037;
	bfe.u32 	%r2039, %r2034, 16, 8;
	add.s32 	%r2040, %r4735, %r2039;
	bfe.u32 	%r2041, %r2034, 24, 8;
	add.s32 	%r2042, %r4734, %r2041;
	ld.shared.u32 	%r2043, [%r2033+4736];
	bfe.u32 	%r2044, %r2043, 0, 8;
	add.s32 	%r2045, %r2036, %r2044;
	bfe.u32 	%r2046, %r2043, 8, 8;
	add.s32 	%r2047, %r2038, %r2046;
	bfe.u32 	%r2048, %r2043, 16, 8;
	add.s32 	%r2049, %r2040, %r2048;
	bfe.u32 	%r2050, %r2043, 24, 8;
	add.s32 	%r2051, %r2042, %r2050;
	ld.shared.u32 	%r2052, [%r2033+4864];
	bfe.u32 	%r2053, %r2052, 0, 8;
	add.s32 	%r2054, %r2045, %r2053;
	bfe.u32 	%r2055, %r2052, 8, 8;
	add.s32 	%r2056, %r2047, %r2055;
	bfe.u32 	%r2057, %r2052, 16, 8;
	add.s32 	%r2058, %r2049, %r2057;
	bfe.u32 	%r2059, %r2052, 24, 8;
	add.s32 	%r2060, %r2051, %r2059;
	ld.shared.u32 	%r2061, [%r2033+4992];
	bfe.u32 	%r2062, %r2061, 0, 8;
	add.s32 	%r2063, %r2054, %r2062;
	bfe.u32 	%r2064, %r2061, 8, 8;
	add.s32 	%r2065, %r2056, %r2064;
	bfe.u32 	%r2066, %r2061, 16, 8;
	add.s32 	%r2067, %r2058, %r2066;
	bfe.u32 	%r2068, %r2061, 24, 8;
	add.s32 	%r2069, %r2060, %r2068;
	ld.shared.u32 	%r2070, [%r2033+5120];
	bfe.u32 	%r2071, %r2070, 0, 8;
	add.s32 	%r2072, %r2063, %r2071;
	bfe.u32 	%r2073, %r2070, 8, 8;
	add.s32 	%r2074, %r2065, %r2073;
	bfe.u32 	%r2075, %r2070, 16, 8;
	add.s32 	%r2076, %r2067, %r2075;
	bfe.u32 	%r2077, %r2070, 24, 8;
	add.s32 	%r2078, %r2069, %r2077;
	ld.shared.u32 	%r2079, [%r2033+5248];
	bfe.u32 	%r2080, %r2079, 0, 8;
	add.s32 	%r4737, %r2072, %r2080;
	bfe.u32 	%r2081, %r2079, 8, 8;
	add.s32 	%r4736, %r2074, %r2081;
	bfe.u32 	%r2082, %r2079, 16, 8;
	add.s32 	%r4735, %r2076, %r2082;
	bfe.u32 	%r2083, %r2079, 24, 8;
	add.s32 	%r4734, %r2078, %r2083;
$L__BB2_26:
	setp.gt.u32 	%p17, %r4, 127;
	@%p17 bra 	$L__BB2_28;
	mad.lo.s32 	%r2085, %r88, 768, %r1056;
	shl.b32 	%r2086, %r1975, 2;
	add.s32 	%r2087, %r2085, %r2086;
	ld.shared.u32 	%r2088, [%r2087+9216];
	bfe.u32 	%r2089, %r2088, 0, 8;
	add.s32 	%r2090, %r4741, %r2089;
	bfe.u32 	%r2091, %r2088, 8, 8;
	add.s32 	%r2092, %r4740, %r2091;
	bfe.u32 	%r2093, %r2088, 16, 8;
	add.s32 	%r2094, %r4739, %r2093;
	bfe.u32 	%r2095, %r2088, 24, 8;
	add.s32 	%r2096, %r4738, %r2095;
	ld.shared.u32 	%r2097, [%r2087+9344];
	bfe.u32 	%r2098, %r2097, 0, 8;
	add.s32 	%r2099, %r2090, %r2098;
	bfe.u32 	%r2100, %r2097, 8, 8;
	add.s32 	%r2101, %r2092, %r2100;
	bfe.u32 	%r2102, %r2097, 16, 8;
	add.s32 	%r2103, %r2094, %r2102;
	bfe.u32 	%r2104, %r2097, 24, 8;
	add.s32 	%r2105, %r2096, %r2104;
	ld.shared.u32 	%r2106, [%r2087+9472];
	bfe.u32 	%r2107, %r2106, 0, 8;
	add.s32 	%r2108, %r2099, %r2107;
	bfe.u32 	%r2109, %r2106, 8, 8;
	add.s32 	%r2110, %r2101, %r2109;
	bfe.u32 	%r2111, %r2106, 16, 8;
	add.s32 	%r2112, %r2103, %r2111;
	bfe.u32 	%r2113, %r2106, 24, 8;
	add.s32 	%r2114, %r2105, %r2113;
	ld.shared.u32 	%r2115, [%r2087+9600];
	bfe.u32 	%r2116, %r2115, 0, 8;
	add.s32 	%r2117, %r2108, %r2116;
	bfe.u32 	%r2118, %r2115, 8, 8;
	add.s32 	%r2119, %r2110, %r2118;
	bfe.u32 	%r2120, %r2115, 16, 8;
	add.s32 	%r2121, %r2112, %r2120;
	bfe.u32 	%r2122, %r2115, 24, 8;
	add.s32 	%r2123, %r2114, %r2122;
	ld.shared.u32 	%r2124, [%r2087+9728];
	bfe.u32 	%r2125, %r2124, 0, 8;
	add.s32 	%r2126, %r2117, %r2125;
	bfe.u32 	%r2127, %r2124, 8, 8;
	add.s32 	%r2128, %r2119, %r2127;
	bfe.u32 	%r2129, %r2124, 16, 8;
	add.s32 	%r2130, %r2121, %r2129;
	bfe.u32 	%r2131, %r2124, 24, 8;
	add.s32 	%r2132, %r2123, %r2131;
	ld.shared.u32 	%r2133, [%r2087+9856];
	bfe.u32 	%r2134, %r2133, 0, 8;
	add.s32 	%r4741, %r2126, %r2134;
	bfe.u32 	%r2135, %r2133, 8, 8;
	add.s32 	%r4740, %r2128, %r2135;
	bfe.u32 	%r2136, %r2133, 16, 8;
	add.s32 	%r4739, %r2130, %r2136;
	bfe.u32 	%r2137, %r2133, 24, 8;
	add.s32 	%r4738, %r2132, %r2137;
$L__BB2_28:
	setp.gt.u32 	%p18, %r4, 511;
	bar.sync 	0;
	shl.b32 	%r2138, %r1975, 8;
	add.s32 	%r2140, %r1056, %r2138;
	shl.b32 	%r2141, %r88, 4;
	add.s32 	%r114, %r2140, %r2141;
	@%p18 bra 	$L__BB2_30;
	st.shared.v4.u32 	[%r114], {%r4712, %r4711, %r4710, %r4709};
$L__BB2_30:
	setp.gt.u32 	%p19, %r4, 319;
	@%p19 bra 	$L__BB2_32;
	st.shared.v4.u32 	[%r114+96], {%r4737, %r4736, %r4735, %r4734};
$L__BB2_32:
	setp.gt.u32 	%p20, %r4, 127;
	@%p20 bra 	$L__BB2_34;
	st.shared.v4.u32 	[%r114+192], {%r4741, %r4740, %r4739, %r4738};
$L__BB2_34:
	bar.sync 	0;
	setp.gt.u32 	%p21, %r4, 63;
	@%p21 bra 	$L__BB2_36;
	ld.shared.u32 	%r2143, [%r5];
	ld.shared.u32 	%r2144, [%r5+256];
	add.s32 	%r2145, %r2144, %r2143;
	ld.shared.u32 	%r2146, [%r5+512];
	add.s32 	%r2147, %r2146, %r2145;
	ld.shared.u32 	%r2148, [%r5+768];
	add.s32 	%r2149, %r2148, %r2147;
	ld.shared.u32 	%r2150, [%r5+1024];
	add.s32 	%r2151, %r2150, %r2149;
	ld.shared.u32 	%r2152, [%r5+1280];
	add.s32 	%r2153, %r2152, %r2151;
	ld.shared.u32 	%r2154, [%r5+1536];
	add.s32 	%r2155, %r2154, %r2153;
	ld.shared.u32 	%r2156, [%r5+1792];
	add.s32 	%r2157, %r2156, %r2155;
	ld.shared.u32 	%r2158, [%r5+2048];
	add.s32 	%r2159, %r2158, %r2157;
	ld.shared.u32 	%r2160, [%r5+2304];
	add.s32 	%r2161, %r2160, %r2159;
	ld.shared.u32 	%r2162, [%r5+2560];
	add.s32 	%r2163, %r2162, %r2161;
	ld.shared.u32 	%r2164, [%r5+2816];
	add.s32 	%r2165, %r2164, %r2163;
	ld.shared.u32 	%r2166, [%r5+3072];
	add.s32 	%r2167, %r2166, %r2165;
	ld.shared.u32 	%r2168, [%r5+3328];
	add.s32 	%r2169, %r2168, %r2167;
	ld.shared.u32 	%r2170, [%r5+3584];
	add.s32 	%r2171, %r2170, %r2169;
	ld.shared.u32 	%r2172, [%r5+3840];
	add.s32 	%r2173, %r2172, %r2171;
	ld.shared.u32 	%r2174, [%r5+4096];
	add.s32 	%r2175, %r2174, %r2173;
	ld.shared.u32 	%r2176, [%r5+4352];
	add.s32 	%r2177, %r2176, %r2175;
	ld.shared.u32 	%r2178, [%r5+4608];
	add.s32 	%r2179, %r2178, %r2177;
	ld.shared.u32 	%r2180, [%r5+4864];
	add.s32 	%r2181, %r2180, %r2179;
	ld.shared.u32 	%r2182, [%r5+5120];
	add.s32 	%r2183, %r2182, %r2181;
	ld.shared.u32 	%r2184, [%r5+5376];
	add.s32 	%r2185, %r2184, %r2183;
	ld.shared.u32 	%r2186, [%r5+5632];
	add.s32 	%r2187, %r2186, %r2185;
	ld.shared.u32 	%r2188, [%r5+5888];
	add.s32 	%r2189, %r2188, %r2187;
	ld.shared.u32 	%r2190, [%r5+6144];
	add.s32 	%r2191, %r2190, %r2189;
	ld.shared.u32 	%r2192, [%r5+6400];
	add.s32 	%r2193, %r2192, %r2191;
	ld.shared.u32 	%r2194, [%r5+6656];
	add.s32 	%r2195, %r2194, %r2193;
	ld.shared.u32 	%r2196, [%r5+6912];
	add.s32 	%r2197, %r2196, %r2195;
	ld.shared.u32 	%r2198, [%r5+7168];
	add.s32 	%r2199, %r2198, %r2197;
	ld.shared.u32 	%r2200, [%r5+7424];
	add.s32 	%r2201, %r2200, %r2199;
	ld.shared.u32 	%r2202, [%r5+7680];
	add.s32 	%r2203, %r2202, %r2201;
	ld.shared.u32 	%r2204, [%r5+7936];
	add.s32 	%r4763, %r2204, %r2203;
$L__BB2_36:
	bar.sync 	0;
	mul.hi.u32 	%r2205, %r4, 715827883;
	add.s32 	%r2206, %r2205, %r4;
	shl.b32 	%r2207, %r2206, 2;
	add.s32 	%r2209, %r1056, %r2207;
	add.s32 	%r117, %r2209, 528;
	st.shared.u32 	[%r2209+528], %r4763;
	bar.sync 	0;
	setp.gt.u32 	%p22, %r4, 31;
	@%p22 bra 	$L__BB2_38;
	mad.lo.s32 	%r2241, %r4, 28, %r1056;
	ld.shared.u32 	%r2242, [%r2241+528];
	ld.shared.u32 	%r2243, [%r2241+532];
	ld.shared.u32 	%r2244, [%r2241+536];
	ld.shared.u32 	%r2245, [%r2241+540];
	ld.shared.u32 	%r2246, [%r2241+544];
	ld.shared.u32 	%r2247, [%r2241+548];
	add.s32 	%r2248, %r2243, %r2242;
	add.s32 	%r2249, %r2248, %r2244;
	add.s32 	%r2250, %r2249, %r2245;
	add.s32 	%r2251, %r2250, %r2246;
	add.s32 	%r2214, %r2251, %r2247;
	mov.b32 	%r2212, 1;
	mov.b32 	%r2237, 0;
	mov.b32 	%r2239, -1;
	// begin inline asm
	{  .reg .s32 r0;  .reg .pred p;  shfl.sync.up.b32 r0|p, %r2214, %r2212, %r2237, %r2239;  @p add.s32 r0, r0, %r2214;  mov.s32 %r2210, r0;}
	// end inline asm
	mov.b32 	%r2218, 2;
	// begin inline asm
	{  .reg .s32 r0;  .reg .pred p;  shfl.sync.up.b32 r0|p, %r2210, %r2218, %r2237, %r2239;  @p add.s32 r0, r0, %r2210;  mov.s32 %r2216, r0;}
	// end inline asm
	mov.b32 	%r2224, 4;
	// begin inline asm
	{  .reg .s32 r0;  .reg .pred p;  shfl.sync.up.b32 r0|p, %r2216, %r2224, %r2237, %r2239;  @p add.s32 r0, r0, %r2216;  mov.s32 %r2222, r0;}
	// end inline asm
	mov.b32 	%r2230, 8;
	// begin inline asm
	{  .reg .s32 r0;  .reg .pred p;  shfl.sync.up.b32 r0|p, %r2222, %r2230, %r2237, %r2239;  @p add.s32 r0, r0, %r2222;  mov.s32 %r2228, r0;}
	// end inline asm
	mov.b32 	%r2236, 16;
	// begin inline asm
	{  .reg .s32 r0;  .reg .pred p;  shfl.sync.up.b32 r0|p, %r2228, %r2236, %r2237, %r2239;  @p add.s32 r0, r0, %r2228;  mov.s32 %r2234, r0;}
	// end inline asm
	sub.s32 	%r2252, %r2234, %r2214;
	ld.shared.u32 	%r2253, [%r2241+528];
	ld.shared.u32 	%r2254, [%r2241+532];
	ld.shared.u32 	%r2255, [%r2241+536];
	ld.shared.u32 	%r2256, [%r2241+540];
	ld.shared.u32 	%r2257, [%r2241+544];
	add.s32 	%r2258, %r2253, %r2252;
	add.s32 	%r2259, %r2254, %r2258;
	add.s32 	%r2260, %r2255, %r2259;
	add.s32 	%r2261, %r2256, %r2260;
	add.s32 	%r2262, %r2257, %r2261;
	st.shared.u32 	[%r2241+528], %r2252;
	st.shared.u32 	[%r2241+532], %r2258;
	st.shared.u32 	[%r2241+536], %r2259;
	st.shared.u32 	[%r2241+540], %r2260;
	st.shared.u32 	[%r2241+544], %r2261;
	st.shared.u32 	[%r2241+548], %r2262;
$L__BB2_38:
	setp.gt.u32 	%p23, %r4, 63;
	bar.sync 	0;
	ld.shared.u32 	%r2263, [%r117];
	add.s32 	%r4861, %r2263, %r4863;
	bar.sync 	0;
	setp.eq.s32 	%p24, %r4861, 0;
	setp.eq.s32 	%p25, %r4861, %r4864;
	or.pred  	%p26, %p24, %p25;
	or.pred  	%p28, %p23, %p26;
	selp.u32 	%r2264, 1, 0, %p28;
	{ 
	.reg .pred 	%p1; 
	.reg .pred 	%p2; 
	setp.ne.u32 	%p1, %r2264, 0; 
	bar.red.and.pred 	%p2, 0, %p1; 
	selp.u32 	%r2265, 1, 0, %p2; 
	}
	setp.ne.s32 	%p29, %r2265, 0;
	@%p29 bra 	$L__BB2_381;
	setp.lt.s32 	%p192, %r4864, 7488;
	shl.b32 	%r2422, %r88, 2;
	add.s32 	%r2424, %r1056, %r2422;
	add.s32 	%r119, %r2424, 25344;
	and.b32  	%r2425, %r4, 31;
	mad.lo.s32 	%r2426, %r2425, 768, %r1056;
	shl.b32 	%r2427, %r88, 1;
	add.s32 	%r120, %r2426, %r2427;
	@%p192 bra 	$L__BB2_56;
	add.s32 	%r121, %r4, 192;
	add.s32 	%r122, %r4, 384;
	add.s32 	%r123, %r4, 576;
	add.s32 	%r124, %r4, 768;
	add.s32 	%r125, %r4, 960;
	add.s32 	%r126, %r4, 1152;
	add.s32 	%r127, %r4, 1344;
	add.s32 	%r128, %r4, 1536;
	add.s32 	%r129, %r4, 1728;
	add.s32 	%r130, %r4, 1920;
	add.s32 	%r131, %r4, 2112;
	add.s32 	%r132, %r4, 2304;
	add.s32 	%r133, %r4, 2496;
	add.s32 	%r134, %r4, 2688;
	or.b32  	%r135, %r4, 3072;
	add.s32 	%r136, %r4, 3264;
	add.s32 	%r137, %r4, 3456;
	add.s32 	%r138, %r4, 3648;
	add.s32 	%r139, %r4, 3840;
	add.s32 	%r140, %r4, 4032;
	add.s32 	%r141, %r4, 4224;
	add.s32 	%r142, %r4, 4608;
	add.s32 	%r143, %r4, 4800;
	add.s32 	%r144, %r4, 4992;
	add.s32 	%r145, %r4, 5376;
	add.s32 	%r146, %r4, 5952;
	or.b32  	%r147, %r4, 6144;
	add.s32 	%r148, %r4, 6336;
	add.s32 	%r149, %r4, 6528;
	add.s32 	%r150, %r4, 6720;
	add.s32 	%r151, %r4, 6912;
	add.s32 	%r152, %r4, 7104;
	mad.lo.s32 	%r153, %r4, 152, %r5;
	shl.b32 	%r2429, %r4, 7;
	add.s32 	%r154, %r5, %r2429;
$L__BB2_41:
	.pragma "nounroll";
	setp.ne.s32 	%p193, %r1975, 31;
	cvt.s64.s32 	%rd62, %r4863;
	add.s64 	%rd63, %rd5, %rd62;
	shl.b64 	%rd19, %rd63, 2;
	add.s64 	%rd64, %rd1, %rd19;
	ld.global.u32 	%r2580, [%rd64];
	ld.global.u32 	%r2581, [%rd64+768];
	ld.global.u32 	%r2582, [%rd64+1536];
	ld.global.u32 	%r2583, [%rd64+2304];
	ld.global.u32 	%r2584, [%rd64+3072];
	ld.global.u32 	%r2585, [%rd64+3840];
	ld.global.u32 	%r2586, [%rd64+4608];
	ld.global.u32 	%r2587, [%rd64+5376];
	ld.global.u32 	%r2588, [%rd64+6144];
	ld.global.u32 	%r2589, [%rd64+6912];
	ld.global.u32 	%r2590, [%rd64+7680];
	ld.global.u32 	%r2591, [%rd64+8448];
	ld.global.u32 	%r2592, [%rd64+9216];
	ld.global.u32 	%r2593, [%rd64+9984];
	ld.global.u32 	%r2594, [%rd64+10752];
	ld.global.u32 	%r2595, [%rd64+11520];
	ld.global.u32 	%r2596, [%rd64+12288];
	ld.global.u32 	%r2597, [%rd64+13056];
	ld.global.u32 	%r2598, [%rd64+13824];
	ld.global.u32 	%r2599, [%rd64+14592];
	ld.global.u32 	%r2600, [%rd64+15360];
	ld.global.u32 	%r2601, [%rd64+16128];
	ld.global.u32 	%r2602, [%rd64+16896];
	ld.global.u32 	%r2603, [%rd64+17664];
	ld.global.u32 	%r2604, [%rd64+18432];
	ld.global.u32 	%r2605, [%rd64+19200];
	ld.global.u32 	%r2606, [%rd64+19968];
	ld.global.u32 	%r2607, [%rd64+20736];
	ld.global.u32 	%r2608, [%rd64+21504];
	ld.global.u32 	%r2609, [%rd64+22272];
	ld.global.u32 	%r2610, [%rd64+23040];
	ld.global.u32 	%r2611, [%rd64+23808];
	ld.global.u32 	%r2612, [%rd64+24576];
	ld.global.u32 	%r2613, [%rd64+25344];
	ld.global.u32 	%r2614, [%rd64+26112];
	ld.global.u32 	%r2615, [%rd64+26880];
	ld.global.u32 	%r2616, [%rd64+27648];
	ld.global.u32 	%r2617, [%rd64+28416];
	ld.global.u32 	%r2618, [%rd64+29184];
	st.shared.u32 	[%r5], %r2580;
	st.shared.u32 	[%r5+768], %r2581;
	st.shared.u32 	[%r5+1536], %r2582;
	st.shared.u32 	[%r5+2304], %r2583;
	st.shared.u32 	[%r5+3072], %r2584;
	st.shared.u32 	[%r5+3840], %r2585;
	st.shared.u32 	[%r5+4608], %r2586;
	st.shared.u32 	[%r5+5376], %r2587;
	st.shared.u32 	[%r5+6144], %r2588;
	st.shared.u32 	[%r5+6912], %r2589;
	st.shared.u32 	[%r5+7680], %r2590;
	st.shared.u32 	[%r5+8448], %r2591;
	st.shared.u32 	[%r5+9216], %r2592;
	st.shared.u32 	[%r5+9984], %r2593;
	st.shared.u32 	[%r5+10752], %r2594;
	st.shared.u32 	[%r5+11520], %r2595;
	st.shared.u32 	[%r5+12288], %r2596;
	st.shared.u32 	[%r5+13056], %r2597;
	st.shared.u32 	[%r5+13824], %r2598;
	st.shared.u32 	[%r5+14592], %r2599;
	st.shared.u32 	[%r5+15360], %r2600;
	st.shared.u32 	[%r5+16128], %r2601;
	st.shared.u32 	[%r5+16896], %r2602;
	st.shared.u32 	[%r5+17664], %r2603;
	st.shared.u32 	[%r5+18432], %r2604;
	st.shared.u32 	[%r5+19200], %r2605;
	st.shared.u32 	[%r5+19968], %r2606;
	st.shared.u32 	[%r5+20736], %r2607;
	st.shared.u32 	[%r5+21504], %r2608;
	st.shared.u32 	[%r5+22272], %r2609;
	st.shared.u32 	[%r5+23040], %r2610;
	st.shared.u32 	[%r5+23808], %r2611;
	st.shared.u32 	[%r5+24576], %r2612;
	st.shared.u32 	[%r5+25344], %r2613;
	st.shared.u32 	[%r5+26112], %r2614;
	st.shared.u32 	[%r5+26880], %r2615;
	st.shared.u32 	[%r5+27648], %r2616;
	st.shared.u32 	[%r5+28416], %r2617;
	st.shared.u32 	[%r5+29184], %r2618;
	bar.sync 	0;
	ld.shared.u32 	%r2619, [%r153];
	ld.shared.u32 	%r2620, [%r153+4];
	ld.shared.u32 	%r2621, [%r153+8];
	ld.shared.u32 	%r2622, [%r153+12];
	ld.shared.u32 	%r2623, [%r153+16];
	ld.shared.u32 	%r2624, [%r153+20];
	ld.shared.u32 	%r2625, [%r153+24];
	ld.shared.u32 	%r2626, [%r153+28];
	ld.shared.u32 	%r2627, [%r153+32];
	ld.shared.u32 	%r2628, [%r153+36];
	ld.shared.u32 	%r2629, [%r153+40];
	ld.shared.u32 	%r2630, [%r153+44];
	ld.shared.u32 	%r2631, [%r153+48];
	ld.shared.u32 	%r2632, [%r153+52];
	ld.shared.u32 	%r2633, [%r153+56];
	ld.shared.u32 	%r2634, [%r153+60];
	ld.shared.u32 	%r2635, [%r153+64];
	ld.shared.u32 	%r2636, [%r153+68];
	ld.shared.u32 	%r2637, [%r153+72];
	ld.shared.u32 	%r2638, [%r153+76];
	ld.shared.u32 	%r2639, [%r153+80];
	ld.shared.u32 	%r2640, [%r153+84];
	ld.shared.u32 	%r2641, [%r153+88];
	ld.shared.u32 	%r2642, [%r153+92];
	ld.shared.u32 	%r2643, [%r153+96];
	ld.shared.u32 	%r2644, [%r153+100];
	ld.shared.u32 	%r2645, [%r153+104];
	ld.shared.u32 	%r2646, [%r153+108];
	ld.shared.u32 	%r2647, [%r153+112];
	ld.shared.u32 	%r2648, [%r153+116];
	ld.shared.u32 	%r2649, [%r153+120];
	ld.shared.u32 	%r2650, [%r153+124];
	ld.shared.u32 	%r2651, [%r153+128];
	ld.shared.u32 	%r2652, [%r153+132];
	ld.shared.u32 	%r2653, [%r153+136];
	ld.shared.u32 	%r2654, [%r153+140];
	ld.shared.u32 	%r2655, [%r153+144];
	ld.shared.u32 	%r2656, [%r153+148];
	ld.shared.u32 	%r2657, [%r153+152];
	bar.sync 	0;
	xor.b32  	%r2434, %r2619, -2147483648;
	xor.b32  	%r2437, %r2620, -2147483648;
	xor.b32  	%r2440, %r2621, -2147483648;
	xor.b32  	%r2443, %r2622, -2147483648;
	xor.b32  	%r2446, %r2623, -2147483648;
	xor.b32  	%r2449, %r2624, -2147483648;
	xor.b32  	%r2452, %r2625, -2147483648;
	xor.b32  	%r2455, %r2626, -2147483648;
	xor.b32  	%r2458, %r2627, -2147483648;
	xor.b32  	%r2461, %r2628, -2147483648;
	xor.b32  	%r2464, %r2629, -2147483648;
	xor.b32  	%r2467, %r2630, -2147483648;
	xor.b32  	%r2470, %r2631, -2147483648;
	xor.b32  	%r2473, %r2632, -2147483648;
	xor.b32  	%r2476, %r2633, -2147483648;
	xor.b32  	%r2479, %r2634, -2147483648;
	xor.b32  	%r2482, %r2635, -2147483648;
	xor.b32  	%r2485, %r2636, -2147483648;
	xor.b32  	%r2488, %r2637, -2147483648;
	xor.b32  	%r2491, %r2638, -2147483648;
	xor.b32  	%r2494, %r2639, -2147483648;
	xor.b32  	%r2497, %r2640, -2147483648;
	xor.b32  	%r2500, %r2641, -2147483648;
	xor.b32  	%r2503, %r2642, -2147483648;
	xor.b32  	%r2506, %r2643, -2147483648;
	xor.b32  	%r2509, %r2644, -2147483648;
	xor.b32  	%r2512, %r2645, -2147483648;
	xor.b32  	%r2515, %r2646, -2147483648;
	xor.b32  	%r2518, %r2647, -2147483648;
	xor.b32  	%r2521, %r2648, -2147483648;
	xor.b32  	%r2524, %r2649, -2147483648;
	xor.b32  	%r2527, %r2650, -2147483648;
	xor.b32  	%r2530, %r2651, -2147483648;
	xor.b32  	%r2533, %r2652, -2147483648;
	xor.b32  	%r2536, %r2653, -2147483648;
	xor.b32  	%r2539, %r2654, -2147483648;
	xor.b32  	%r2542, %r2655, -2147483648;
	xor.b32  	%r2545, %r2656, -2147483648;
	xor.b32  	%r2548, %r2657, -2147483648;
	mov.b32 	%r2577, 0;
	st.shared.u32 	[%r5], %r2577;
	st.shared.u32 	[%r5+768], %r2577;
	st.shared.u32 	[%r5+1536], %r2577;
	st.shared.u32 	[%r5+2304], %r2577;
	st.shared.u32 	[%r5+3072], %r2577;
	st.shared.u32 	[%r5+3840], %r2577;
	st.shared.u32 	[%r5+4608], %r2577;
	st.shared.u32 	[%r5+5376], %r2577;
	st.shared.u32 	[%r5+6144], %r2577;
	st.shared.u32 	[%r5+6912], %r2577;
	st.shared.u32 	[%r5+7680], %r2577;
	st.shared.u32 	[%r5+8448], %r2577;
	st.shared.u32 	[%r5+9216], %r2577;
	st.shared.u32 	[%r5+9984], %r2577;
	st.shared.u32 	[%r5+10752], %r2577;
	st.shared.u32 	[%r5+11520], %r2577;
	st.shared.u32 	[%r5+12288], %r2577;
	st.shared.u32 	[%r5+13056], %r2577;
	st.shared.u32 	[%r5+13824], %r2577;
	st.shared.u32 	[%r5+14592], %r2577;
	st.shared.u32 	[%r5+15360], %r2577;
	st.shared.u32 	[%r5+16128], %r2577;
	st.shared.u32 	[%r5+16896], %r2577;
	st.shared.u32 	[%r5+17664], %r2577;
	st.shared.u32 	[%r5+18432], %r2577;
	st.shared.u32 	[%r5+19200], %r2577;
	st.shared.u32 	[%r5+19968], %r2577;
	st.shared.u32 	[%r5+20736], %r2577;
	st.shared.u32 	[%r5+21504], %r2577;
	st.shared.u32 	[%r5+22272], %r2577;
	st.shared.u32 	[%r5+23040], %r2577;
	st.shared.u32 	[%r5+23808], %r2577;
	st.shared.u32 	[%r5+24576], %r2577;
	// begin inline asm
	bmsk.clamp.b32 %r2430, %r2577, %r1052;
	// end inline asm
	// begin inline asm
	shr.b32 %r2433, %r2434, %r1051;
	// end inline asm
	and.b32  	%r2658, %r2430, %r2433;
	and.b32  	%r2659, %r2658, 31;
	mad.lo.s32 	%r2660, %r2659, 768, %r5;
	shr.u32 	%r2661, %r2658, 4;
	and.b32  	%r2662, %r2661, 268435454;
	add.s32 	%r445, %r2660, %r2662;
	ld.shared.u16 	%rs1, [%r445];
	add.s16 	%rs245, %rs1, 1;
	st.shared.u16 	[%r445], %rs245;
	// begin inline asm
	shr.b32 %r2436, %r2437, %r1051;
	// end inline asm
	and.b32  	%r2663, %r2430, %r2436;
	and.b32  	%r2664, %r2663, 31;
	mad.lo.s32 	%r2665, %r2664, 768, %r5;
	shr.u32 	%r2666, %r2663, 4;
	and.b32  	%r2667, %r2666, 268435454;
	add.s32 	%r446, %r2665, %r2667;
	ld.shared.u16 	%rs2, [%r446];
	add.s16 	%rs246, %rs2, 1;
	st.shared.u16 	[%r446], %rs246;
	// begin inline asm
	shr.b32 %r2439, %r2440, %r1051;
	// end inline asm
	and.b32  	%r2668, %r2430, %r2439;
	and.b32  	%r2669, %r2668, 31;
	mad.lo.s32 	%r2670, %r2669, 768, %r5;
	shr.u32 	%r2671, %r2668, 4;
	and.b32  	%r2672, %r2671, 268435454;
	add.s32 	%r447, %r2670, %r2672;
	ld.shared.u16 	%rs3, [%r447];
	add.s16 	%rs247, %rs3, 1;
	st.shared.u16 	[%r447], %rs247;
	// begin inline asm
	shr.b32 %r2442, %r2443, %r1051;
	// end inline asm
	and.b32  	%r2673, %r2430, %r2442;
	and.b32  	%r2674, %r2673, 31;
	mad.lo.s32 	%r2675, %r2674, 768, %r5;
	shr.u32 	%r2676, %r2673, 4;
	and.b32  	%r2677, %r2676, 268435454;
	add.s32 	%r448, %r2675, %r2677;
	ld.shared.u16 	%rs4, [%r448];
	add.s16 	%rs248, %rs4, 1;
	st.shared.u16 	[%r448], %rs248;
	// begin inline asm
	shr.b32 %r2445, %r2446, %r1051;
	// end inline asm
	and.b32  	%r2678, %r2430, %r2445;
	and.b32  	%r2679, %r2678, 31;
	mad.lo.s32 	%r2680, %r2679, 768, %r5;
	shr.u32 	%r2681, %r2678, 4;
	and.b32  	%r2682, %r2681, 268435454;
	add.s32 	%r449, %r2680, %r2682;
	ld.shared.u16 	%rs5, [%r449];
	add.s16 	%rs249, %rs5, 1;
	st.shared.u16 	[%r449], %rs249;
	// begin inline asm
	shr.b32 %r2448, %r2449, %r1051;
	// end inline asm
	and.b32  	%r2683, %r2430, %r2448;
	and.b32  	%r2684, %r2683, 31;
	mad.lo.s32 	%r2685, %r2684, 768, %r5;
	shr.u32 	%r2686, %r2683, 4;
	and.b32  	%r2687, %r2686, 268435454;
	add.s32 	%r450, %r2685, %r2687;
	ld.shared.u16 	%rs6, [%r450];
	add.s16 	%rs250, %rs6, 1;
	st.shared.u16 	[%r450], %rs250;
	// begin inline asm
	shr.b32 %r2451, %r2452, %r1051;
	// end inline asm
	and.b32  	%r2688, %r2430, %r2451;
	and.b32  	%r2689, %r2688, 31;
	mad.lo.s32 	%r2690, %r2689, 768, %r5;
	shr.u32 	%r2691, %r2688, 4;
	and.b32  	%r2692, %r2691, 268435454;
	add.s32 	%r451, %r2690, %r2692;
	ld.shared.u16 	%rs7, [%r451];
	add.s16 	%rs251, %rs7, 1;
	st.shared.u16 	[%r451], %rs251;
	// begin inline asm
	shr.b32 %r2454, %r2455, %r1051;
	// end inline asm
	and.b32  	%r2693, %r2430, %r2454;
	and.b32  	%r2694, %r2693, 31;
	mad.lo.s32 	%r2695, %r2694, 768, %r5;
	shr.u32 	%r2696, %r2693, 4;
	and.b32  	%r2697, %r2696, 268435454;
	add.s32 	%r452, %r2695, %r2697;
	ld.shared.u16 	%rs8, [%r452];
	add.s16 	%rs252, %rs8, 1;
	st.shared.u16 	[%r452], %rs252;
	// begin inline asm
	shr.b32 %r2457, %r2458, %r1051;
	// end inline asm
	and.b32  	%r2698, %r2430, %r2457;
	and.b32  	%r2699, %r2698, 31;
	mad.lo.s32 	%r2700, %r2699, 768, %r5;
	shr.u32 	%r2701, %r2698, 4;
	and.b32  	%r2702, %r2701, 268435454;
	add.s32 	%r453, %r2700, %r2702;
	ld.shared.u16 	%rs9, [%r453];
	add.s16 	%rs253, %rs9, 1;
	st.shared.u16 	[%r453], %rs253;
	// begin inline asm
	shr.b32 %r2460, %r2461, %r1051;
	// end inline asm
	and.b32  	%r2703, %r2430, %r2460;
	and.b32  	%r2704, %r2703, 31;
	mad.lo.s32 	%r2705, %r2704, 768, %r5;
	shr.u32 	%r2706, %r2703, 4;
	and.b32  	%r2707, %r2706, 268435454;
	add.s32 	%r454, %r2705, %r2707;
	ld.shared.u16 	%rs10, [%r454];
	add.s16 	%rs254, %rs10, 1;
	st.shared.u16 	[%r454], %rs254;
	// begin inline asm
	shr.b32 %r2463, %r2464, %r1051;
	// end inline asm
	and.b32  	%r2708, %r2430, %r2463;
	and.b32  	%r2709, %r2708, 31;
	mad.lo.s32 	%r2710, %r2709, 768, %r5;
	shr.u32 	%r2711, %r2708, 4;
	and.b32  	%r2712, %r2711, 268435454;
	add.s32 	%r455, %r2710, %r2712;
	ld.shared.u16 	%rs11, [%r455];
	add.s16 	%rs255, %rs11, 1;
	st.shared.u16 	[%r455], %rs255;
	// begin inline asm
	shr.b32 %r2466, %r2467, %r1051;
	// end inline asm
	and.b32  	%r2713, %r2430, %r2466;
	and.b32  	%r2714, %r2713, 31;
	mad.lo.s32 	%r2715, %r2714, 768, %r5;
	shr.u32 	%r2716, %r2713, 4;
	and.b32  	%r2717, %r2716, 268435454;
	add.s32 	%r456, %r2715, %r2717;
	ld.shared.u16 	%rs12, [%r456];
	add.s16 	%rs256, %rs12, 1;
	st.shared.u16 	[%r456], %rs256;
	// begin inline asm
	shr.b32 %r2469, %r2470, %r1051;
	// end inline asm
	and.b32  	%r2718, %r2430, %r2469;
	and.b32  	%r2719, %r2718, 31;
	mad.lo.s32 	%r2720, %r2719, 768, %r5;
	shr.u32 	%r2721, %r2718, 4;
	and.b32  	%r2722, %r2721, 268435454;
	add.s32 	%r457, %r2720, %r2722;
	ld.shared.u16 	%rs13, [%r457];
	add.s16 	%rs257, %rs13, 1;
	st.shared.u16 	[%r457], %rs257;
	// begin inline asm
	shr.b32 %r2472, %r2473, %r1051;
	// end inline asm
	and.b32  	%r2723, %r2430, %r2472;
	and.b32  	%r2724, %r2723, 31;
	mad.lo.s32 	%r2725, %r2724, 768, %r5;
	shr.u32 	%r2726, %r2723, 4;
	and.b32  	%r2727, %r2726, 268435454;
	add.s32 	%r458, %r2725, %r2727;
	ld.shared.u16 	%rs14, [%r458];
	add.s16 	%rs258, %rs14, 1;
	st.shared.u16 	[%r458], %rs258;
	// begin inline asm
	shr.b32 %r2475, %r2476, %r1051;
	// end inline asm
	and.b32  	%r2728, %r2430, %r2475;
	and.b32  	%r2729, %r2728, 31;
	mad.lo.s32 	%r2730, %r2729, 768, %r5;
	shr.u32 	%r2731, %r2728, 4;
	and.b32  	%r2732, %r2731, 268435454;
	add.s32 	%r459, %r2730, %r2732;
	ld.shared.u16 	%rs15, [%r459];
	add.s16 	%rs259, %rs15, 1;
	st.shared.u16 	[%r459], %rs259;
	// begin inline asm
	shr.b32 %r2478, %r2479, %r1051;
	// end inline asm
	and.b32  	%r2733, %r2430, %r2478;
	and.b32  	%r2734, %r2733, 31;
	mad.lo.s32 	%r2735, %r2734, 768, %r5;
	shr.u32 	%r2736, %r2733, 4;
	and.b32  	%r2737, %r2736, 268435454;
	add.s32 	%r460, %r2735, %r2737;
	ld.shared.u16 	%rs16, [%r460];
	add.s16 	%rs260, %rs16, 1;
	st.shared.u16 	[%r460], %rs260;
	// begin inline asm
	shr.b32 %r2481, %r2482, %r1051;
	// end inline asm
	and.b32  	%r2738, %r2430, %r2481;
	and.b32  	%r2739, %r2738, 31;
	mad.lo.s32 	%r2740, %r2739, 768, %r5;
	shr.u32 	%r2741, %r2738, 4;
	and.b32  	%r2742, %r2741, 268435454;
	add.s32 	%r461, %r2740, %r2742;
	ld.shared.u16 	%rs17, [%r461];
	add.s16 	%rs261, %rs17, 1;
	st.shared.u16 	[%r461], %rs261;
	// begin inline asm
	shr.b32 %r2484, %r2485, %r1051;
	// end inline asm
	and.b32  	%r2743, %r2430, %r2484;
	and.b32  	%r2744, %r2743, 31;
	mad.lo.s32 	%r2745, %r2744, 768, %r5;
	shr.u32 	%r2746, %r2743, 4;
	and.b32  	%r2747, %r2746, 268435454;
	add.s32 	%r462, %r2745, %r2747;
	ld.shared.u16 	%rs18, [%r462];
	add.s16 	%rs262, %rs18, 1;
	st.shared.u16 	[%r462], %rs262;
	// begin inline asm
	shr.b32 %r2487, %r2488, %r1051;
	// end inline asm
	and.b32  	%r2748, %r2430, %r2487;
	and.b32  	%r2749, %r2748, 31;
	mad.lo.s32 	%r2750, %r2749, 768, %r5;
	shr.u32 	%r2751, %r2748, 4;
	and.b32  	%r2752, %r2751, 268435454;
	add.s32 	%r463, %r2750, %r2752;
	ld.shared.u16 	%rs19, [%r463];
	add.s16 	%rs263, %rs19, 1;
	st.shared.u16 	[%r463], %rs263;
	// begin inline asm
	shr.b32 %r2490, %r2491, %r1051;
	// end inline asm
	and.b32  	%r2753, %r2430, %r2490;
	and.b32  	%r2754, %r2753, 31;
	mad.lo.s32 	%r2755, %r2754, 768, %r5;
	shr.u32 	%r2756, %r2753, 4;
	and.b32  	%r2757, %r2756, 268435454;
	add.s32 	%r464, %r2755, %r2757;
	ld.shared.u16 	%rs20, [%r464];
	add.s16 	%rs264, %rs20, 1;
	st.shared.u16 	[%r464], %rs264;
	// begin inline asm
	shr.b32 %r2493, %r2494, %r1051;
	// end inline asm
	and.b32  	%r2758, %r2430, %r2493;
	and.b32  	%r2759, %r2758, 31;
	mad.lo.s32 	%r2760, %r2759, 768, %r5;
	shr.u32 	%r2761, %r2758, 4;
	and.b32  	%r2762, %r2761, 268435454;
	add.s32 	%r465, %r2760, %r2762;
	ld.shared.u16 	%rs21, [%r465];
	add.s16 	%rs265, %rs21, 1;
	st.shared.u16 	[%r465], %rs265;
	// begin inline asm
	shr.b32 %r2496, %r2497, %r1051;
	// end inline asm
	and.b32  	%r2763, %r2430, %r2496;
	and.b32  	%r2764, %r2763, 31;
	mad.lo.s32 	%r2765, %r2764, 768, %r5;
	shr.u32 	%r2766, %r2763, 4;
	and.b32  	%r2767, %r2766, 268435454;
	add.s32 	%r466, %r2765, %r2767;
	ld.shared.u16 	%rs22, [%r466];
	add.s16 	%rs266, %rs22, 1;
	st.shared.u16 	[%r466], %rs266;
	// begin inline asm
	shr.b32 %r2499, %r2500, %r1051;
	// end inline asm
	and.b32  	%r2768, %r2430, %r2499;
	and.b32  	%r2769, %r2768, 31;
	mad.lo.s32 	%r2770, %r2769, 768, %r5;
	shr.u32 	%r2771, %r2768, 4;
	and.b32  	%r2772, %r2771, 268435454;
	add.s32 	%r467, %r2770, %r2772;
	ld.shared.u16 	%rs23, [%r467];
	add.s16 	%rs267, %rs23, 1;
	st.shared.u16 	[%r467], %rs267;
	// begin inline asm
	shr.b32 %r2502, %r2503, %r1051;
	// end inline asm
	and.b32  	%r2773, %r2430, %r2502;
	and.b32  	%r2774, %r2773, 31;
	mad.lo.s32 	%r2775, %r2774, 768, %r5;
	shr.u32 	%r2776, %r2773, 4;
	and.b32  	%r2777, %r2776, 268435454;
	add.s32 	%r468, %r2775, %r2777;
	ld.shared.u16 	%rs24, [%r468];
	add.s16 	%rs268, %rs24, 1;
	st.shared.u16 	[%r468], %rs268;
	// begin inline asm
	shr.b32 %r2505, %r2506, %r1051;
	// end inline asm
	and.b32  	%r2778, %r2430, %r2505;
	and.b32  	%r2779, %r2778, 31;
	mad.lo.s32 	%r2780, %r2779, 768, %r5;
	shr.u32 	%r2781, %r2778, 4;
	and.b32  	%r2782, %r2781, 268435454;
	add.s32 	%r469, %r2780, %r2782;
	ld.shared.u16 	%rs25, [%r469];
	add.s16 	%rs269, %rs25, 1;
	st.shared.u16 	[%r469], %rs269;
	// begin inline asm
	shr.b32 %r2508, %r2509, %r1051;
	// end inline asm
	and.b32  	%r2783, %r2430, %r2508;
	and.b32  	%r2784, %r2783, 31;
	mad.lo.s32 	%r2785, %r2784, 768, %r5;
	shr.u32 	%r2786, %r2783, 4;
	and.b32  	%r2787, %r2786, 268435454;
	add.s32 	%r470, %r2785, %r2787;
	ld.shared.u16 	%rs26, [%r470];
	add.s16 	%rs270, %rs26, 1;
	st.shared.u16 	[%r470], %rs270;
	// begin inline asm
	shr.b32 %r2511, %r2512, %r1051;
	// end inline asm
	and.b32  	%r2788, %r2430, %r2511;
	and.b32  	%r2789, %r2788, 31;
	mad.lo.s32 	%r2790, %r2789, 768, %r5;
	shr.u32 	%r2791, %r2788, 4;
	and.b32  	%r2792, %r2791, 268435454;
	add.s32 	%r471, %r2790, %r2792;
	ld.shared.u16 	%rs27, [%r471];
	add.s16 	%rs271, %rs27, 1;
	st.shared.u16 	[%r471], %rs271;
	// begin inline asm
	shr.b32 %r2514, %r2515, %r1051;
	// end inline asm
	and.b32  	%r2793, %r2430, %r2514;
	and.b32  	%r2794, %r2793, 31;
	mad.lo.s32 	%r2795, %r2794, 768, %r5;
	shr.u32 	%r2796, %r2793, 4;
	and.b32  	%r2797, %r2796, 268435454;
	add.s32 	%r472, %r2795, %r2797;
	ld.shared.u16 	%rs28, [%r472];
	add.s16 	%rs272, %rs28, 1;
	st.shared.u16 	[%r472], %rs272;
	// begin inline asm
	shr.b32 %r2517, %r2518, %r1051;
	// end inline asm
	and.b32  	%r2798, %r2430, %r2517;
	and.b32  	%r2799, %r2798, 31;
	mad.lo.s32 	%r2800, %r2799, 768, %r5;
	shr.u32 	%r2801, %r2798, 4;
	and.b32  	%r2802, %r2801, 268435454;
	add.s32 	%r473, %r2800, %r2802;
	ld.shared.u16 	%rs29, [%r473];
	add.s16 	%rs273, %rs29, 1;
	st.shared.u16 	[%r473], %rs273;
	// begin inline asm
	shr.b32 %r2520, %r2521, %r1051;
	// end inline asm
	and.b32  	%r2803, %r2430, %r2520;
	and.b32  	%r2804, %r2803, 31;
	mad.lo.s32 	%r2805, %r2804, 768, %r5;
	shr.u32 	%r2806, %r2803, 4;
	and.b32  	%r2807, %r2806, 268435454;
	add.s32 	%r474, %r2805, %r2807;
	ld.shared.u16 	%rs30, [%r474];
	add.s16 	%rs274, %rs30, 1;
	st.shared.u16 	[%r474], %rs274;
	// begin inline asm
	shr.b32 %r2523, %r2524, %r1051;
	// end inline asm
	and.b32  	%r2808, %r2430, %r2523;
	and.b32  	%r2809, %r2808, 31;
	mad.lo.s32 	%r2810, %r2809, 768, %r5;
	shr.u32 	%r2811, %r2808, 4;
	and.b32  	%r2812, %r2811, 268435454;
	add.s32 	%r475, %r2810, %r2812;
	ld.shared.u16 	%rs31, [%r475];
	add.s16 	%rs275, %rs31, 1;
	st.shared.u16 	[%r475], %rs275;
	// begin inline asm
	shr.b32 %r2526, %r2527, %r1051;
	// end inline asm
	and.b32  	%r2813, %r2430, %r2526;
	and.b32  	%r2814, %r2813, 31;
	mad.lo.s32 	%r2815, %r2814, 768, %r5;
	shr.u32 	%r2816, %r2813, 4;
	and.b32  	%r2817, %r2816, 268435454;
	add.s32 	%r476, %r2815, %r2817;
	ld.shared.u16 	%rs32, [%r476];
	add.s16 	%rs276, %rs32, 1;
	st.shared.u16 	[%r476], %rs276;
	// begin inline asm
	shr.b32 %r2529, %r2530, %r1051;
	// end inline asm
	and.b32  	%r2818, %r2430, %r2529;
	and.b32  	%r2819, %r2818, 31;
	mad.lo.s32 	%r2820, %r2819, 768, %r5;
	shr.u32 	%r2821, %r2818, 4;
	and.b32  	%r2822, %r2821, 268435454;
	add.s32 	%r477, %r2820, %r2822;
	ld.shared.u16 	%rs33, [%r477];
	add.s16 	%rs277, %rs33, 1;
	st.shared.u16 	[%r477], %rs277;
	// begin inline asm
	shr.b32 %r2532, %r2533, %r1051;
	// end inline asm
	and.b32  	%r2823, %r2430, %r2532;
	and.b32  	%r2824, %r2823, 31;
	mad.lo.s32 	%r2825, %r2824, 768, %r5;
	shr.u32 	%r2826, %r2823, 4;
	and.b32  	%r2827, %r2826, 268435454;
	add.s32 	%r478, %r2825, %r2827;
	ld.shared.u16 	%rs34, [%r478];
	add.s16 	%rs278, %rs34, 1;
	st.shared.u16 	[%r478], %rs278;
	// begin inline asm
	shr.b32 %r2535, %r2536, %r1051;
	// end inline asm
	and.b32  	%r2828, %r2430, %r2535;
	and.b32  	%r2829, %r2828, 31;
	mad.lo.s32 	%r2830, %r2829, 768, %r5;
	shr.u32 	%r2831, %r2828, 4;
	and.b32  	%r2832, %r2831, 268435454;
	add.s32 	%r479, %r2830, %r2832;
	ld.shared.u16 	%rs35, [%r479];
	add.s16 	%rs279, %rs35, 1;
	st.shared.u16 	[%r479], %rs279;
	// begin inline asm
	shr.b32 %r2538, %r2539, %r1051;
	// end inline asm
	and.b32  	%r2833, %r2430, %r2538;
	and.b32  	%r2834, %r2833, 31;
	mad.lo.s32 	%r2835, %r2834, 768, %r5;
	shr.u32 	%r2836, %r2833, 4;
	and.b32  	%r2837, %r2836, 268435454;
	add.s32 	%r480, %r2835, %r2837;
	ld.shared.u16 	%rs36, [%r480];
	add.s16 	%rs280, %rs36, 1;
	st.shared.u16 	[%r480], %rs280;
	// begin inline asm
	shr.b32 %r2541, %r2542, %r1051;
	// end inline asm
	and.b32  	%r2838, %r2430, %r2541;
	and.b32  	%r2839, %r2838, 31;
	mad.lo.s32 	%r2840, %r2839, 768, %r5;
	shr.u32 	%r2841, %r2838, 4;
	and.b32  	%r2842, %r2841, 268435454;
	add.s32 	%r481, %r2840, %r2842;
	ld.shared.u16 	%rs37, [%r481];
	add.s16 	%rs281, %rs37, 1;
	st.shared.u16 	[%r481], %rs281;
	// begin inline asm
	shr.b32 %r2544, %r2545, %r1051;
	// end inline asm
	and.b32  	%r2843, %r2430, %r2544;
	and.b32  	%r2844, %r2843, 31;
	mad.lo.s32 	%r2845, %r2844, 768, %r5;
	shr.u32 	%r2846, %r2843, 4;
	and.b32  	%r2847, %r2846, 268435454;
	add.s32 	%r482, %r2845, %r2847;
	ld.shared.u16 	%rs38, [%r482];
	add.s16 	%rs282, %rs38, 1;
	st.shared.u16 	[%r482], %rs282;
	// begin inline asm
	shr.b32 %r2547, %r2548, %r1051;
	// end inline asm
	and.b32  	%r2848, %r2430, %r2547;
	and.b32  	%r2849, %r2848, 31;
	mad.lo.s32 	%r2850, %r2849, 768, %r5;
	shr.u32 	%r2851, %r2848, 4;
	and.b32  	%r2852, %r2851, 268435454;
	add.s32 	%r483, %r2850, %r2852;
	ld.shared.u16 	%rs39, [%r483];
	add.s16 	%rs283, %rs39, 1;
	st.shared.u16 	[%r483], %rs283;
	bar.sync 	0;
	ld.shared.u32 	%r484, [%r154];
	ld.shared.u32 	%r2853, [%r154+4];
	ld.shared.u32 	%r2854, [%r154+8];
	ld.shared.u32 	%r2855, [%r154+12];
	ld.shared.u32 	%r2856, [%r154+16];
	ld.shared.u32 	%r2857, [%r154+20];
	ld.shared.u32 	%r2858, [%r154+24];
	ld.shared.u32 	%r2859, [%r154+28];
	ld.shared.u32 	%r2860, [%r154+32];
	ld.shared.u32 	%r2861, [%r154+36];
	ld.shared.u32 	%r2862, [%r154+40];
	ld.shared.u32 	%r2863, [%r154+44];
	ld.shared.u32 	%r2864, [%r154+48];
	ld.shared.u32 	%r2865, [%r154+52];
	ld.shared.u32 	%r2866, [%r154+56];
	ld.shared.u32 	%r2867, [%r154+60];
	ld.shared.u32 	%r2868, [%r154+64];
	ld.shared.u32 	%r2869, [%r154+68];
	ld.shared.u32 	%r2870, [%r154+72];
	ld.shared.u32 	%r2871, [%r154+76];
	ld.shared.u32 	%r2872, [%r154+80];
	ld.shared.u32 	%r2873, [%r154+84];
	ld.shared.u32 	%r2874, [%r154+88];
	ld.shared.u32 	%r2875, [%r154+92];
	ld.shared.u32 	%r2876, [%r154+96];
	ld.shared.u32 	%r2877, [%r154+100];
	ld.shared.u32 	%r2878, [%r154+104];
	ld.shared.u32 	%r2879, [%r154+108];
	ld.shared.u32 	%r2880, [%r154+112];
	ld.shared.u32 	%r2881, [%r154+116];
	ld.shared.u32 	%r2882, [%r154+120];
	ld.shared.u32 	%r2883, [%r154+124];
	ld.shared.u32 	%r2884, [%r154+128];
	add.s32 	%r485, %r2853, %r484;
	add.s32 	%r486, %r2854, %r485;
	add.s32 	%r487, %r2855, %r486;
	add.s32 	%r488, %r2856, %r487;
	add.s32 	%r489, %r2857, %r488;
	add.s32 	%r490, %r2858, %r489;
	add.s32 	%r491, %r2859, %r490;
	add.s32 	%r492, %r2860, %r491;
	add.s32 	%r493, %r2861, %r492;
	add.s32 	%r494, %r2862, %r493;
	add.s32 	%r495, %r2863, %r494;
	add.s32 	%r496, %r2864, %r495;
	add.s32 	%r497, %r2865, %r496;
	add.s32 	%r498, %r2866, %r497;
	add.s32 	%r499, %r2867, %r498;
	add.s32 	%r500, %r2868, %r499;
	add.s32 	%r501, %r2869, %r500;
	add.s32 	%r502, %r2870, %r501;
	add.s32 	%r503, %r2871, %r502;
	add.s32 	%r504, %r2872, %r503;
	add.s32 	%r505, %r2873, %r504;
	add.s32 	%r506, %r2874, %r505;
	add.s32 	%r507, %r2875, %r506;
	add.s32 	%r508, %r2876, %r507;
	add.s32 	%r509, %r2877, %r508;
	add.s32 	%r510, %r2878, %r509;
	add.s32 	%r511, %r2879, %r510;
	add.s32 	%r512, %r2880, %r511;
	add.s32 	%r513, %r2881, %r512;
	add.s32 	%r514, %r2882, %r513;
	add.s32 	%r515, %r2883, %r514;
	add.s32 	%r2554, %r2884, %r515;
	mov.b32 	%r2552, 1;
	mov.b32 	%r2579, -1;
	// begin inline asm
	{  .reg .u32 r0;  .reg .pred p;  shfl.sync.up.b32 r0|p, %r2554, %r2552, %r2577, %r2579;  @p add.u32 r0, r0, %r2554;  mov.u32 %r2550, r0;}
	// end inline asm
	mov.b32 	%r2558, 2;
	// begin inline asm
	{  .reg .u32 r0;  .reg .pred p;  shfl.sync.up.b32 r0|p, %r2550, %r2558, %r2577, %r2579;  @p add.u32 r0, r0, %r2550;  mov.u32 %r2556, r0;}
	// end inline asm
	mov.b32 	%r2564, 4;
	// begin inline asm
	{  .reg .u32 r0;  .reg .pred p;  shfl.sync.up.b32 r0|p, %r2556, %r2564, %r2577, %r2579;  @p add.u32 r0, r0, %r2556;  mov.u32 %r2562, r0;}
	// end inline asm
	mov.b32 	%r2570, 8;
	// begin inline asm
	{  .reg .u32 r0;  .reg .pred p;  shfl.sync.up.b32 r0|p, %r2562, %r2570, %r2577, %r2579;  @p add.u32 r0, r0, %r2562;  mov.u32 %r2568, r0;}
	// end inline asm
	mov.b32 	%r2576, 16;
	// begin inline asm
	{  .reg .u32 r0;  .reg .pred p;  shfl.sync.up.b32 r0|p, %r2568, %r2576, %r2577, %r2579;  @p add.u32 r0, r0, %r2568;  mov.u32 %r2574, r0;}
	// end inline asm
	@%p193 bra 	$L__BB2_43;
	st.shared.u32 	[%r119], %r2574;
$L__BB2_43:
	sub.s32 	%r2885, %r2574, %r2554;
	setp.ne.s32 	%p194, %r1975, 0;
	setp.gt.u32 	%p195, %r4, 31;
	setp.eq.s32 	%p196, %r88, 5;
	setp.eq.s32 	%p197, %r88, 4;
	setp.eq.s32 	%p198, %r88, 3;
	setp.eq.s32 	%p199, %r88, 2;
	setp.eq.s32 	%p200, %r88, 1;
	bar.sync 	0;
	ld.shared.v4.u32 	{%r2886, %r2887, %r2888, %r2889}, [_ZZN3cub18CUB_300001_SM_10006detail10radix_sort30DeviceSegmentedRadixSortKernelINS1_5radix10policy_hubIiiiE10Policy1000ELb0ELNS0_9SortOrderE0EiiPiS9_iNS1_21identity_decomposer_tEEEvPKT2_PSB_PKT3_PSF_T4_T5_iiiT7_E12temp_storage+25344];
	selp.b32 	%r2890, %r2886, %r4852, %p200;
	add.s32 	%r2891, %r2887, %r2886;
	selp.b32 	%r2892, %r2891, %r2890, %p199;
	add.s32 	%r2893, %r2891, %r2888;
	selp.b32 	%r2894, %r2893, %r2892, %p198;
	add.s32 	%r2895, %r2893, %r2889;
	selp.b32 	%r2896, %r2895, %r2894, %p197;
	ld.shared.v2.u32 	{%r2897, %r2898}, [_ZZN3cub18CUB_300001_SM_10006detail10radix_sort30DeviceSegmentedRadixSortKernelINS1_5radix10policy_hubIiiiE10Policy1000ELb0ELNS0_9SortOrderE0EiiPiS9_iNS1_21identity_decomposer_tEEEvPKT2_PSB_PKT3_PSF_T4_T5_iiiT7_E12temp_storage+25360];
	add.s32 	%r2899, %r2895, %r2897;
	selp.b32 	%r4852, %r2899, %r2896, %p196;
	add.s32 	%r519, %r2899, %r2898;
	selp.b32 	%r2900, %r2885, 0, %p194;
	add.s32 	%r2901, %r4852, %r2900;
	selp.b32 	%r4857, %r2901, %r2885, %p195;
	or.pred  	%p201, %p195, %p194;
	@%p201 bra 	$L__BB2_45;
	shl.b32 	%r4857, %r519, 16;
	st.shared.u32 	[_ZZN3cub18CUB_300001_SM_10006detail10radix_sort30DeviceSegmentedRadixSortKernelINS1_5radix10policy_hubIiiiE10Policy1000ELb0ELNS0_9SortOrderE0EiiPiS9_iNS1_21identity_decomposer_tEEEvPKT2_PSB_PKT3_PSF_T4_T5_iiiT7_E12temp_storage+25376], %r4857;
$L__BB2_45:
	setp.eq.s32 	%p202, %r4, 0;
	bar.sync 	0;
	@%p202 bra 	$L__BB2_47;
	ld.shared.u32 	%r2902, [_ZZN3cub18CUB_300001_SM_10006detail10radix_sort30DeviceSegmentedRadixSortKernelINS1_5radix10policy_hubIiiiE10Policy1000ELb0ELNS0_9SortOrderE0EiiPiS9_iNS1_21identity_decomposer_tEEEvPKT2_PSB_PKT3_PSF_T4_T5_iiiT7_E12temp_storage+25376];
	add.s32 	%r4857, %r2902, %r4857;
$L__BB2_47:
	setp.gt.u32 	%p203, %r4, 63;
	add.s32 	%r2903, %r484, %r4857;
	add.s32 	%r2904, %r485, %r4857;
	add.s32 	%r2905, %r486, %r4857;
	add.s32 	%r2906, %r487, %r4857;
	add.s32 	%r2907, %r488, %r4857;
	add.s32 	%r2908, %r489, %r4857;
	add.s32 	%r2909, %r490, %r4857;
	add.s32 	%r2910, %r491, %r4857;
	add.s32 	%r2911, %r492, %r4857;
	add.s32 	%r2912, %r493, %r4857;
	add.s32 	%r2913, %r494, %r4857;
	add.s32 	%r2914, %r495, %r4857;
	add.s32 	%r2915, %r496, %r4857;
	add.s32 	%r2916, %r497, %r4857;
	add.s32 	%r2917, %r498, %r4857;
	add.s32 	%r2918, %r499, %r4857;
	add.s32 	%r2919, %r500, %r4857;
	add.s32 	%r2920, %r501, %r4857;
	add.s32 	%r2921, %r502, %r4857;
	add.s32 	%r2922, %r503, %r4857;
	add.s32 	%r2923, %r504, %r4857;
	add.s32 	%r2924, %r505, %r4857;
	add.s32 	%r2925, %r506, %r4857;
	add.s32 	%r2926, %r507, %r4857;
	add.s32 	%r2927, %r508, %r4857;
	add.s32 	%r2928, %r509, %r4857;
	add.s32 	%r2929, %r510, %r4857;
	add.s32 	%r2930, %r511, %r4857;
	add.s32 	%r2931, %r512, %r4857;
	add.s32 	%r2932, %r513, %r4857;
	add.s32 	%r2933, %r514, %r4857;
	add.s32 	%r2934, %r515, %r4857;
	st.shared.u32 	[%r154], %r4857;
	st.shared.u32 	[%r154+4], %r2903;
	st.shared.u32 	[%r154+8], %r2904;
	st.shared.u32 	[%r154+12], %r2905;
	st.shared.u32 	[%r154+16], %r2906;
	st.shared.u32 	[%r154+20], %r2907;
	st.shared.u32 	[%r154+24], %r2908;
	st.shared.u32 	[%r154+28], %r2909;
	st.shared.u32 	[%r154+32], %r2910;
	st.shared.u32 	[%r154+36], %r2911;
	st.shared.u32 	[%r154+40], %r2912;
	st.shared.u32 	[%r154+44], %r2913;
	st.shared.u32 	[%r154+48], %r2914;
	st.shared.u32 	[%r154+52], %r2915;
	st.shared.u32 	[%r154+56], %r2916;
	st.shared.u32 	[%r154+60], %r2917;
	st.shared.u32 	[%r154+64], %r2918;
	st.shared.u32 	[%r154+68], %r2919;
	st.shared.u32 	[%r154+72], %r2920;
	st.shared.u32 	[%r154+76], %r2921;
	st.shared.u32 	[%r154+80], %r2922;
	st.shared.u32 	[%r154+84], %r2923;
	st.shared.u32 	[%r154+88], %r2924;
	st.shared.u32 	[%r154+92], %r2925;
	st.shared.u32 	[%r154+96], %r2926;
	st.shared.u32 	[%r154+100], %r2927;
	st.shared.u32 	[%r154+104], %r2928;
	st.shared.u32 	[%r154+108], %r2929;
	st.shared.u32 	[%r154+112], %r2930;
	st.shared.u32 	[%r154+116], %r2931;
	st.shared.u32 	[%r154+120], %r2932;
	st.shared.u32 	[%r154+124], %r2933;
	st.shared.u32 	[%r154+128], %r2934;
	bar.sync 	0;
	cvt.u32.u16 	%r2935, %rs1;
	ld.shared.u16 	%r2936, [%r445];
	add.s32 	%r525, %r2936, %r2935;
	cvt.u32.u16 	%r2937, %rs2;
	ld.shared.u16 	%r2938, [%r446];
	add.s32 	%r526, %r2938, %r2937;
	cvt.u32.u16 	%r2939, %rs3;
	ld.shared.u16 	%r2940, [%r447];
	add.s32 	%r527, %r2940, %r2939;
	cvt.u32.u16 	%r2941, %rs4;
	ld.shared.u16 	%r2942, [%r448];
	add.s32 	%r528, %r2942, %r2941;
	cvt.u32.u16 	%r2943, %rs5;
	ld.shared.u16 	%r2944, [%r449];
	add.s32 	%r529, %r2944, %r2943;
	cvt.u32.u16 	%r2945, %rs6;
	ld.shared.u16 	%r2946, [%r450];
	add.s32 	%r530, %r2946, %r2945;
	cvt.u32.u16 	%r2947, %rs7;
	ld.shared.u16 	%r2948, [%r451];
	add.s32 	%r531, %r2948, %r2947;
	cvt.u32.u16 	%r2949, %rs8;
	ld.shared.u16 	%r2950, [%r452];
	add.s32 	%r532, %r2950, %r2949;
	cvt.u32.u16 	%r2951, %rs9;
	ld.shared.u16 	%r2952, [%r453];
	add.s32 	%r533, %r2952, %r2951;
	cvt.u32.u16 	%r2953, %rs10;
	ld.shared.u16 	%r2954, [%r454];
	add.s32 	%r534, %r2954, %r2953;
	cvt.u32.u16 	%r2955, %rs11;
	ld.shared.u16 	%r2956, [%r455];
	add.s32 	%r535, %r2956, %r2955;
	cvt.u32.u16 	%r2957, %rs12;
	ld.shared.u16 	%r2958, [%r456];
	add.s32 	%r536, %r2958, %r2957;
	cvt.u32.u16 	%r2959, %rs13;
	ld.shared.u16 	%r2960, [%r457];
	add.s32 	%r537, %r2960, %r2959;
	cvt.u32.u16 	%r2961, %rs14;
	ld.shared.u16 	%r2962, [%r458];
	add.s32 	%r538, %r2962, %r2961;
	cvt.u32.u16 	%r2963, %rs15;
	ld.shared.u16 	%r2964, [%r459];
	add.s32 	%r539, %r2964, %r2963;
	cvt.u32.u16 	%r2965, %rs16;
	ld.shared.u16 	%r2966, [%r460];
	add.s32 	%r540, %r2966, %r2965;
	cvt.u32.u16 	%r2967, %rs17;
	ld.shared.u16 	%r2968, [%r461];
	add.s32 	%r541, %r2968, %r2967;
	cvt.u32.u16 	%r2969, %rs18;
	ld.shared.u16 	%r2970, [%r462];
	add.s32 	%r542, %r2970, %r2969;
	cvt.u32.u16 	%r2971, %rs19;
	ld.shared.u16 	%r2972, [%r463];
	add.s32 	%r543, %r2972, %r2971;
	cvt.u32.u16 	%r2973, %rs20;
	ld.shared.u16 	%r2974, [%r464];
	add.s32 	%r544, %r2974, %r2973;
	cvt.u32.u16 	%r2975, %rs21;
	ld.shared.u16 	%r2976, [%r465];
	add.s32 	%r545, %r2976, %r2975;
	cvt.u32.u16 	%r2977, %rs22;
	ld.shared.u16 	%r2978, [%r466];
	add.s32 	%r546, %r2978, %r2977;
	cvt.u32.u16 	%r2979, %rs23;
	ld.shared.u16 	%r2980, [%r467];
	add.s32 	%r547, %r2980, %r2979;
	cvt.u32.u16 	%r2981, %rs24;
	ld.shared.u16 	%r2982, [%r468];
	add.s32 	%r548, %r2982, %r2981;
	cvt.u32.u16 	%r2983, %rs25;
	ld.shared.u16 	%r2984, [%r469];
	add.s32 	%r549, %r2984, %r2983;
	cvt.u32.u16 	%r2985, %rs26;
	ld.shared.u16 	%r2986, [%r470];
	add.s32 	%r550, %r2986, %r2985;
	cvt.u32.u16 	%r2987, %rs27;
	ld.shared.u16 	%r2988, [%r471];
	add.s32 	%r551, %r2988, %r2987;
	cvt.u32.u16 	%r2989, %rs28;
	ld.shared.u16 	%r2990, [%r472];
	add.s32 	%r552, %r2990, %r2989;
	cvt.u32.u16 	%r2991, %rs29;
	ld.shared.u16 	%r2992, [%r473];
	add.s32 	%r553, %r2992, %r2991;
	cvt.u32.u16 	%r2993, %rs30;
	ld.shared.u16 	%r2994, [%r474];
	add.s32 	%r554, %r2994, %r2993;
	cvt.u32.u16 	%r2995, %rs31;
	ld.shared.u16 	%r2996, [%r475];
	add.s32 	%r555, %r2996, %r2995;
	cvt.u32.u16 	%r2997, %rs32;
	ld.shared.u16 	%r2998, [%r476];
	add.s32 	%r556, %r2998, %r2997;
	cvt.u32.u16 	%r2999, %rs33;
	ld.shared.u16 	%r3000, [%r477];
	add.s32 	%r557, %r3000, %r2999;
	cvt.u32.u16 	%r3001, %rs34;
	ld.shared.u16 	%r3002, [%r478];
	add.s32 	%r558, %r3002, %r3001;
	cvt.u32.u16 	%r3003, %rs35;
	ld.shared.u16 	%r3004, [%r479];
	add.s32 	%r559, %r3004, %r3003;
	cvt.u32.u16 	%r3005, %rs36;
	ld.shared.u16 	%r3006, [%r480];
	add.s32 	%r560, %r3006, %r3005;
	cvt.u32.u16 	%r3007, %rs37;
	ld.shared.u16 	%r3008, [%r481];
	add.s32 	%r561, %r3008, %r3007;
	cvt.u32.u16 	%r3009, %rs38;
	ld.shared.u16 	%r3010, [%r482];
	add.s32 	%r562, %r3010, %r3009;
	cvt.u32.u16 	%r3011, %rs39;
	ld.shared.u16 	%r3012, [%r483];
	add.s32 	%r563, %r3012, %r3011;
	@%p203 bra 	$L__BB2_49;
	ld.shared.u16 	%r4858, [%r120];
$L__BB2_49:
	bar.sync 	0;
	@%p203 bra 	$L__BB2_51;
	st.shared.u32 	[%r5], %r4858;
	mov.b32 	%r4859, 7488;
$L__BB2_51:
	setp.gt.u32 	%p205, %r4, 62;
	bar.sync 	0;
	@%p205 bra 	$L__BB2_53;
	ld.shared.u32 	%r4859, [%r5+4];
$L__BB2_53:
	bar.sync 	0;
	@%p203 bra 	$L__BB2_55;
	sub.s32 	%r3014, %r4861, %r4858;
	st.shared.u32 	[%r5+29952], %r3014;
	add.s32 	%r4861, %r4859, %r3014;
$L__BB2_55:
	add.s64 	%rd65, %rd3, %rd19;
	bar.sync 	0;
	shl.b32 	%r3132, %r525, 2;
	mov.u32 	%r3133, _ZZN3cub18CUB_300001_SM_10006detail10radix_sort30DeviceSegmentedRadixSortKernelINS1_5radix10policy_hubIiiiE10Policy1000ELb0ELNS0_9SortOrderE0EiiPiS9_iNS1_21identity_decomposer_tEEEvPKT2_PSB_PKT3_PSF_T4_T5_iiiT7_E12temp_storage;
	add.s32 	%r3134, %r3133, %r3132;
	st.shared.u32 	[%r3134], %r2434;
	shl.b32 	%r3135, %r526, 2;
	add.s32 	%r3136, %r3133, %r3135;
	st.shared.u32 	[%r3136], %r2437;
	shl.b32 	%r3137, %r527, 2;
	add.s32 	%r3138, %r3133, %r3137;
	st.shared.u32 	[%r3138], %r2440;
	shl.b32 	%r3139, %r528, 2;
	add.s32 	%r3140, %r3133, %r3139;
	st.shared.u32 	[%r3140], %r2443;
	shl.b32 	%r3141, %r529, 2;
	add.s32 	%r3142, %r3133, %r3141;
	st.shared.u32 	[%r3142], %r2446;
	shl.b32 	%r3143, %r530, 2;
	add.s32 	%r3144, %r3133, %r3143;
	st.shared.u32 	[%r3144], %r2449;
	shl.b32 	%r3145, %r531, 2;
	add.s32 	%r3146, %r3133, %r3145;
	st.shared.u32 	[%r3146], %r2452;
	shl.b32 	%r3147, %r532, 2;
	add.s32 	%r3148, %r3133, %r3147;
	st.shared.u32 	[%r3148], %r2455;
	shl.b32 	%r3149, %r533, 2;
	add.s32 	%r3150, %r3133, %r3149;
	st.shared.u32 	[%r3150], %r2458;
	shl.b32 	%r3151, %r534, 2;
	add.s32 	%r3152, %r3133, %r3151;
	st.shared.u32 	[%r3152], %r2461;
	shl.b32 	%r3153, %r535, 2;
	add.s32 	%r3154, %r3133, %r3153;
	st.shared.u32 	[%r3154], %r2464;
	shl.b32 	%r3155, %r536, 2;
	add.s32 	%r3156, %r3133, %r3155;
	st.shared.u32 	[%r3156], %r2467;
	shl.b32 	%r3157, %r537, 2;
	add.s32 	%r3158, %r3133, %r3157;
	st.shared.u32 	[%r3158], %r2470;
	shl.b32 	%r3159, %r538, 2;
	add.s32 	%r3160, %r3133, %r3159;
	st.shared.u32 	[%r3160], %r2473;
	shl.b32 	%r3161, %r539, 2;
	add.s32 	%r3162, %r3133, %r3161;
	st.shared.u32 	[%r3162], %r2476;
	shl.b32 	%r3163, %r540, 2;
	add.s32 	%r3164, %r3133, %r3163;
	st.shared.u32 	[%r3164], %r2479;
	shl.b32 	%r3165, %r541, 2;
	add.s32 	%r3166, %r3133, %r3165;
	st.shared.u32 	[%r3166], %r2482;
	shl.b32 	%r3167, %r542, 2;
	add.s32 	%r3168, %r3133, %r3167;
	st.shared.u32 	[%r3168], %r2485;
	shl.b32 	%r3169, %r543, 2;
	add.s32 	%r3170, %r3133, %r3169;
	st.shared.u32 	[%r3170], %r2488;
	shl.b32 	%r3171, %r544, 2;
	add.s32 	%r3172, %r3133, %r3171;
	st.shared.u32 	[%r3172], %r2491;
	shl.b32 	%r3173, %r545, 2;
	add.s32 	%r3174, %r3133, %r3173;
	st.shared.u32 	[%r3174], %r2494;
	shl.b32 	%r3175, %r546, 2;
	add.s32 	%r3176, %r3133, %r3175;
	st.shared.u32 	[%r3176], %r2497;
	shl.b32 	%r3177, %r547, 2;
	add.s32 	%r3178, %r3133, %r3177;
	st.shared.u32 	[%r3178], %r2500;
	shl.b32 	%r3179, %r548, 2;
	add.s32 	%r3180, %r3133, %r3179;
	st.shared.u32 	[%r3180], %r2503;
	shl.b32 	%r3181, %r549, 2;
	add.s32 	%r3182, %r3133, %r3181;
	st.shared.u32 	[%r3182], %r2506;
	shl.b32 	%r3183, %r550, 2;
	add.s32 	%r3184, %r3133, %r3183;
	st.shared.u32 	[%r3184], %r2509;
	shl.b32 	%r3185, %r551, 2;
	add.s32 	%r3186, %r3133, %r3185;
	st.shared.u32 	[%r3186], %r2512;
	shl.b32 	%r3187, %r552, 2;
	add.s32 	%r3188, %r3133, %r3187;
	st.shared.u32 	[%r3188], %r2515;
	shl.b32 	%r3189, %r553, 2;
	add.s32 	%r3190, %r3133, %r3189;
	st.shared.u32 	[%r3190], %r2518;
	shl.b32 	%r3191, %r554, 2;
	add.s32 	%r3192, %r3133, %r3191;
	st.shared.u32 	[%r3192], %r2521;
	shl.b32 	%r3193, %r555, 2;
	add.s32 	%r3194, %r3133, %r3193;
	st.shared.u32 	[%r3194], %r2524;
	shl.b32 	%r3195, %r556, 2;
	add.s32 	%r3196, %r3133, %r3195;
	st.shared.u32 	[%r3196], %r2527;
	shl.b32 	%r3197, %r557, 2;
	add.s32 	%r3198, %r3133, %r3197;
	st.shared.u32 	[%r3198], %r2530;
	shl.b32 	%r3199, %r558, 2;
	add.s32 	%r3200, %r3133, %r3199;
	st.shared.u32 	[%r3200], %r2533;
	shl.b32 	%r3201, %r559, 2;
	add.s32 	%r3202, %r3133, %r3201;
	st.shared.u32 	[%r3202], %r2536;
	shl.b32 	%r3203, %r560, 2;
	add.s32 	%r3204, %r3133, %r3203;
	st.shared.u32 	[%r3204], %r2539;
	shl.b32 	%r3205, %r561, 2;
	add.s32 	%r3206, %r3133, %r3205;
	st.shared.u32 	[%r3206], %r2542;
	shl.b32 	%r3207, %r562, 2;
	add.s32 	%r3208, %r3133, %r3207;
	st.shared.u32 	[%r3208], %r2545;
	shl.b32 	%r3209, %r563, 2;
	add.s32 	%r3210, %r3133, %r3209;
	st.shared.u32 	[%r3210], %r2548;
	bar.sync 	0;
	ld.shared.u32 	%r3016, [%r5];
	// begin inline asm
	shr.b32 %r3015, %r3016, %r1051;
	// end inline asm
	and.b32  	%r3211, %r2430, %r3015;
	shl.b32 	%r3212, %r3211, 2;
	add.s32 	%r3213, %r3133, 29952;
	add.s32 	%r3214, %r3213, %r3212;
	ld.shared.u32 	%r3215, [%r3214];
	xor.b32  	%r3216, %r3016, -2147483648;
	add.s32 	%r3217, %r4, %r3215;
	mul.wide.u32 	%rd66, %r3217, 4;
	add.s64 	%rd67, %rd4, %rd66;
	st.global.u32 	[%rd67], %r3216;
	ld.shared.u32 	%r3019, [%r5+768];
	// begin inline asm
	shr.b32 %r3018, %r3019, %r1051;
	// end inline asm
	and.b32  	%r3218, %r2430, %r3018;
	shl.b32 	%r3219, %r3218, 2;
	add.s32 	%r3220, %r3213, %r3219;
	ld.shared.u32 	%r3221, [%r3220];
	xor.b32  	%r3222, %r3019, -2147483648;
	add.s32 	%r3223, %r121, %r3221;
	mul.wide.u32 	%rd68, %r3223, 4;
	add.s64 	%rd69, %rd4, %rd68;
	st.global.u32 	[%rd69], %r3222;
	ld.shared.u32 	%r3022, [%r5+1536];
	// begin inline asm
	shr.b32 %r3021, %r3022, %r1051;
	// end inline asm
	and.b32  	%r3224, %r2430, %r3021;
	shl.b32 	%r3225, %r3224, 2;
	add.s32 	%r3226, %r3213, %r3225;
	ld.shared.u32 	%r3227, [%r3226];
	xor.b32  	%r3228, %r3022, -2147483648;
	add.s32 	%r3229, %r122, %r3227;
	mul.wide.u32 	%rd70, %r3229, 4;
	add.s64 	%rd71, %rd4, %rd70;
	st.global.u32 	[%rd71], %r3228;
	ld.shared.u32 	%r3025, [%r5+2304];
	// begin inline asm
	shr.b32 %r3024, %r3025, %r1051;
	// end inline asm
	and.b32  	%r3230, %r2430, %r3024;
	shl.b32 	%r3231, %r3230, 2;
	add.s32 	%r3232, %r3213, %r3231;
	ld.shared.u32 	%r3233, [%r3232];
	xor.b32  	%r3234, %r3025, -2147483648;
	add.s32 	%r3235, %r123, %r3233;
	mul.wide.u32 	%rd72, %r3235, 4;
	add.s64 	%rd73, %rd4, %rd72;
	st.global.u32 	[%rd73], %r3234;
	ld.shared.u32 	%r3028, [%r5+3072];
	// begin inline asm
	shr.b32 %r3027, %r3028, %r1051;
	// end inline asm
	and.b32  	%r3236, %r2430, %r3027;
	shl.b32 	%r3237, %r3236, 2;
	add.s32 	%r3238, %r3213, %r3237;
	ld.shared.u32 	%r3239, [%r3238];
	xor.b32  	%r3240, %r3028, -2147483648;
	add.s32 	%r3241, %r124, %r3239;
	mul.wide.u32 	%rd74, %r3241, 4;
	add.s64 	%rd75, %rd4, %rd74;
	st.global.u32 	[%rd75], %r3240;
	ld.shared.u32 	%r3031, [%r5+3840];
	// begin inline asm
	shr.b32 %r3030, %r3031, %r1051;
	// end inline asm
	and.b32  	%r3242, %r2430, %r3030;
	shl.b32 	%r3243, %r3242, 2;
	add.s32 	%r3244, %r3213, %r3243;
	ld.shared.u32 	%r3245, [%r3244];
	xor.b32  	%r3246, %r3031, -2147483648;
	add.s32 	%r3247, %r125, %r3245;
	mul.wide.u32 	%rd76, %r3247, 4;
	add.s64 	%rd77, %rd4, %rd76;
	st.global.u32 	[%rd77], %r3246;
	ld.shared.u32 	%r3034, [%r5+4608];
	// begin inline asm
	shr.b32 %r3033, %r3034, %r1051;
	// end inline asm
	and.b32  	%r3248, %r2430, %r3033;
	shl.b32 	%r3249, %r3248, 2;
	add.s32 	%r3250, %r3213, %r3249;
	ld.shared.u32 	%r3251, [%r3250];
	xor.b32  	%r3252, %r3034, -2147483648;
	add.s32 	%r3253, %r126, %r3251;
	mul.wide.u32 	%rd78, %r3253, 4;
	add.s64 	%rd79, %rd4, %rd78;
	st.global.u32 	[%rd79], %r3252;
	ld.shared.u32 	%r3037, [%r5+5376];
	// begin inline asm
	shr.b32 %r3036, %r3037, %r1051;
	// end inline asm
	and.b32  	%r3254, %r2430, %r3036;
	shl.b32 	%r3255, %r3254, 2;
	add.s32 	%r3256, %r3213, %r3255;
	ld.shared.u32 	%r3257, [%r3256];
	xor.b32  	%r3258, %r3037, -2147483648;
	add.s32 	%r3259, %r127, %r3257;
	mul.wide.u32 	%rd80, %r3259, 4;
	add.s64 	%rd81, %rd4, %rd80;
	st.global.u32 	[%rd81], %r3258;
	ld.shared.u32 	%r3040, [%r5+6144];
	// begin inline asm
	shr.b32 %r3039, %r3040, %r1051;
	// end inline asm
	and.b32  	%r3260, %r2430, %r3039;
	shl.b32 	%r3261, %r3260, 2;
	add.s32 	%r3262, %r3213, %r3261;
	ld.shared.u32 	%r3263, [%r3262];
	xor.b32  	%r3264, %r3040, -2147483648;
	add.s32 	%r3265, %r128, %r3263;
	mul.wide.u32 	%rd82, %r3265, 4;
	add.s64 	%rd83, %rd4, %rd82;
	st.global.u32 	[%rd83], %r3264;
	ld.shared.u32 	%r3043, [%r5+6912];
	// begin inline asm
	shr.b32 %r3042, %r3043, %r1051;
	// end inline asm
	and.b32  	%r3266, %r2430, %r3042;
	shl.b32 	%r3267, %r3266, 2;
	add.s32 	%r3268, %r3213, %r3267;
	ld.shared.u32 	%r3269, [%r3268];
	xor.b32  	%r3270, %r3043, -2147483648;
	add.s32 	%r3271, %r129, %r3269;
	mul.wide.u32 	%rd84, %r3271, 4;
	add.s64 	%rd85, %rd4, %rd84;
	st.global.u32 	[%rd85], %r3270;
	ld.shared.u32 	%r3046, [%r5+7680];
	// begin inline asm
	shr.b32 %r3045, %r3046, %r1051;
	// end inline asm
	and.b32  	%r3272, %r2430, %r3045;
	shl.b32 	%r3273, %r3272, 2;
	add.s32 	%r3274, %r3213, %r3273;
	ld.shared.u32 	%r3275, [%r3274];
	xor.b32  	%r3276, %r3046, -2147483648;
	add.s32 	%r3277, %r130, %r3275;
	mul.wide.u32 	%rd86, %r3277, 4;
	add.s64 	%rd87, %rd4, %rd86;
	st.global.u32 	[%rd87], %r3276;
	ld.shared.u32 	%r3049, [%r5+8448];
	// begin inline asm
	shr.b32 %r3048, %r3049, %r1051;
	// end inline asm
	and.b32  	%r3278, %r2430, %r3048;
	shl.b32 	%r3279, %r3278, 2;
	add.s32 	%r3280, %r3213, %r3279;
	ld.shared.u32 	%r3281, [%r3280];
	xor.b32  	%r3282, %r3049, -2147483648;
	add.s32 	%r3283, %r131, %r3281;
	mul.wide.u32 	%rd88, %r3283, 4;
	add.s64 	%rd89, %rd4, %rd88;
	st.global.u32 	[%rd89], %r3282;
	ld.shared.u32 	%r3052, [%r5+9216];
	// begin inline asm
	shr.b32 %r3051, %r3052, %r1051;
	// end inline asm
	and.b32  	%r3284, %r2430, %r3051;
	shl.b32 	%r3285, %r3284, 2;
	add.s32 	%r3286, %r3213, %r3285;
	ld.shared.u32 	%r3287, [%r3286];
	xor.b32  	%r3288, %r3052, -2147483648;
	add.s32 	%r3289, %r132, %r3287;
	mul.wide.u32 	%rd90, %r3289, 4;
	add.s64 	%rd91, %rd4, %rd90;
	st.global.u32 	[%rd91], %r3288;
	ld.shared.u32 	%r3055, [%r5+9984];
	// begin inline asm
	shr.b32 %r3054, %r3055, %r1051;
	// end inline asm
	and.b32  	%r3290, %r2430, %r3054;
	shl.b32 	%r3291, %r3290, 2;
	add.s32 	%r3292, %r3213, %r3291;
	ld.shared.u32 	%r3293, [%r3292];
	xor.b32  	%r3294, %r3055, -2147483648;
	add.s32 	%r3295, %r133, %r3293;
	mul.wide.u32 	%rd92, %r3295, 4;
	add.s64 	%rd93, %rd4, %rd92;
	st.global.u32 	[%rd93], %r3294;
	ld.shared.u32 	%r3058, [%r5+10752];
	// begin inline asm
	shr.b32 %r3057, %r3058, %r1051;
	// end inline asm
	and.b32  	%r3296, %r2430, %r3057;
	shl.b32 	%r3297, %r3296, 2;
	add.s32 	%r3298, %r3213, %r3297;
	ld.shared.u32 	%r3299, [%r3298];
	xor.b32  	%r3300, %r3058, -2147483648;
	add.s32 	%r3301, %r134, %r3299;
	mul.wide.u32 	%rd94, %r3301, 4;
	add.s64 	%rd95, %rd4, %rd94;
	st.global.u32 	[%rd95], %r3300;
	ld.shared.u32 	%r3061, [%r5+11520];
	// begin inline asm
	shr.b32 %r3060, %r3061, %r1051;
	// end inline asm
	and.b32  	%r3302, %r2430, %r3060;
	shl.b32 	%r3303, %r3302, 2;
	add.s32 	%r3304, %r3213, %r3303;
	ld.shared.u32 	%r3305, [%r3304];
	xor.b32  	%r3306, %r3061, -2147483648;
	add.s32 	%r3307, %r4, %r3305;
	add.s32 	%r3308, %r3307, 2880;
	mul.wide.u32 	%rd96, %r3308, 4;
	add.s64 	%rd97, %rd4, %rd96;
	st.global.u32 	[%rd97], %r3306;
	ld.shared.u32 	%r3064, [%r5+12288];
	// begin inline asm
	shr.b32 %r3063, %r3064, %r1051;
	// end inline asm
	and.b32  	%r3309, %r2430, %r3063;
	shl.b32 	%r3310, %r3309, 2;
	add.s32 	%r3311, %r3213, %r3310;
	ld.shared.u32 	%r3312, [%r3311];
	xor.b32  	%r3313, %r3064, -2147483648;
	add.s32 	%r3314, %r135, %r3312;
	mul.wide.u32 	%rd98, %r3314, 4;
	add.s64 	%rd99, %rd4, %rd98;
	st.global.u32 	[%rd99], %r3313;
	ld.shared.u32 	%r3067, [%r5+13056];
	// begin inline asm
	shr.b32 %r3066, %r3067, %r1051;
	// end inline asm
	and.b32  	%r3315, %r2430, %r3066;
	shl.b32 	%r3316, %r3315, 2;
	add.s32 	%r3317, %r3213, %r3316;
	ld.shared.u32 	%r3318, [%r3317];
	xor.b32  	%r3319, %r3067, -2147483648;
	add.s32 	%r3320, %r136, %r3318;
	mul.wide.u32 	%rd100, %r3320, 4;
	add.s64 	%rd101, %rd4, %rd100;
	st.global.u32 	[%rd101], %r3319;
	ld.shared.u32 	%r3070, [%r5+13824];
	// begin inline asm
	shr.b32 %r3069, %r3070, %r1051;
	// end inline asm
	and.b32  	%r3321, %r2430, %r3069;
	shl.b32 	%r3322, %r3321, 2;
	add.s32 	%r3323, %r3213, %r3322;
	ld.shared.u32 	%r3324, [%r3323];
	xor.b32  	%r3325, %r3070, -2147483648;
	add.s32 	%r3326, %r137, %r3324;
	mul.wide.u32 	%rd102, %r3326, 4;
	add.s64 	%rd103, %rd4, %rd102;
	st.global.u32 	[%rd103], %r3325;
	ld.shared.u32 	%r3073, [%r5+14592];
	// begin inline asm
	shr.b32 %r3072, %r3073, %r1051;
	// end inline asm
	and.b32  	%r3327, %r2430, %r3072;
	shl.b32 	%r3328, %r3327, 2;
	add.s32 	%r3329, %r3213, %r3328;
	ld.shared.u32 	%r3330, [%r3329];
	xor.b32  	%r3331, %r3073, -2147483648;
	add.s32 	%r3332, %r138, %r3330;
	mul.wide.u32 	%rd104, %r3332, 4;
	add.s64 	%rd105, %rd4, %rd104;
	st.global.u32 	[%rd105], %r3331;
	ld.shared.u32 	%r3076, [%r5+15360];
	// begin inline asm
	shr.b32 %r3075, %r3076, %r1051;
	// end inline asm
	and.b32  	%r3333, %r2430, %r3075;
	shl.b32 	%r3334, %r3333, 2;
	add.s32 	%r3335, %r3213, %r3334;
	ld.shared.u32 	%r3336, [%r3335];
	xor.b32  	%r3337, %r3076, -2147483648;
	add.s32 	%r3338, %r139, %r3336;
	mul.wide.u32 	%rd106, %r3338, 4;
	add.s64 	%rd107, %rd4, %rd106;
	st.global.u32 	[%rd107], %r3337;
	ld.shared.u32 	%r3079, [%r5+16128];
	// begin inline asm
	shr.b32 %r3078, %r3079, %r1051;
	// end inline asm
	and.b32  	%r3339, %r2430, %r3078;
	shl.b32 	%r3340, %r3339, 2;
	add.s32 	%r3341, %r3213, %r3340;
	ld.shared.u32 	%r3342, [%r3341];
	xor.b32  	%r3343, %r3079, -2147483648;
	add.s32 	%r3344, %r140, %r3342;
	mul.wide.u32 	%rd108, %r3344, 4;
	add.s64 	%rd109, %rd4, %rd108;
	st.global.u32 	[%rd109], %r3343;
	ld.shared.u32 	%r3082, [%r5+16896];
	// begin inline asm
	shr.b32 %r3081, %r3082, %r1051;
	// end inline asm
	and.b32  	%r3345, %r2430, %r3081;
	shl.b32 	%r3346, %r3345, 2;
	add.s32 	%r3347, %r3213, %r3346;
	ld.shared.u32 	%r3348, [%r3347];
	xor.b32  	%r3349, %r3082, -2147483648;
	add.s32 	%r3350, %r141, %r3348;
	mul.wide.u32 	%rd110, %r3350, 4;
	add.s64 	%rd111, %rd4, %rd110;
	st.global.u32 	[%rd111], %r3349;
	ld.shared.u32 	%r3085, [%r5+17664];
	// begin inline asm
	shr.b32 %r3084, %r3085, %r1051;
	// end inline asm
	and.b32  	%r3351, %r2430, %r3084;
	shl.b32 	%r3352, %r3351, 2;
	add.s32 	%r3353, %r3213, %r3352;
	ld.shared.u32 	%r3354, [%r3353];
	xor.b32  	%r3355, %r3085, -2147483648;
	add.s32 	%r3356, %r4, %r3354;
	add.s32 	%r3357, %r3356, 4416;
	mul.wide.u32 	%rd112, %r3357, 4;
	add.s64 	%rd113, %rd4, %rd112;
	st.global.u32 	[%rd113], %r3355;
	ld.shared.u32 	%r3088, [%r5+18432];
	// begin inline asm
	shr.b32 %r3087, %r3088, %r1051;
	// end inline asm
	and.b32  	%r3358, %r2430, %r3087;
	shl.b32 	%r3359, %r3358, 2;
	add.s32 	%r3360, %r3213, %r3359;
	ld.shared.u32 	%r3361, [%r3360];
	xor.b32  	%r3362, %r3088, -2147483648;
	add.s32 	%r3363, %r142, %r3361;
	mul.wide.u32 	%rd114, %r3363, 4;
	add.s64 	%rd115, %rd4, %rd114;
	st.global.u32 	[%rd115], %r3362;
	ld.shared.u32 	%r3091, [%r5+19200];
	// begin inline asm
	shr.b32 %r3090, %r3091, %r1051;
	// end inline asm
	and.b32  	%r3364, %r2430, %r3090;
	shl.b32 	%r3365, %r3364, 2;
	add.s32 	%r3366, %r3213, %r3365;
	ld.shared.u32 	%r3367, [%r3366];
	xor.b32  	%r3368, %r3091, -2147483648;
	add.s32 	%r3369, %r143, %r3367;
	mul.wide.u32 	%rd116, %r3369, 4;
	add.s64 	%rd117, %rd4, %rd116;
	st.global.u32 	[%rd117], %r3368;
	ld.shared.u32 	%r3094, [%r5+19968];
	// begin inline asm
	shr.b32 %r3093, %r3094, %r1051;
	// end inline asm
	and.b32  	%r3370, %r2430, %r3093;
	shl.b32 	%r3371, %r3370, 2;
	add.s32 	%r3372, %r3213, %r3371;
	ld.shared.u32 	%r3373, [%r3372];
	xor.b32  	%r3374, %r3094, -2147483648;
	add.s32 	%r3375, %r144, %r3373;
	mul.wide.u32 	%rd118, %r3375, 4;
	add.s64 	%rd119, %rd4, %rd118;
	st.global.u32 	[%rd119], %r3374;
	ld.shared.u32 	%r3097, [%r5+20736];
	// begin inline asm
	shr.b32 %r3096, %r3097, %r1051;
	// end inline asm
	and.b32  	%r3376, %r2430, %r3096;
	shl.b32 	%r3377, %r3376, 2;
	add.s32 	%r3378, %r3213, %r3377;
	ld.shared.u32 	%r3379, [%r3378];
	xor.b32  	%r3380, %r3097, -2147483648;
	add.s32 	%r3381, %r4, %r3379;
	add.s32 	%r3382, %r3381, 5184;
	mul.wide.u32 	%rd120, %r3382, 4;
	add.s64 	%rd121, %rd4, %rd120;
	st.global.u32 	[%rd121], %r3380;
	ld.shared.u32 	%r3100, [%r5+21504];
	// begin inline asm
	shr.b32 %r3099, %r3100, %r1051;
	// end inline asm
	and.b32  	%r3383, %r2430, %r3099;
	shl.b32 	%r3384, %r3383, 2;
	add.s32 	%r3385, %r3213, %r3384;
	ld.shared.u32 	%r3386, [%r3385];
	xor.b32  	%r3387, %r3100, -2147483648;
	add.s32 	%r3388, %r145, %r3386;
	mul.wide.u32 	%rd122, %r3388, 4;
	add.s64 	%rd123, %rd4, %rd122;
	st.global.u32 	[%rd123], %r3387;
	ld.shared.u32 	%r3103, [%r5+22272];
	// begin inline asm
	shr.b32 %r3102, %r3103, %r1051;
	// end inline asm
	and.b32  	%r3389, %r2430, %r3102;
	shl.b32 	%r3390, %r3389, 2;
	add.s32 	%r3391, %r3213, %r3390;
	ld.shared.u32 	%r3392, [%r3391];
	xor.b32  	%r3393, %r3103, -2147483648;
	add.s32 	%r3394, %r4, %r3392;
	add.s32 	%r3395, %r3394, 5568;
	mul.wide.u32 	%rd124, %r3395, 4;
	add.s64 	%rd125, %rd4, %rd124;
	st.global.u32 	[%rd125], %r3393;
	ld.shared.u32 	%r3106, [%r5+23040];
	// begin inline asm
	shr.b32 %r3105, %r3106, %r1051;
	// end inline asm
	and.b32  	%r3396, %r2430, %r3105;
	shl.b32 	%r3397, %r3396, 2;
	add.s32 	%r3398, %r3213, %r3397;
	ld.shared.u32 	%r3399, [%r3398];
	xor.b32  	%r3400, %r3106, -2147483648;
	add.s32 	%r3401, %r4, %r3399;
	add.s32 	%r3402, %r3401, 5760;
	mul.wide.u32 	%rd126, %r3402, 4;
	add.s64 	%rd127, %rd4, %rd126;
	st.global.u32 	[%rd127], %r3400;
	ld.shared.u32 	%r3109, [%r5+23808];
	// begin inline asm
	shr.b32 %r3108, %r3109, %r1051;
	// end inline asm
	and.b32  	%r3403, %r2430, %r3108;
	shl.b32 	%r3404, %r3403, 2;
	add.s32 	%r3405, %r3213, %r3404;
	ld.shared.u32 	%r3406, [%r3405];
	xor.b32  	%r3407, %r3109, -2147483648;
	add.s32 	%r3408, %r146, %r3406;
	mul.wide.u32 	%rd128, %r3408, 4;
	add.s64 	%rd129, %rd4, %rd128;
	st.global.u32 	[%rd129], %r3407;
	ld.shared.u32 	%r3112, [%r5+24576];
	// begin inline asm
	shr.b32 %r3111, %r3112, %r1051;
	// end inline asm
	and.b32  	%r3409, %r2430, %r3111;
	shl.b32 	%r3410, %r3409, 2;
	add.s32 	%r3411, %r3213, %r3410;
	ld.shared.u32 	%r3412, [%r3411];
	xor.b32  	%r3413, %r3112, -2147483648;
	add.s32 	%r3414, %r147, %r3412;
	mul.wide.u32 	%rd130, %r3414, 4;
	add.s64 	%rd131, %rd4, %rd130;
	st.global.u32 	[%rd131], %r3413;
	ld.shared.u32 	%r3115, [%r5+25344];
	// begin inline asm
	shr.b32 %r3114, %r3115, %r1051;
	// end inline asm
	and.b32  	%r3415, %r2430, %r3114;
	shl.b32 	%r3416, %r3415, 2;
	add.s32 	%r3417, %r3213, %r3416;
	ld.shared.u32 	%r3418, [%r3417];
	xor.b32  	%r3419, %r3115, -2147483648;
	add.s32 	%r3420, %r148, %r3418;
	mul.wide.u32 	%rd132, %r3420, 4;
	add.s64 	%rd133, %rd4, %rd132;
	st.global.u32 	[%rd133], %r3419;
	ld.shared.u32 	%r3118, [%r5+26112];
	// begin inline asm
	shr.b32 %r3117, %r3118, %r1051;
	// end inline asm
	and.b32  	%r3421, %r2430, %r3117;
	shl.b32 	%r3422, %r3421, 2;
	add.s32 	%r3423, %r3213, %r3422;
	ld.shared.u32 	%r3424, [%r3423];
	xor.b32  	%r3425, %r3118, -2147483648;
	add.s32 	%r3426, %r149, %r3424;
	mul.wide.u32 	%rd134, %r3426, 4;
	add.s64 	%rd135, %rd4, %rd134;
	st.global.u32 	[%rd135], %r3425;
	ld.shared.u32 	%r3121, [%r5+26880];
	// begin inline asm
	shr.b32 %r3120, %r3121, %r1051;
	// end inline asm
	and.b32  	%r3427, %r2430, %r3120;
	shl.b32 	%r3428, %r3427, 2;
	add.s32 	%r3429, %r3213, %r3428;
	ld.shared.u32 	%r3430, [%r3429];
	xor.b32  	%r3431, %r3121, -2147483648;
	add.s32 	%r3432, %r150, %r3430;
	mul.wide.u32 	%rd136, %r3432, 4;
	add.s64 	%rd137, %rd4, %rd136;
	st.global.u32 	[%rd137], %r3431;
	ld.shared.u32 	%r3124, [%r5+27648];
	// begin inline asm
	shr.b32 %r3123, %r3124, %r1051;
	// end inline asm
	and.b32  	%r3433, %r2430, %r3123;
	shl.b32 	%r3434, %r3433, 2;
	add.s32 	%r3435, %r3213, %r3434;
	ld.shared.u32 	%r3436, [%r3435];
	xor.b32  	%r3437, %r3124, -2147483648;
	add.s32 	%r3438, %r151, %r3436;
	mul.wide.u32 	%rd138, %r3438, 4;
	add.s64 	%rd139, %rd4, %rd138;
	st.global.u32 	[%rd139], %r3437;
	ld.shared.u32 	%r3127, [%r5+28416];
	// begin inline asm
	shr.b32 %r3126, %r3127, %r1051;
	// end inline asm
	and.b32  	%r3439, %r2430, %r3126;
	shl.b32 	%r3440, %r3439, 2;
	add.s32 	%r3441, %r3213, %r3440;
	ld.shared.u32 	%r3442, [%r3441];
	xor.b32  	%r3443, %r3127, -2147483648;
	add.s32 	%r3444, %r152, %r3442;
	mul.wide.u32 	%rd140, %r3444, 4;
	add.s64 	%rd141, %rd4, %rd140;
	st.global.u32 	[%rd141], %r3443;
	ld.shared.u32 	%r3130, [%r5+29184];
	// begin inline asm
	shr.b32 %r3129, %r3130, %r1051;
	// end inline asm
	and.b32  	%r3445, %r2430, %r3129;
	shl.b32 	%r3446, %r3445, 2;
	add.s32 	%r3447, %r3213, %r3446;
	ld.shared.u32 	%r3448, [%r3447];
	xor.b32  	%r3449, %r3130, -2147483648;
	add.s32 	%r3450, %r4, %r3448;
	add.s32 	%r3451, %r3450, 7296;
	mul.wide.u32 	%rd142, %r3451, 4;
	add.s64 	%rd143, %rd4, %rd142;
	st.global.u32 	[%rd143], %r3449;
	bar.sync 	0;
	ld.global.u32 	%r3452, [%rd65];
	ld.global.u32 	%r3453, [%rd65+768];
	ld.global.u32 	%r3454, [%rd65+1536];
	ld.global.u32 	%r3455, [%rd65+2304];
	ld.global.u32 	%r3456, [%rd65+3072];
	ld.global.u32 	%r3457, [%rd65+3840];
	ld.global.u32 	%r3458, [%rd65+4608];
	ld.global.u32 	%r3459, [%rd65+5376];
	ld.global.u32 	%r3460, [%rd65+6144];
	ld.global.u32 	%r3461, [%rd65+6912];
	ld.global.u32 	%r3462, [%rd65+7680];
	ld.global.u32 	%r3463, [%rd65+8448];
	ld.global.u32 	%r3464, [%rd65+9216];
	ld.global.u32 	%r3465, [%rd65+9984];
	ld.global.u32 	%r3466, [%rd65+10752];
	ld.global.u32 	%r3467, [%rd65+11520];
	ld.global.u32 	%r3468, [%rd65+12288];
	ld.global.u32 	%r3469, [%rd65+13056];
	ld.global.u32 	%r3470, [%rd65+13824];
	ld.global.u32 	%r3471, [%rd65+14592];
	ld.global.u32 	%r3472, [%rd65+15360];
	ld.global.u32 	%r3473, [%rd65+16128];
	ld.global.u32 	%r3474, [%rd65+16896];
	ld.global.u32 	%r3475, [%rd65+17664];
	ld.global.u32 	%r3476, [%rd65+18432];
	ld.global.u32 	%r3477, [%rd65+19200];
	ld.global.u32 	%r3478, [%rd65+19968];
	ld.global.u32 	%r3479, [%rd65+20736];
	ld.global.u32 	%r3480, [%rd65+21504];
	ld.global.u32 	%r3481, [%rd65+22272];
	ld.global.u32 	%r3482, [%rd65+23040];
	ld.global.u32 	%r3483, [%rd65+23808];
	ld.global.u32 	%r3484, [%rd65+24576];
	ld.global.u32 	%r3485, [%rd65+25344];
	ld.global.u32 	%r3486, [%rd65+26112];
	ld.global.u32 	%r3487, [%rd65+26880];
	ld.global.u32 	%r3488, [%rd65+27648];
	ld.global.u32 	%r3489, [%rd65+28416];
	ld.global.u32 	%r3490, [%rd65+29184];
	st.shared.u32 	[%r5], %r3452;
	st.shared.u32 	[%r5+768], %r3453;
	st.shared.u32 	[%r5+1536], %r3454;
	st.shared.u32 	[%r5+2304], %r3455;
	st.shared.u32 	[%r5+3072], %r3456;
	st.shared.u32 	[%r5+3840], %r3457;
	st.shared.u32 	[%r5+4608], %r3458;
	st.shared.u32 	[%r5+5376], %r3459;
	st.shared.u32 	[%r5+6144], %r3460;
	st.shared.u32 	[%r5+6912], %r3461;
	st.shared.u32 	[%r5+7680], %r3462;
	st.shared.u32 	[%r5+8448], %r3463;
	st.shared.u32 	[%r5+9216], %r3464;
	st.shared.u32 	[%r5+9984], %r3465;
	st.shared.u32 	[%r5+10752], %r3466;
	st.shared.u32 	[%r5+11520], %r3467;
	st.shared.u32 	[%r5+12288], %r3468;
	st.shared.u32 	[%r5+13056], %r3469;
	st.shared.u32 	[%r5+13824], %r3470;
	st.shared.u32 	[%r5+14592], %r3471;
	st.shared.u32 	[%r5+15360], %r3472;
	st.shared.u32 	[%r5+16128], %r3473;
	st.shared.u32 	[%r5+16896], %r3474;
	st.shared.u32 	[%r5+17664], %r3475;
	st.shared.u32 	[%r5+18432], %r3476;
	st.shared.u32 	[%r5+19200], %r3477;
	st.shared.u32 	[%r5+19968], %r3478;
	st.shared.u32 	[%r5+20736], %r3479;
	st.shared.u32 	[%r5+21504], %r3480;
	st.shared.u32 	[%r5+22272], %r3481;
	st.shared.u32 	[%r5+23040], %r3482;
	st.shared.u32 	[%r5+23808], %r3483;
	st.shared.u32 	[%r5+24576], %r3484;
	st.shared.u32 	[%r5+25344], %r3485;
	st.shared.u32 	[%r5+26112], %r3486;
	st.shared.u32 	[%r5+26880], %r3487;
	st.shared.u32 	[%r5+27648], %r3488;
	st.shared.u32 	[%r5+28416], %r3489;
	st.shared.u32 	[%r5+29184], %r3490;
	bar.sync 	0;
	ld.shared.u32 	%r3491, [%r153];
	ld.shared.u32 	%r3492, [%r153+4];
	ld.shared.u32 	%r3493, [%r153+8];
	ld.shared.u32 	%r3494, [%r153+12];
	ld.shared.u32 	%r3495, [%r153+16];
	ld.shared.u32 	%r3496, [%r153+20];
	ld.shared.u32 	%r3497, [%r153+24];
	ld.shared.u32 	%r3498, [%r153+28];
	ld.shared.u32 	%r3499, [%r153+32];
	ld.shared.u32 	%r3500, [%r153+36];
	ld.shared.u32 	%r3501, [%r153+40];
	ld.shared.u32 	%r3502, [%r153+44];
	ld.shared.u32 	%r3503, [%r153+48];
	ld.shared.u32 	%r3504, [%r153+52];
	ld.shared.u32 	%r3505, [%r153+56];
	ld.shared.u32 	%r3506, [%r153+60];
	ld.shared.u32 	%r3507, [%r153+64];
	ld.shared.u32 	%r3508, [%r153+68];
	ld.shared.u32 	%r3509, [%r153+72];
	ld.shared.u32 	%r3510, [%r153+76];
	ld.shared.u32 	%r3511, [%r153+80];
	ld.shared.u32 	%r3512, [%r153+84];
	ld.shared.u32 	%r3513, [%r153+88];
	ld.shared.u32 	%r3514, [%r153+92];
	ld.shared.u32 	%r3515, [%r153+96];
	ld.shared.u32 	%r3516, [%r153+100];
	ld.shared.u32 	%r3517, [%r153+104];
	ld.shared.u32 	%r3518, [%r153+108];
	ld.shared.u32 	%r3519, [%r153+112];
	ld.shared.u32 	%r3520, [%r153+116];
	ld.shared.u32 	%r3521, [%r153+120];
	ld.shared.u32 	%r3522, [%r153+124];
	ld.shared.u32 	%r3523, [%r153+128];
	ld.shared.u32 	%r3524, [%r153+132];
	ld.shared.u32 	%r3525, [%r153+136];
	ld.shared.u32 	%r3526, [%r153+140];
	ld.shared.u32 	%r3527, [%r153+144];
	ld.shared.u32 	%r3528, [%r153+148];
	ld.shared.u32 	%r3529, [%r153+152];
	bar.sync 	0;
	bar.sync 	0;
	st.shared.u32 	[%r3134], %r3491;
	st.shared.u32 	[%r3136], %r3492;
	st.shared.u32 	[%r3138], %r3493;
	st.shared.u32 	[%r3140], %r3494;
	st.shared.u32 	[%r3142], %r3495;
	st.shared.u32 	[%r3144], %r3496;
	st.shared.u32 	[%r3146], %r3497;
	st.shared.u32 	[%r3148], %r3498;
	st.shared.u32 	[%r3150], %r3499;
	st.shared.u32 	[%r3152], %r3500;
	st.shared.u32 	[%r3154], %r3501;
	st.shared.u32 	[%r3156], %r3502;
	st.shared.u32 	[%r3158], %r3503;
	st.shared.u32 	[%r3160], %r3504;
	st.shared.u32 	[%r3162], %r3505;
	st.shared.u32 	[%r3164], %r3506;
	st.shared.u32 	[%r3166], %r3507;
	st.shared.u32 	[%r3168], %r3508;
	st.shared.u32 	[%r3170], %r3509;
	st.shared.u32 	[%r3172], %r3510;
	st.shared.u32 	[%r3174], %r3511;
	st.shared.u32 	[%r3176], %r3512;
	st.shared.u32 	[%r3178], %r3513;
	st.shared.u32 	[%r3180], %r3514;
	st.shared.u32 	[%r3182], %r3515;
	st.shared.u32 	[%r3184], %r3516;
	st.shared.u32 	[%r3186], %r3517;
	st.shared.u32 	[%r3188], %r3518;
	st.shared.u32 	[%r3190], %r3519;
	st.shared.u32 	[%r3192], %r3520;
	st.shared.u32 	[%r3194], %r3521;
	st.shared.u32 	[%r3196], %r3522;
	st.shared.u32 	[%r3198], %r3523;
	st.shared.u32 	[%r3200], %r3524;
	st.shared.u32 	[%r3202], %r3525;
	st.shared.u32 	[%r3204], %r3526;
	st.shared.u32 	[%r3206], %r3527;
	st.shared.u32 	[%r3208], %r3528;
	st.shared.u32 	[%r3210], %r3529;
	bar.sync 	0;
	ld.shared.u32 	%r3530, [%r5];
	add.s64 	%rd144, %rd2, %rd66;
	st.global.u32 	[%rd144], %r3530;
	ld.shared.u32 	%r3531, [%r5+768];
	add.s64 	%rd145, %rd2, %rd68;
	st.global.u32 	[%rd145], %r3531;
	ld.shared.u32 	%r3532, [%r5+1536];
	add.s64 	%rd146, %rd2, %rd70;
	st.global.u32 	[%rd146], %r3532;
	ld.shared.u32 	%r3533, [%r5+2304];
	add.s64 	%rd147, %rd2, %rd72;
	st.global.u32 	[%rd147], %r3533;
	ld.shared.u32 	%r3534, [%r5+3072];
	add.s64 	%rd148, %rd2, %rd74;
	st.global.u32 	[%rd148], %r3534;
	ld.shared.u32 	%r3535, [%r5+3840];
	add.s64 	%rd149, %rd2, %rd76;
	st.global.u32 	[%rd149], %r3535;
	ld.shared.u32 	%r3536, [%r5+4608];
	add.s64 	%rd150, %rd2, %rd78;
	st.global.u32 	[%rd150], %r3536;
	ld.shared.u32 	%r3537, [%r5+5376];
	add.s64 	%rd151, %rd2, %rd80;
	st.global.u32 	[%rd151], %r3537;
	ld.shared.u32 	%r3538, [%r5+6144];
	add.s64 	%rd152, %rd2, %rd82;
	st.global.u32 	[%rd152], %r3538;
	ld.shared.u32 	%r3539, [%r5+6912];
	add.s64 	%rd153, %rd2, %rd84;
	st.global.u32 	[%rd153], %r3539;
	ld.shared.u32 	%r3540, [%r5+7680];
	add.s64 	%rd154, %rd2, %rd86;
	st.global.u32 	[%rd154], %r3540;
	ld.shared.u32 	%r3541, [%r5+8448];
	add.s64 	%rd155, %rd2, %rd88;
	st.global.u32 	[%rd155], %r3541;
	ld.shared.u32 	%r3542, [%r5+9216];
	add.s64 	%rd156, %rd2, %rd90;
	st.global.u32 	[%rd156], %r3542;
	ld.shared.u32 	%r3543, [%r5+9984];
	add.s64 	%rd157, %rd2, %rd92;
	st.global.u32 	[%rd157], %r3543;
	ld.shared.u32 	%r3544, [%r5+10752];
	add.s64 	%rd158, %rd2, %rd94;
	st.global.u32 	[%rd158], %r3544;
	ld.shared.u32 	%r3545, [%r5+11520];
	add.s64 	%rd159, %rd2, %rd96;
	st.global.u32 	[%rd159], %r3545;
	ld.shared.u32 	%r3546, [%r5+12288];
	add.s64 	%rd160, %rd2, %rd98;
	st.global.u32 	[%rd160], %r3546;
	ld.shared.u32 	%r3547, [%r5+13056];
	add.s64 	%rd161, %rd2, %rd100;
	st.global.u32 	[%rd161], %r3547;
	ld.shared.u32 	%r3548, [%r5+13824];
	add.s64 	%rd162, %rd2, %rd102;
	st.global.u32 	[%rd162], %r3548;
	ld.shared.u32 	%r3549, [%r5+14592];
	add.s64 	%rd163, %rd2, %rd104;
	st.global.u32 	[%rd163], %r3549;
	ld.shared.u32 	%r3550, [%r5+15360];
	add.s64 	%rd164, %rd2, %rd106;
	st.global.u32 	[%rd164], %r3550;
	ld.shared.u32 	%r3551, [%r5+16128];
	add.s64 	%rd165, %rd2, %rd108;
	st.global.u32 	[%rd165], %r3551;
	ld.shared.u32 	%r3552, [%r5+16896];
	add.s64 	%rd166, %rd2, %rd110;
	st.global.u32 	[%rd166], %r3552;
	ld.shared.u32 	%r3553, [%r5+17664];
	add.s64 	%rd167, %rd2, %rd112;
	st.global.u32 	[%rd167], %r3553;
	ld.shared.u32 	%r3554, [%r5+18432];
	add.s64 	%rd168, %rd2, %rd114;
	st.global.u32 	[%rd168], %r3554;
	ld.shared.u32 	%r3555, [%r5+19200];
	add.s64 	%rd169, %rd2, %rd116;
	st.global.u32 	[%rd169], %r3555;
	ld.shared.u32 	%r3556, [%r5+19968];
	add.s64 	%rd170, %rd2, %rd118;
	st.global.u32 	[%rd170], %r3556;
	ld.shared.u32 	%r3557, [%r5+20736];
	add.s64 	%rd171, %rd2, %rd120;
	st.global.u32 	[%rd171], %r3557;
	ld.shared.u32 	%r3558, [%r5+21504];
	add.s64 	%rd172, %rd2, %rd122;
	st.global.u32 	[%rd172], %r3558;
	ld.shared.u32 	%r3559, [%r5+22272];
	add.s64 	%rd173, %rd2, %rd124;
	st.global.u32 	[%rd173], %r3559;
	ld.shared.u32 	%r3560, [%r5+23040];
	add.s64 	%rd174, %rd2, %rd126;
	st.global.u32 	[%rd174], %r3560;
	ld.shared.u32 	%r3561, [%r5+23808];
	add.s64 	%rd175, %rd2, %rd128;
	st.global.u32 	[%rd175], %r3561;
	ld.shared.u32 	%r3562, [%r5+24576];
	add.s64 	%rd176, %rd2, %rd130;
	st.global.u32 	[%rd176], %r3562;
	ld.shared.u32 	%r3563, [%r5+25344];
	add.s64 	%rd177, %rd2, %rd132;
	st.global.u32 	[%rd177], %r3563;
	ld.shared.u32 	%r3564, [%r5+26112];
	add.s64 	%rd178, %rd2, %rd134;
	st.global.u32 	[%rd178], %r3564;
	ld.shared.u32 	%r3565, [%r5+26880];
	add.s64 	%rd179, %rd2, %rd136;
	st.global.u32 	[%rd179], %r3565;
	ld.shared.u32 	%r3566, [%r5+27648];
	add.s64 	%rd180, %rd2, %rd138;
	st.global.u32 	[%rd180], %r3566;
	ld.shared.u32 	%r3567, [%r5+28416];
	add.s64 	%rd181, %rd2, %rd140;
	st.global.u32 	[%rd181], %r3567;
	ld.shared.u32 	%r3568, [%r5+29184];
	add.s64 	%rd182, %rd2, %rd142;
	st.global.u32 	[%rd182], %r3568;
	add.s32 	%r4863, %r4863, 7488;
	bar.sync 	0;
	add.s32 	%r4864, %r4864, -7488;
	setp.gt.s32 	%p207, %r4864, 7487;
	@%p207 bra 	$L__BB2_41;
$L__BB2_56:
	setp.ge.s32 	%p208, %r4863, %r2;
	@%p208 bra 	$L__BB2_701;
	shfl.sync.idx.b32	%r576|%p209, %r4864, 0, 31, -1;
	cvt.s64.s32 	%rd183, %r4863;
	setp.ge.s32 	%p210, %r4, %r576;
	add.s64 	%rd20, %rd5, %rd183;
	shl.b64 	%rd184, %rd20, 2;
	add.s64 	%rd21, %rd1, %rd184;
	mov.b32 	%r4865, 2147483647;
	@%p210 bra 	$L__BB2_59;
	ld.global.u32 	%r4865, [%rd21];
$L__BB2_59:
	add.s32 	%r579, %r4, 192;
	setp.ge.s32 	%p211, %r579, %r576;
	mov.b32 	%r4866, 2147483647;
	@%p211 bra 	$L__BB2_61;
	ld.global.u32 	%r4866, [%rd21+768];
$L__BB2_61:
	add.s32 	%r582, %r4, 384;
	setp.ge.s32 	%p212, %r582, %r576;
	mov.b32 	%r4867, 2147483647;
	@%p212 bra 	$L__BB2_63;
	ld.global.u32 	%r4867, [%rd21+1536];
$L__BB2_63:
	add.s32 	%r585, %r4, 576;
	setp.ge.s32 	%p213, %r585, %r576;
	mov.b32 	%r4868, 2147483647;
	@%p213 bra 	$L__BB2_65;
	ld.global.u32 	%r4868, [%rd21+2304];
$L__BB2_65:
	add.s32 	%r588, %r4, 768;
	setp.ge.s32 	%p214, %r588, %r576;
	mov.b32 	%r4869, 2147483647;
	@%p214 bra 	$L__BB2_67;
	ld.global.u32 	%r4869, [%rd21+3072];
$L__BB2_67:
	add.s32 	%r591, %r4, 960;
	setp.ge.s32 	%p215, %r591, %r576;
	mov.b32 	%r4870, 2147483647;
	@%p215 bra 	$L__BB2_69;
	ld.global.u32 	%r4870, [%rd21+3840];
$L__BB2_69:
	add.s32 	%r594, %r4, 1152;
	setp.ge.s32 	%p216, %r594, %r576;
	mov.b32 	%r4871, 2147483647;
	@%p216 bra 	$L__BB2_71;
	ld.global.u32 	%r4871, [%rd21+4608];
$L__BB2_71:
	add.s32 	%r597, %r4, 1344;
	setp.ge.s32 	%p217, %r597, %r576;
	mov.b32 	%r4872, 2147483647;
	@%p217 bra 	$L__BB2_73;
	ld.global.u32 	%r4872, [%rd21+5376];
$L__BB2_73:
	add.s32 	%r600, %r4, 1536;
	setp.ge.s32 	%p218, %r600, %r576;
	mov.b32 	%r4873, 2147483647;
	@%p218 bra 	$L__BB2_75;
	ld.global.u32 	%r4873, [%rd21+6144];
$L__BB2_75:
	add.s32 	%r603, %r4, 1728;
	setp.ge.s32 	%p219, %r603, %r576;
	mov.b32 	%r4874, 2147483647;
	@%p219 bra 	$L__BB2_77;
	ld.global.u32 	%r4874, [%rd21+6912];
$L__BB2_77:
	add.s32 	%r606, %r4, 1920;
	setp.ge.s32 	%p220, %r606, %r576;
	mov.b32 	%r4875, 2147483647;
	@%p220 bra 	$L__BB2_79;
	ld.global.u32 	%r4875, [%rd21+7680];
$L__BB2_79:
	add.s32 	%r609, %r4, 2112;
	setp.ge.s32 	%p221, %r609, %r576;
	mov.b32 	%r4876, 2147483647;
	@%p221 bra 	$L__BB2_81;
	ld.global.u32 	%r4876, [%rd21+8448];
$L__BB2_81:
	add.s32 	%r612, %r4, 2304;
	setp.ge.s32 	%p222, %r612, %r576;
	mov.b32 	%r4877, 2147483647;
	@%p222 bra 	$L__BB2_83;
	ld.global.u32 	%r4877, [%rd21+9216];
$L__BB2_83:
	add.s32 	%r615, %r4, 2496;
	setp.ge.s32 	%p223, %r615, %r576;
	mov.b32 	%r4878, 2147483647;
	@%p223 bra 	$L__BB2_85;
	ld.global.u32 	%r4878, [%rd21+9984];
$L__BB2_85:
	add.s32 	%r618, %r4, 2688;
	setp.ge.s32 	%p224, %r618, %r576;
	mov.b32 	%r4879, 2147483647;
	@%p224 bra 	$L__BB2_87;
	ld.global.u32 	%r4879, [%rd21+10752];
$L__BB2_87:
	add.s32 	%r621, %r4, 2880;
	setp.ge.s32 	%p225, %r621, %r576;
	mov.b32 	%r4880, 2147483647;
	@%p225 bra 	$L__BB2_89;
	ld.global.u32 	%r4880, [%rd21+11520];
$L__BB2_89:
	or.b32  	%r624, %r4, 3072;
	setp.ge.s32 	%p226, %r624, %r576;
	mov.b32 	%r4881, 2147483647;
	@%p226 bra 	$L__BB2_91;
	ld.global.u32 	%r4881, [%rd21+12288];
$L__BB2_91:
	add.s32 	%r627, %r4, 3264;
	setp.ge.s32 	%p227, %r627, %r576;
	mov.b32 	%r4882, 2147483647;
	@%p227 bra 	$L__BB2_93;
	ld.global.u32 	%r4882, [%rd21+13056];
$L__BB2_93:
	add.s32 	%r630, %r4, 3456;
	setp.ge.s32 	%p228, %r630, %r576;
	mov.b32 	%r4883, 2147483647;
	@%p228 bra 	$L__BB2_95;
	ld.global.u32 	%r4883, [%rd21+13824];
$L__BB2_95:
	add.s32 	%r633, %r4, 3648;
	setp.ge.s32 	%p229, %r633, %r576;
	mov.b32 	%r4884, 2147483647;
	@%p229 bra 	$L__BB2_97;
	ld.global.u32 	%r4884, [%rd21+14592];
$L__BB2_97:
	add.s32 	%r636, %r4, 3840;
	setp.ge.s32 	%p230, %r636, %r576;
	mov.b32 	%r4885, 2147483647;
	@%p230 bra 	$L__BB2_99;
	ld.global.u32 	%r4885, [%rd21+15360];
$L__BB2_99:
	add.s32 	%r639, %r4, 4032;
	setp.ge.s32 	%p231, %r639, %r576;
	mov.b32 	%r4886, 2147483647;
	@%p231 bra 	$L__BB2_101;
	ld.global.u32 	%r4886, [%rd21+16128];
$L__BB2_101:
	add.s32 	%r642, %r4, 4224;
	setp.ge.s32 	%p232, %r642, %r576;
	mov.b32 	%r4887, 2147483647;
	@%p232 bra 	$L__BB2_103;
	ld.global.u32 	%r4887, [%rd21+16896];
$L__BB2_103:
	add.s32 	%r645, %r4, 4416;
	setp.ge.s32 	%p233, %r645, %r576;
	mov.b32 	%r4888, 2147483647;
	@%p233 bra 	$L__BB2_105;
	ld.global.u32 	%r4888, [%rd21+17664];
$L__BB2_105:
	add.s32 	%r648, %r4, 4608;
	setp.ge.s32 	%p234, %r648, %r576;
	mov.b32 	%r4889, 2147483647;
	@%p234 bra 	$L__BB2_107;
	ld.global.u32 	%r4889, [%rd21+18432];
$L__BB2_107:
	add.s32 	%r651, %r4, 4800;
	setp.ge.s32 	%p235, %r651, %r576;
	mov.b32 	%r4890, 2147483647;
	@%p235 bra 	$L__BB2_109;
	ld.global.u32 	%r4890, [%rd21+19200];
$L__BB2_109:
	add.s32 	%r654, %r4, 4992;
	setp.ge.s32 	%p236, %r654, %r576;
	mov.b32 	%r4891, 2147483647;
	@%p236 bra 	$L__BB2_111;
	ld.global.u32 	%r4891, [%rd21+19968];
$L__BB2_111:
	add.s32 	%r657, %r4, 5184;
	setp.ge.s32 	%p237, %r657, %r576;
	mov.b32 	%r4892, 2147483647;
	@%p237 bra 	$L__BB2_113;
	ld.global.u32 	%r4892, [%rd21+20736];
$L__BB2_113:
	add.s32 	%r660, %r4, 5376;
	setp.ge.s32 	%p238, %r660, %r576;
	mov.b32 	%r4893, 2147483647;
	@%p238 bra 	$L__BB2_115;
	ld.global.u32 	%r4893, [%rd21+21504];
$L__BB2_115:
	add.s32 	%r663, %r4, 5568;
	setp.ge.s32 	%p239, %r663, %r576;
	mov.b32 	%r4894, 2147483647;
	@%p239 bra 	$L__BB2_117;
	ld.global.u32 	%r4894, [%rd21+22272];
$L__BB2_117:
	add.s32 	%r666, %r4, 5760;
	setp.ge.s32 	%p240, %r666, %r576;
	mov.b32 	%r4895, 2147483647;
	@%p240 bra 	$L__BB2_119;
	ld.global.u32 	%r4895, [%rd21+23040];
$L__BB2_119:
	add.s32 	%r669, %r4, 5952;
	setp.ge.s32 	%p241, %r669, %r576;
	mov.b32 	%r4896, 2147483647;
	@%p241 bra 	$L__BB2_121;
	ld.global.u32 	%r4896, [%rd21+23808];
$L__BB2_121:
	or.b32  	%r672, %r4, 6144;
	setp.ge.s32 	%p242, %r672, %r576;
	mov.b32 	%r4897, 2147483647;
	@%p242 bra 	$L__BB2_123;
	ld.global.u32 	%r4897, [%rd21+24576];
$L__BB2_123:
	add.s32 	%r675, %r4, 6336;
	setp.ge.s32 	%p243, %r675, %r576;
	mov.b32 	%r4898, 2147483647;
	@%p243 bra 	$L__BB2_125;
	ld.global.u32 	%r4898, [%rd21+25344];
$L__BB2_125:
	add.s32 	%r678, %r4, 6528;
	setp.ge.s32 	%p244, %r678, %r576;
	mov.b32 	%r4899, 2147483647;
	@%p244 bra 	$L__BB2_127;
	ld.global.u32 	%r4899, [%rd21+26112];
$L__BB2_127:
	add.s32 	%r681, %r4, 6720;
	setp.ge.s32 	%p245, %r681, %r576;
	mov.b32 	%r4900, 2147483647;
	@%p245 bra 	$L__BB2_129;
	ld.global.u32 	%r4900, [%rd21+26880];
$L__BB2_129:
	add.s32 	%r684, %r4, 6912;
	setp.ge.s32 	%p246, %r684, %r576;
	mov.b32 	%r4901, 2147483647;
	@%p246 bra 	$L__BB2_131;
	ld.global.u32 	%r4901, [%rd21+27648];
$L__BB2_131:
	add.s32 	%r687, %r4, 7104;
	setp.ge.s32 	%p247, %r687, %r576;
	mov.b32 	%r4902, 2147483647;
	@%p247 bra 	$L__BB2_133;
	ld.global.u32 	%r4902, [%rd21+28416];
$L__BB2_133:
	add.s32 	%r690, %r4, 7296;
	setp.ge.s32 	%p248, %r690, %r576;
	mov.b32 	%r4903, 2147483647;
	@%p248 bra 	$L__BB2_135;
	ld.global.u32 	%r4903, [%rd21+29184];
$L__BB2_135:
	st.shared.u32 	[%r5], %r4865;
	st.shared.u32 	[%r5+768], %r4866;
	st.shared.u32 	[%r5+1536], %r4867;
	st.shared.u32 	[%r5+2304], %r4868;
	st.shared.u32 	[%r5+3072], %r4869;
	st.shared.u32 	[%r5+3840], %r4870;
	st.shared.u32 	[%r5+4608], %r4871;
	st.shared.u32 	[%r5+5376], %r4872;
	st.shared.u32 	[%r5+6144], %r4873;
	st.shared.u32 	[%r5+6912], %r4874;
	st.shared.u32 	[%r5+7680], %r4875;
	st.shared.u32 	[%r5+8448], %r4876;
	st.shared.u32 	[%r5+9216], %r4877;
	st.shared.u32 	[%r5+9984], %r4878;
	st.shared.u32 	[%r5+10752], %r4879;
	st.shared.u32 	[%r5+11520], %r4880;
	st.shared.u32 	[%r5+12288], %r4881;
	st.shared.u32 	[%r5+13056], %r4882;
	st.shared.u32 	[%r5+13824], %r4883;
	st.shared.u32 	[%r5+14592], %r4884;
	st.shared.u32 	[%r5+15360], %r4885;
	st.shared.u32 	[%r5+16128], %r4886;
	st.shared.u32 	[%r5+16896], %r4887;
	st.shared.u32 	[%r5+17664], %r4888;
	st.shared.u32 	[%r5+18432], %r4889;
	st.shared.u32 	[%r5+19200], %r4890;
	st.shared.u32 	[%r5+19968], %r4891;
	st.shared.u32 	[%r5+20736], %r4892;
	st.shared.u32 	[%r5+21504], %r4893;
	st.shared.u32 	[%r5+22272], %r4894;
	st.shared.u32 	[%r5+23040], %r4895;
	st.shared.u32 	[%r5+23808], %r4896;
	st.shared.u32 	[%r5+24576], %r4897;
	st.shared.u32 	[%r5+25344], %r4898;
	st.shared.u32 	[%r5+26112], %r4899;
	st.shared.u32 	[%r5+26880], %r4900;
	st.shared.u32 	[%r5+27648], %r4901;
	st.shared.u32 	[%r5+28416], %r4902;
	st.shared.u32 	[%r5+29184], %r4903;
	bar.sync 	0;
	mad.lo.s32 	%r693, %r4, 152, %r5;
	ld.shared.u32 	%r3758, [%r693];
	ld.shared.u32 	%r3759, [%r693+4];
	ld.shared.u32 	%r3760, [%r693+8];
	ld.shared.u32 	%r3761, [%r693+12];
	ld.shared.u32 	%r3762, [%r693+16];
	ld.shared.u32 	%r3763, [%r693+20];
	ld.shared.u32 	%r3764, [%r693+24];
	ld.shared.u32 	%r3765, [%r693+28];
	ld.shared.u32 	%r3766, [%r693+32];
	ld.shared.u32 	%r3767, [%r693+36];
	ld.shared.u32 	%r3768, [%r693+40];
	ld.shared.u32 	%r3769, [%r693+44];
	ld.shared.u32 	%r3770, [%r693+48];
	ld.shared.u32 	%r3771, [%r693+52];
	ld.shared.u32 	%r3772, [%r693+56];
	ld.shared.u32 	%r3773, [%r693+60];
	ld.shared.u32 	%r3774, [%r693+64];
	ld.shared.u32 	%r3775, [%r693+68];
	ld.shared.u32 	%r3776, [%r693+72];
	ld.shared.u32 	%r3777, [%r693+76];
	ld.shared.u32 	%r3778, [%r693+80];
	ld.shared.u32 	%r3779, [%r693+84];
	ld.shared.u32 	%r3780, [%r693+88];
	ld.shared.u32 	%r3781, [%r693+92];
	ld.shared.u32 	%r3782, [%r693+96];
	ld.shared.u32 	%r3783, [%r693+100];
	ld.shared.u32 	%r3784, [%r693+104];
	ld.shared.u32 	%r3785, [%r693+108];
	ld.shared.u32 	%r3786, [%r693+112];
	ld.shared.u32 	%r3787, [%r693+116];
	ld.shared.u32 	%r3788, [%r693+120];
	ld.shared.u32 	%r3789, [%r693+124];
	ld.shared.u32 	%r3790, [%r693+128];
	ld.shared.u32 	%r3791, [%r693+132];
	ld.shared.u32 	%r3792, [%r693+136];
	ld.shared.u32 	%r3793, [%r693+140];
	ld.shared.u32 	%r3794, [%r693+144];
	ld.shared.u32 	%r3795, [%r693+148];
	ld.shared.u32 	%r3796, [%r693+152];
	bar.sync 	0;
	xor.b32  	%r3612, %r3758, -2147483648;
	xor.b32  	%r3615, %r3759, -2147483648;
	xor.b32  	%r3618, %r3760, -2147483648;
	xor.b32  	%r3621, %r3761, -2147483648;
	xor.b32  	%r3624, %r3762, -2147483648;
	xor.b32  	%r3627, %r3763, -2147483648;
	xor.b32  	%r3630, %r3764, -2147483648;
	xor.b32  	%r3633, %r3765, -2147483648;
	xor.b32  	%r3636, %r3766, -2147483648;
	xor.b32  	%r3639, %r3767, -2147483648;
	xor.b32  	%r3642, %r3768, -2147483648;
	xor.b32  	%r3645, %r3769, -2147483648;
	xor.b32  	%r3648, %r3770, -2147483648;
	xor.b32  	%r3651, %r3771, -2147483648;
	xor.b32  	%r3654, %r3772, -2147483648;
	xor.b32  	%r3657, %r3773, -2147483648;
	xor.b32  	%r3660, %r3774, -2147483648;
	xor.b32  	%r3663, %r3775, -2147483648;
	xor.b32  	%r3666, %r3776, -2147483648;
	xor.b32  	%r3669, %r3777, -2147483648;
	xor.b32  	%r3672, %r3778, -2147483648;
	xor.b32  	%r3675, %r3779, -2147483648;
	xor.b32  	%r3678, %r3780, -2147483648;
	xor.b32  	%r3681, %r3781, -2147483648;
	xor.b32  	%r3684, %r3782, -2147483648;
	xor.b32  	%r3687, %r3783, -2147483648;
	xor.b32  	%r3690, %r3784, -2147483648;
	xor.b32  	%r3693, %r3785, -2147483648;
	xor.b32  	%r3696, %r3786, -2147483648;
	xor.b32  	%r3699, %r3787, -2147483648;
	xor.b32  	%r3702, %r3788, -2147483648;
	xor.b32  	%r3705, %r3789, -2147483648;
	xor.b32  	%r3708, %r3790, -2147483648;
	xor.b32  	%r3711, %r3791, -2147483648;
	xor.b32  	%r3714, %r3792, -2147483648;
	xor.b32  	%r3717, %r3793, -2147483648;
	xor.b32  	%r3720, %r3794, -2147483648;
	xor.b32  	%r3723, %r3795, -2147483648;
	xor.b32  	%r3726, %r3796, -2147483648;
	mov.b32 	%r3755, 0;
	st.shared.u32 	[%r5], %r3755;
	st.shared.u32 	[%r5+768], %r3755;
	st.shared.u32 	[%r5+1536], %r3755;
	st.shared.u32 	[%r5+2304], %r3755;
	st.shared.u32 	[%r5+3072], %r3755;
	st.shared.u32 	[%r5+3840], %r3755;
	st.shared.u32 	[%r5+4608], %r3755;
	st.shared.u32 	[%r5+5376], %r3755;
	st.shared.u32 	[%r5+6144], %r3755;
	st.shared.u32 	[%r5+6912], %r3755;
	st.shared.u32 	[%r5+7680], %r3755;
	st.shared.u32 	[%r5+8448], %r3755;
	st.shared.u32 	[%r5+9216], %r3755;
	st.shared.u32 	[%r5+9984], %r3755;
	st.shared.u32 	[%r5+10752], %r3755;
	st.shared.u32 	[%r5+11520], %r3755;
	st.shared.u32 	[%r5+12288], %r3755;
	st.shared.u32 	[%r5+13056], %r3755;
	st.shared.u32 	[%r5+13824], %r3755;
	st.shared.u32 	[%r5+14592], %r3755;
	st.shared.u32 	[%r5+15360], %r3755;
	st.shared.u32 	[%r5+16128], %r3755;
	st.shared.u32 	[%r5+16896], %r3755;
	st.shared.u32 	[%r5+17664], %r3755;
	st.shared.u32 	[%r5+18432], %r3755;
	st.shared.u32 	[%r5+19200], %r3755;
	st.shared.u32 	[%r5+19968], %r3755;
	st.shared.u32 	[%r5+20736], %r3755;
	st.shared.u32 	[%r5+21504], %r3755;
	st.shared.u32 	[%r5+22272], %r3755;
	st.shared.u32 	[%r5+23040], %r3755;
	st.shared.u32 	[%r5+23808], %r3755;
	st.shared.u32 	[%r5+24576], %r3755;
	// begin inline asm
	bmsk.clamp.b32 %r3608, %r3755, %r1052;
	// end inline asm
	// begin inline asm
	shr.b32 %r3611, %r3612, %r1051;
	// end inline asm
	and.b32  	%r3797, %r3608, %r3611;
	and.b32  	%r3798, %r3797, 31;
	mad.lo.s32 	%r3799, %r3798, 768, %r5;
	shr.u32 	%r3800, %r3797, 4;
	and.b32  	%r3801, %r3800, 268435454;
	add.s32 	%r734, %r3799, %r3801;
	ld.shared.u16 	%rs40, [%r734];
	add.s16 	%rs284, %rs40, 1;
	st.shared.u16 	[%r734], %rs284;
	// begin inline asm
	shr.b32 %r3614, %r3615, %r1051;
	// end inline asm
	and.b32  	%r3802, %r3608, %r3614;
	and.b32  	%r3803, %r3802, 31;
	mad.lo.s32 	%r3804, %r3803, 768, %r5;
	shr.u32 	%r3805, %r3802, 4;
	and.b32  	%r3806, %r3805, 268435454;
	add.s32 	%r735, %r3804, %r3806;
	ld.shared.u16 	%rs41, [%r735];
	add.s16 	%rs285, %rs41, 1;
	st.shared.u16 	[%r735], %rs285;
	// begin inline asm
	shr.b32 %r3617, %r3618, %r1051;
	// end inline asm
	and.b32  	%r3807, %r3608, %r3617;
	and.b32  	%r3808, %r3807, 31;
	mad.lo.s32 	%r3809, %r3808, 768, %r5;
	shr.u32 	%r3810, %r3807, 4;
	and.b32  	%r3811, %r3810, 268435454;
	add.s32 	%r736, %r3809, %r3811;
	ld.shared.u16 	%rs42, [%r736];
	add.s16 	%rs286, %rs42, 1;
	st.shared.u16 	[%r736], %rs286;
	// begin inline asm
	shr.b32 %r3620, %r3621, %r1051;
	// end inline asm
	and.b32  	%r3812, %r3608, %r3620;
	and.b32  	%r3813, %r3812, 31;
	mad.lo.s32 	%r3814, %r3813, 768, %r5;
	shr.u32 	%r3815, %r3812, 4;
	and.b32  	%r3816, %r3815, 268435454;
	add.s32 	%r737, %r3814, %r3816;
	ld.shared.u16 	%rs43, [%r737];
	add.s16 	%rs287, %rs43, 1;
	st.shared.u16 	[%r737], %rs287;
	// begin inline asm
	shr.b32 %r3623, %r3624, %r1051;
	// end inline asm
	and.b32  	%r3817, %r3608, %r3623;
	and.b32  	%r3818, %r3817, 31;
	mad.lo.s32 	%r3819, %r3818, 768, %r5;
	shr.u32 	%r3820, %r3817, 4;
	and.b32  	%r3821, %r3820, 268435454;
	add.s32 	%r738, %r3819, %r3821;
	ld.shared.u16 	%rs44, [%r738];
	add.s16 	%rs288, %rs44, 1;
	st.shared.u16 	[%r738], %rs288;
	// begin inline asm
	shr.b32 %r3626, %r3627, %r1051;
	// end inline asm
	and.b32  	%r3822, %r3608, %r3626;
	and.b32  	%r3823, %r3822, 31;
	mad.lo.s32 	%r3824, %r3823, 768, %r5;
	shr.u32 	%r3825, %r3822, 4;
	and.b32  	%r3826, %r3825, 268435454;
	add.s32 	%r739, %r3824, %r3826;
	ld.shared.u16 	%rs45, [%r739];
	add.s16 	%rs289, %rs45, 1;
	st.shared.u16 	[%r739], %rs289;
	// begin inline asm
	shr.b32 %r3629, %r3630, %r1051;
	// end inline asm
	and.b32  	%r3827, %r3608, %r3629;
	and.b32  	%r3828, %r3827, 31;
	mad.lo.s32 	%r3829, %r3828, 768, %r5;
	shr.u32 	%r3830, %r3827, 4;
	and.b32  	%r3831, %r3830, 268435454;
	add.s32 	%r740, %r3829, %r3831;
	ld.shared.u16 	%rs46, [%r740];
	add.s16 	%rs290, %rs46, 1;
	st.shared.u16 	[%r740], %rs290;
	// begin inline asm
	shr.b32 %r3632, %r3633, %r1051;
	// end inline asm
	and.b32  	%r3832, %r3608, %r3632;
	and.b32  	%r3833, %r3832, 31;
	mad.lo.s32 	%r3834, %r3833, 768, %r5;
	shr.u32 	%r3835, %r3832, 4;
	and.b32  	%r3836, %r3835, 268435454;
	add.s32 	%r741, %r3834, %r3836;
	ld.shared.u16 	%rs47, [%r741];
	add.s16 	%rs291, %rs47, 1;
	st.shared.u16 	[%r741], %rs291;
	// begin inline asm
	shr.b32 %r3635, %r3636, %r1051;
	// end inline asm
	and.b32  	%r3837, %r3608, %r3635;
	and.b32  	%r3838, %r3837, 31;
	mad.lo.s32 	%r3839, %r3838, 768, %r5;
	shr.u32 	%r3840, %r3837, 4;
	and.b32  	%r3841, %r3840, 268435454;
	add.s32 	%r742, %r3839, %r3841;
	ld.shared.u16 	%rs48, [%r742];
	add.s16 	%rs292, %rs48, 1;
	st.shared.u16 	[%r742], %rs292;
	// begin inline asm
	shr.b32 %r3638, %r3639, %r1051;
	// end inline asm
	and.b32  	%r3842, %r3608, %r3638;
	and.b32  	%r3843, %r3842, 31;
	mad.lo.s32 	%r3844, %r3843, 768, %r5;
	shr.u32 	%r3845, %r3842, 4;
	and.b32  	%r3846, %r3845, 268435454;
	add.s32 	%r743, %r3844, %r3846;
	ld.shared.u16 	%rs49, [%r743];
	add.s16 	%rs293, %rs49, 1;
	st.shared.u16 	[%r743], %rs293;
	// begin inline asm
	shr.b32 %r3641, %r3642, %r1051;
	// end inline asm
	and.b32  	%r3847, %r3608, %r3641;
	and.b32  	%r3848, %r3847, 31;
	mad.lo.s32 	%r3849, %r3848, 768, %r5;
	shr.u32 	%r3850, %r3847, 4;
	and.b32  	%r3851, %r3850, 268435454;
	add.s32 	%r744, %r3849, %r3851;
	ld.shared.u16 	%rs50, [%r744];
	add.s16 	%rs294, %rs50, 1;
	st.shared.u16 	[%r744], %rs294;
	// begin inline asm
	shr.b32 %r3644, %r3645, %r1051;
	// end inline asm
	and.b32  	%r3852, %r3608, %r3644;
	and.b32  	%r3853, %r3852, 31;
	mad.lo.s32 	%r3854, %r3853, 768, %r5;
	shr.u32 	%r3855, %r3852, 4;
	and.b32  	%r3856, %r3855, 268435454;
	add.s32 	%r745, %r3854, %r3856;
	ld.shared.u16 	%rs51, [%r745];
	add.s16 	%rs295, %rs51, 1;
	st.shared.u16 	[%r745], %rs295;
	// begin inline asm
	shr.b32 %r3647, %r3648, %r1051;
	// end inline asm
	and.b32  	%r3857, %r3608, %r3647;
	and.b32  	%r3858, %r3857, 31;
	mad.lo.s32 	%r3859, %r3858, 768, %r5;
	shr.u32 	%r3860, %r3857, 4;
	and.b32  	%r3861, %r3860, 268435454;
	add.s32 	%r746, %r3859, %r3861;
	ld.shared.u16 	%rs52, [%r746];
	add.s16 	%rs296, %rs52, 1;
	st.shared.u16 	[%r746], %rs296;
	// begin inline asm
	shr.b32 %r3650, %r3651, %r1051;
	// end inline asm
	and.b32  	%r3862, %r3608, %r3650;
	and.b32  	%r3863, %r3862, 31;
	mad.lo.s32 	%r3864, %r3863, 768, %r5;
	shr.u32 	%r3865, %r3862, 4;
	and.b32  	%r3866, %r3865, 268435454;
	add.s32 	%r747, %r3864, %r3866;
	ld.shared.u16 	%rs53, [%r747];
	add.s16 	%rs297, %rs53, 1;
	st.shared.u16 	[%r747], %rs297;
	// begin inline asm
	shr.b32 %r3653, %r3654, %r1051;
	// end inline asm
	and.b32  	%r3867, %r3608, %r3653;
	and.b32  	%r3868, %r3867, 31;
	mad.lo.s32 	%r3869, %r3868, 768, %r5;
	shr.u32 	%r3870, %r3867, 4;
	and.b32  	%r3871, %r3870, 268435454;
	add.s32 	%r748, %r3869, %r3871;
	ld.shared.u16 	%rs54, [%r748];
	add.s16 	%rs298, %rs54, 1;
	st.shared.u16 	[%r748], %rs298;
	// begin inline asm
	shr.b32 %r3656, %r3657, %r1051;
	// end inline asm
	and.b32  	%r3872, %r3608, %r3656;
	and.b32  	%r3873, %r3872, 31;
	mad.lo.s32 	%r3874, %r3873, 768, %r5;
	shr.u32 	%r3875, %r3872, 4;
	and.b32  	%r3876, %r3875, 268435454;
	add.s32 	%r749, %r3874, %r3876;
	ld.shared.u16 	%rs55, [%r749];
	add.s16 	%rs299, %rs55, 1;
	st.shared.u16 	[%r749], %rs299;
	// begin inline asm
	shr.b32 %r3659, %r3660, %r1051;
	// end inline asm
	and.b32  	%r3877, %r3608, %r3659;
	and.b32  	%r3878, %r3877, 31;
	mad.lo.s32 	%r3879, %r3878, 768, %r5;
	shr.u32 	%r3880, %r3877, 4;
	and.b32  	%r3881, %r3880, 268435454;
	add.s32 	%r750, %r3879, %r3881;
	ld.shared.u16 	%rs56, [%r750];
	add.s16 	%rs300, %rs56, 1;
	st.shared.u16 	[%r750], %rs300;
	// begin inline asm
	shr.b32 %r3662, %r3663, %r1051;
	// end inline asm
	and.b32  	%r3882, %r3608, %r3662;
	and.b32  	%r3883, %r3882, 31;
	mad.lo.s32 	%r3884, %r3883, 768, %r5;
	shr.u32 	%r3885, %r3882, 4;
	and.b32  	%r3886, %r3885, 268435454;
	add.s32 	%r751, %r3884, %r3886;
	ld.shared.u16 	%rs57, [%r751];
	add.s16 	%rs301, %rs57, 1;
	st.shared.u16 	[%r751], %rs301;
	// begin inline asm
	shr.b32 %r3665, %r3666, %r1051;
	// end inline asm
	and.b32  	%r3887, %r3608, %r3665;
	and.b32  	%r3888, %r3887, 31;
	mad.lo.s32 	%r3889, %r3888, 768, %r5;
	shr.u32 	%r3890, %r3887, 4;
	and.b32  	%r3891, %r3890, 268435454;
	add.s32 	%r752, %r3889, %r3891;
	ld.shared.u16 	%rs58, [%r752];
	add.s16 	%rs302, %rs58, 1;
	st.shared.u16 	[%r752], %rs302;
	// begin inline asm
	shr.b32 %r3668, %r3669, %r1051;
	// end inline asm
	and.b32  	%r3892, %r3608, %r3668;
	and.b32  	%r3893, %r3892, 31;
	mad.lo.s32 	%r3894, %r3893, 768, %r5;
	shr.u32 	%r3895, %r3892, 4;
	and.b32  	%r3896, %r3895, 268435454;
	add.s32 	%r753, %r3894, %r3896;
	ld.shared.u16 	%rs59, [%r753];
	add.s16 	%rs303, %rs59, 1;
	st.shared.u16 	[%r753], %rs303;
	// begin inline asm
	shr.b32 %r3671, %r3672, %r1051;
	// end inline asm
	and.b32  	%r3897, %r3608, %r3671;
	and.b32  	%r3898, %r3897, 31;
	mad.lo.s32 	%r3899, %r3898, 768, %r5;
	shr.u32 	%r3900, %r3897, 4;
	and.b32  	%r3901, %r3900, 268435454;
	add.s32 	%r754, %r3899, %r3901;
	ld.shared.u16 	%rs60, [%r754];
	add.s16 	%rs304, %rs60, 1;
	st.shared.u16 	[%r754], %rs304;
	// begin inline asm
	shr.b32 %r3674, %r3675, %r1051;
	// end inline asm
	and.b32  	%r3902, %r3608, %r3674;
	and.b32  	%r3903, %r3902, 31;
	mad.lo.s32 	%r3904, %r3903, 768, %r5;
	shr.u32 	%r3905, %r3902, 4;
	and.b32  	%r3906, %r3905, 268435454;
	add.s32 	%r755, %r3904, %r3906;
	ld.shared.u16 	%rs61, [%r755];
	add.s16 	%rs305, %rs61, 1;
	st.shared.u16 	[%r755], %rs305;
	// begin inline asm
	shr.b32 %r3677, %r3678, %r1051;
	// end inline asm
	and.b32  	%r3907, %r3608, %r3677;
	and.b32  	%r3908, %r3907, 31;
	mad.lo.s32 	%r3909, %r3908, 768, %r5;
	shr.u32 	%r3910, %r3907, 4;
	and.b32  	%r3911, %r3910, 268435454;
	add.s32 	%r756, %r3909, %r3911;
	ld.shared.u16 	%rs62, [%r756];
	add.s16 	%rs306, %rs62, 1;
	st.shared.u16 	[%r756], %rs306;
	// begin inline asm
	shr.b32 %r3680, %r3681, %r1051;
	// end inline asm
	and.b32  	%r3912, %r3608, %r3680;
	and.b32  	%r3913, %r3912, 31;
	mad.lo.s32 	%r3914, %r3913, 768, %r5;
	shr.u32 	%r3915, %r3912, 4;
	and.b32  	%r3916, %r3915, 268435454;
	add.s32 	%r757, %r3914, %r3916;
	ld.shared.u16 	%rs63, [%r757];
	add.s16 	%rs307, %rs63, 1;
	st.shared.u16 	[%r757], %rs307;
	// begin inline asm
	shr.b32 %r3683, %r3684, %r1051;
	// end inline asm
	and.b32  	%r3917, %r3608, %r3683;
	and.b32  	%r3918, %r3917, 31;
	mad.lo.s32 	%r3919, %r3918, 768, %r5;
	shr.u32 	%r3920, %r3917, 4;
	and.b32  	%r3921, %r3920, 268435454;
	add.s32 	%r758, %r3919, %r3921;
	ld.shared.u16 	%rs64, [%r758];
	add.s16 	%rs308, %rs64, 1;
	st.shared.u16 	[%r758], %rs308;
	// begin inline asm
	shr.b32 %r3686, %r3687, %r1051;
	// end inline asm
	and.b32  	%r3922, %r3608, %r3686;
	and.b32  	%r3923, %r3922, 31;
	mad.lo.s32 	%r3924, %r3923, 768, %r5;
	shr.u32 	%r3925, %r3922, 4;
	and.b32  	%r3926, %r3925, 268435454;
	add.s32 	%r759, %r3924, %r3926;
	ld.shared.u16 	%rs65, [%r759];
	add.s16 	%rs309, %rs65, 1;
	st.shared.u16 	[%r759], %rs309;
	// begin inline asm
	shr.b32 %r3689, %r3690, %r1051;
	// end inline asm
	and.b32  	%r3927, %r3608, %r3689;
	and.b32  	%r3928, %r3927, 31;
	mad.lo.s32 	%r3929, %r3928, 768, %r5;
	shr.u32 	%r3930, %r3927, 4;
	and.b32  	%r3931, %r3930, 268435454;
	add.s32 	%r760, %r3929, %r3931;
	ld.shared.u16 	%rs66, [%r760];
	add.s16 	%rs310, %rs66, 1;
	st.shared.u16 	[%r760], %rs310;
	// begin inline asm
	shr.b32 %r3692, %r3693, %r1051;
	// end inline asm
	and.b32  	%r3932, %r3608, %r3692;
	and.b32  	%r3933, %r3932, 31;
	mad.lo.s32 	%r3934, %r3933, 768, %r5;
	shr.u32 	%r3935, %r3932, 4;
	and.b32  	%r3936, %r3935, 268435454;
	add.s32 	%r761, %r3934, %r3936;
	ld.shared.u16 	%rs67, [%r761];
	add.s16 	%rs311, %rs67, 1;
	st.shared.u16 	[%r761], %rs311;
	// begin inline asm
	shr.b32 %r3695, %r3696, %r1051;
	// end inline asm
	and.b32  	%r3937, %r3608, %r3695;
	and.b32  	%r3938, %r3937, 31;
	mad.lo.s32 	%r3939, %r3938, 768, %r5;
	shr.u32 	%r3940, %r3937, 4;
	and.b32  	%r3941, %r3940, 268435454;
	add.s32 	%r762, %r3939, %r3941;
	ld.shared.u16 	%rs68, [%r762];
	add.s16 	%rs312, %rs68, 1;
	st.shared.u16 	[%r762], %rs312;
	// begin inline asm
	shr.b32 %r3698, %r3699, %r1051;
	// end inline asm
	and.b32  	%r3942, %r3608, %r3698;
	and.b32  	%r3943, %r3942, 31;
	mad.lo.s32 	%r3944, %r3943, 768, %r5;
	shr.u32 	%r3945, %r3942, 4;
	and.b32  	%r3946, %r3945, 268435454;
	add.s32 	%r763, %r3944, %r3946;
	ld.shared.u16 	%rs69, [%r763];
	add.s16 	%rs313, %rs69, 1;
	st.shared.u16 	[%r763], %rs313;
	// begin inline asm
	shr.b32 %r3701, %r3702, %r1051;
	// end inline asm
	and.b32  	%r3947, %r3608, %r3701;
	and.b32  	%r3948, %r3947, 31;
	mad.lo.s32 	%r3949, %r3948, 768, %r5;
	shr.u32 	%r3950, %r3947, 4;
	and.b32  	%r3951, %r3950, 268435454;
	add.s32 	%r764, %r3949, %r3951;
	ld.shared.u16 	%rs70, [%r764];
	add.s16 	%rs314, %rs70, 1;
	st.shared.u16 	[%r764], %rs314;
	// begin inline asm
	shr.b32 %r3704, %r3705, %r1051;
	// end inline asm
	and.b32  	%r3952, %r3608, %r3704;
	and.b32  	%r3953, %r3952, 31;
	mad.lo.s32 	%r3954, %r3953, 768, %r5;
	shr.u32 	%r3955, %r3952, 4;
	and.b32  	%r3956, %r3955, 268435454;
	add.s32 	%r765, %r3954, %r3956;
	ld.shared.u16 	%rs71, [%r765];
	add.s16 	%rs315, %rs71, 1;
	st.shared.u16 	[%r765], %rs315;
	// begin inline asm
	shr.b32 %r3707, %r3708, %r1051;
	// end inline asm
	and.b32  	%r3957, %r3608, %r3707;
	and.b32  	%r3958, %r3957, 31;
	mad.lo.s32 	%r3959, %r3958, 768, %r5;
	shr.u32 	%r3960, %r3957, 4;
	and.b32  	%r3961, %r3960, 268435454;
	add.s32 	%r766, %r3959, %r3961;
	ld.shared.u16 	%rs72, [%r766];
	add.s16 	%rs316, %rs72, 1;
	st.shared.u16 	[%r766], %rs316;
	// begin inline asm
	shr.b32 %r3710, %r3711, %r1051;
	// end inline asm
	and.b32  	%r3962, %r3608, %r3710;
	and.b32  	%r3963, %r3962, 31;
	mad.lo.s32 	%r3964, %r3963, 768, %r5;
	shr.u32 	%r3965, %r3962, 4;
	and.b32  	%r3966, %r3965, 268435454;
	add.s32 	%r767, %r3964, %r3966;
	ld.shared.u16 	%rs73, [%r767];
	add.s16 	%rs317, %rs73, 1;
	st.shared.u16 	[%r767], %rs317;
	// begin inline asm
	shr.b32 %r3713, %r3714, %r1051;
	// end inline asm
	and.b32  	%r3967, %r3608, %r3713;
	and.b32  	%r3968, %r3967, 31;
	mad.lo.s32 	%r3969, %r3968, 768, %r5;
	shr.u32 	%r3970, %r3967, 4;
	and.b32  	%r3971, %r3970, 268435454;
	add.s32 	%r768, %r3969, %r3971;
	ld.shared.u16 	%rs74, [%r768];
	add.s16 	%rs318, %rs74, 1;
	st.shared.u16 	[%r768], %rs318;
	// begin inline asm
	shr.b32 %r3716, %r3717, %r1051;
	// end inline asm
	and.b32  	%r3972, %r3608, %r3716;
	and.b32  	%r3973, %r3972, 31;
	mad.lo.s32 	%r3974, %r3973, 768, %r5;
	shr.u32 	%r3975, %r3972, 4;
	and.b32  	%r3976, %r3975, 268435454;
	add.s32 	%r769, %r3974, %r3976;
	ld.shared.u16 	%rs75, [%r769];
	add.s16 	%rs319, %rs75, 1;
	st.shared.u16 	[%r769], %rs319;
	// begin inline asm
	shr.b32 %r3719, %r3720, %r1051;
	// end inline asm
	and.b32  	%r3977, %r3608, %r3719;
	and.b32  	%r3978, %r3977, 31;
	mad.lo.s32 	%r3979, %r3978, 768, %r5;
	shr.u32 	%r3980, %r3977, 4;
	and.b32  	%r3981, %r3980, 268435454;
	add.s32 	%r770, %r3979, %r3981;
	ld.shared.u16 	%rs76, [%r770];
	add.s16 	%rs320, %rs76, 1;
	st.shared.u16 	[%r770], %rs320;
	// begin inline asm
	shr.b32 %r3722, %r3723, %r1051;
	// end inline asm
	and.b32  	%r3982, %r3608, %r3722;
	and.b32  	%r3983, %r3982, 31;
	mad.lo.s32 	%r3984, %r3983, 768, %r5;
	shr.u32 	%r3985, %r3982, 4;
	and.b32  	%r3986, %r3985, 268435454;
	add.s32 	%r771, %r3984, %r3986;
	ld.shared.u16 	%rs77, [%r771];
	add.s16 	%rs321, %rs77, 1;
	st.shared.u16 	[%r771], %rs321;
	// begin inline asm
	shr.b32 %r3725, %r3726, %r1051;
	// end inline asm
	and.b32  	%r3987, %r3608, %r3725;
	and.b32  	%r3988, %r3987, 31;
	mad.lo.s32 	%r3989, %r3988, 768, %r5;
	shr.u32 	%r3990, %r3987, 4;
	and.b32  	%r3991, %r3990, 268435454;
	add.s32 	%r772, %r3989, %r3991;
	ld.shared.u16 	%rs78, [%r772];
	add.s16 	%rs322, %rs78, 1;
	st.shared.u16 	[%r772], %rs322;
	bar.sync 	0;
	shl.b32 	%r3992, %r4, 7;
	add.s32 	%r773, %r5, %r3992;
	ld.shared.u32 	%r774, [%r773];
	ld.shared.u32 	%r3993, [%r773+4];
	ld.shared.u32 	%r3994, [%r773+8];
	ld.shared.u32 	%r3995, [%r773+12];
	ld.shared.u32 	%r3996, [%r773+16];
	ld.shared.u32 	%r3997, [%r773+20];
	ld.shared.u32 	%r3998, [%r773+24];
	ld.shared.u32 	%r3999, [%r773+28];
	ld.shared.u32 	%r4000, [%r773+32];
	ld.shared.u32 	%r4001, [%r773+36];
	ld.shared.u32 	%r4002, [%r773+40];
	ld.shared.u32 	%r4003, [%r773+44];
	ld.shared.u32 	%r4004, [%r773+48];
	ld.shared.u32 	%r4005, [%r773+52];
	ld.shared.u32 	%r4006, [%r773+56];
	ld.shared.u32 	%r4007, [%r773+60];
	ld.shared.u32 	%r4008, [%r773+64];
	ld.shared.u32 	%r4009, [%r773+68];
	ld.shared.u32 	%r4010, [%r773+72];
	ld.shared.u32 	%r4011, [%r773+76];
	ld.shared.u32 	%r4012, [%r773+80];
	ld.shared.u32 	%r4013, [%r773+84];
	ld.shared.u32 	%r4014, [%r773+88];
	ld.shared.u32 	%r4015, [%r773+92];
	ld.shared.u32 	%r4016, [%r773+96];
	ld.shared.u32 	%r4017, [%r773+100];
	ld.shared.u32 	%r4018, [%r773+104];
	ld.shared.u32 	%r4019, [%r773+108];
	ld.shared.u32 	%r4020, [%r773+112];
	ld.shared.u32 	%r4021, [%r773+116];
	ld.shared.u32 	%r4022, [%r773+120];
	ld.shared.u32 	%r4023, [%r773+124];
	ld.shared.u32 	%r4024, [%r773+128];
	add.s32 	%r775, %r3993, %r774;
	add.s32 	%r776, %r3994, %r775;
	add.s32 	%r777, %r3995, %r776;
	add.s32 	%r778, %r3996, %r777;
	add.s32 	%r779, %r3997, %r778;
	add.s32 	%r780, %r3998, %r779;
	add.s32 	%r781, %r3999, %r780;
	add.s32 	%r782, %r4000, %r781;
	add.s32 	%r783, %r4001, %r782;
	add.s32 	%r784, %r4002, %r783;
	add.s32 	%r785, %r4003, %r784;
	add.s32 	%r786, %r4004, %r785;
	add.s32 	%r787, %r4005, %r786;
	add.s32 	%r788, %r4006, %r787;
	add.s32 	%r789, %r4007, %r788;
	add.s32 	%r790, %r4008, %r789;
	add.s32 	%r791, %r4009, %r790;
	add.s32 	%r792, %r4010, %r791;
	add.s32 	%r793, %r4011, %r792;
	add.s32 	%r794, %r4012, %r793;
	add.s32 	%r795, %r4013, %r794;
	add.s32 	%r796, %r4014, %r795;
	add.s32 	%r797, %r4015, %r796;
	add.s32 	%r798, %r4016, %r797;
	add.s32 	%r799, %r4017, %r798;
	add.s32 	%r800, %r4018, %r799;
	add.s32 	%r801, %r4019, %r800;
	add.s32 	%r802, %r4020, %r801;
	add.s32 	%r803, %r4021, %r802;
	add.s32 	%r804, %r4022, %r803;
	add.s32 	%r805, %r4023, %r804;
	add.s32 	%r3732, %r4024, %r805;
	mov.b32 	%r3730, 1;
	mov.b32 	%r3757, -1;
	// begin inline asm
	{  .reg .u32 r0;  .reg .pred p;  shfl.sync.up.b32 r0|p, %r3732, %r3730, %r3755, %r3757;  @p add.u32 r0, r0, %r3732;  mov.u32 %r3728, r0;}
	// end inline asm
	mov.b32 	%r3736, 2;
	// begin inline asm
	{  .reg .u32 r0;  .reg .pred p;  shfl.sync.up.b32 r0|p, %r3728, %r3736, %r3755, %r3757;  @p add.u32 r0, r0, %r3728;  mov.u32 %r3734, r0;}
	// end inline asm
	mov.b32 	%r3742, 4;
	// begin inline asm
	{  .reg .u32 r0;  .reg .pred p;  shfl.sync.up.b32 r0|p, %r3734, %r3742, %r3755, %r3757;  @p add.u32 r0, r0, %r3734;  mov.u32 %r3740, r0;}
	// end inline asm
	mov.b32 	%r3748, 8;
	// begin inline asm
	{  .reg .u32 r0;  .reg .pred p;  shfl.sync.up.b32 r0|p, %r3740, %r3748, %r3755, %r3757;  @p add.u32 r0, r0, %r3740;  mov.u32 %r3746, r0;}
	// end inline asm
	mov.b32 	%r3754, 16;
	// begin inline asm
	{  .reg .u32 r0;  .reg .pred p;  shfl.sync.up.b32 r0|p, %r3746, %r3754, %r3755, %r3757;  @p add.u32 r0, r0, %r3746;  mov.u32 %r3752, r0;}
	// end inline asm
	setp.ne.s32 	%p249, %r1975, 31;
	@%p249 bra 	$L__BB2_137;
	st.shared.u32 	[%r119], %r3752;
$L__BB2_137:
	sub.s32 	%r4025, %r3752, %r3732;
	bar.sync 	0;
	ld.shared.v4.u32 	{%r4026, %r4027, %r4028, %r4029}, [_ZZN3cub18CUB_300001_SM_10006detail10radix_sort30DeviceSegmentedRadixSortKernelINS1_5radix10policy_hubIiiiE10Policy1000ELb0ELNS0_9SortOrderE0EiiPiS9_iNS1_21identity_decomposer_tEEEvPKT2_PSB_PKT3_PSF_T4_T5_iiiT7_E12temp_storage+25344];
	add.s32 	%r4030, %r4027, %r4026;
	setp.eq.s32 	%p250, %r88, 2;
	selp.b32 	%r4031, %r4030, %r4026, %p250;
	add.s32 	%r4032, %r4030, %r4028;
	setp.eq.s32 	%p251, %r88, 3;
	selp.b32 	%r4033, %r4032, %r4031, %p251;
	add.s32 	%r4034, %r4032, %r4029;
	setp.eq.s32 	%p252, %r88, 4;
	selp.b32 	%r4035, %r4034, %r4033, %p252;
	ld.shared.v2.u32 	{%r4036, %r4037}, [_ZZN3cub18CUB_300001_SM_10006detail10radix_sort30DeviceSegmentedRadixSortKernelINS1_5radix10policy_hubIiiiE10Policy1000ELb0ELNS0_9SortOrderE0EiiPiS9_iNS1_21identity_decomposer_tEEEvPKT2_PSB_PKT3_PSF_T4_T5_iiiT7_E12temp_storage+25360];
	add.s32 	%r4038, %r4034, %r4036;
	setp.eq.s32 	%p253, %r88, 5;
	selp.b32 	%r4039, %r4038, %r4035, %p253;
	add.s32 	%r808, %r4038, %r4037;
	setp.gt.u32 	%p254, %r4, 31;
	setp.ne.s32 	%p255, %r1975, 0;
	selp.b32 	%r4040, %r4025, 0, %p255;
	add.s32 	%r4041, %r4039, %r4040;
	or.pred  	%p256, %p254, %p255;
	selp.b32 	%r4905, %r4041, %r4025, %p254;
	@%p256 bra 	$L__BB2_139;
	shl.b32 	%r4905, %r808, 16;
	st.shared.u32 	[_ZZN3cub18CUB_300001_SM_10006detail10radix_sort30DeviceSegmentedRadixSortKernelINS1_5radix10policy_hubIiiiE10Policy1000ELb0ELNS0_9SortOrderE0EiiPiS9_iNS1_21identity_decomposer_tEEEvPKT2_PSB_PKT3_PSF_T4_T5_iiiT7_E12temp_storage+25376], %r4905;
$L__BB2_139:
	bar.sync 	0;
	setp.eq.s32 	%p257, %r4, 0;
	@%p257 bra 	$L__BB2_141;
	ld.shared.u32 	%r4042, [_ZZN3cub18CUB_300001_SM_10006detail10radix_sort30DeviceSegmentedRadixSortKernelINS1_5radix10policy_hubIiiiE10Policy1000ELb0ELNS0_9SortOrderE0EiiPiS9_iNS1_21identity_decomposer_tEEEvPKT2_PSB_PKT3_PSF_T4_T5_iiiT7_E12temp_storage+25376];
	add.s32 	%r4905, %r4042, %r4905;
$L__BB2_141:
	add.s32 	%r4044, %r774, %r4905;
	add.s32 	%r4045, %r775, %r4905;
	add.s32 	%r4046, %r776, %r4905;
	add.s32 	%r4047, %r777, %r4905;
	add.s32 	%r4048, %r778, %r4905;
	add.s32 	%r4049, %r779, %r4905;
	add.s32 	%r4050, %r780, %r4905;
	add.s32 	%r4051, %r781, %r4905;
	add.s32 	%r4052, %r782, %r4905;
	add.s32 	%r4053, %r783, %r4905;
	add.s32 	%r4054, %r784, %r4905;
	add.s32 	%r4055, %r785, %r4905;
	add.s32 	%r4056, %r786, %r4905;
	add.s32 	%r4057, %r787, %r4905;
	add.s32 	%r4058, %r788, %r4905;
	add.s32 	%r4059, %r789, %r4905;
	add.s32 	%r4060, %r790, %r4905;
	add.s32 	%r4061, %r791, %r4905;
	add.s32 	%r4062, %r792, %r4905;
	add.s32 	%r4063, %r793, %r4905;
	add.s32 	%r4064, %r794, %r4905;
	add.s32 	%r4065, %r795, %r4905;
	add.s32 	%r4066, %r796, %r4905;
	add.s32 	%r4067, %r797, %r4905;
	add.s32 	%r4068, %r798, %r4905;
	add.s32 	%r4069, %r799, %r4905;
	add.s32 	%r4070, %r800, %r4905;
	add.s32 	%r4071, %r801, %r4905;
	add.s32 	%r4072, %r802, %r4905;
	add.s32 	%r4073, %r803, %r4905;
	add.s32 	%r4074, %r804, %r4905;
	add.s32 	%r4075, %r805, %r4905;
	st.shared.u32 	[%r773], %r4905;
	st.shared.u32 	[%r773+4], %r4044;
	st.shared.u32 	[%r773+8], %r4045;
	st.shared.u32 	[%r773+12], %r4046;
	st.shared.u32 	[%r773+16], %r4047;
	st.shared.u32 	[%r773+20], %r4048;
	st.shared.u32 	[%r773+24], %r4049;
	st.shared.u32 	[%r773+28], %r4050;
	st.shared.u32 	[%r773+32], %r4051;
	st.shared.u32 	[%r773+36], %r4052;
	st.shared.u32 	[%r773+40], %r4053;
	st.shared.u32 	[%r773+44], %r4054;
	st.shared.u32 	[%r773+48], %r4055;
	st.shared.u32 	[%r773+52], %r4056;
	st.shared.u32 	[%r773+56], %r4057;
	st.shared.u32 	[%r773+60], %r4058;
	st.shared.u32 	[%r773+64], %r4059;
	st.shared.u32 	[%r773+68], %r4060;
	st.shared.u32 	[%r773+72], %r4061;
	st.shared.u32 	[%r773+76], %r4062;
	st.shared.u32 	[%r773+80], %r4063;
	st.shared.u32 	[%r773+84], %r4064;
	st.shared.u32 	[%r773+88], %r4065;
	st.shared.u32 	[%r773+92], %r4066;
	st.shared.u32 	[%r773+96], %r4067;
	st.shared.u32 	[%r773+100], %r4068;
	st.shared.u32 	[%r773+104], %r4069;
	st.shared.u32 	[%r773+108], %r4070;
	st.shared.u32 	[%r773+112], %r4071;
	st.shared.u32 	[%r773+116], %r4072;
	st.shared.u32 	[%r773+120], %r4073;
	st.shared.u32 	[%r773+124], %r4074;
	st.shared.u32 	[%r773+128], %r4075;
	bar.sync 	0;
	cvt.u32.u16 	%r4076, %rs40;
	ld.shared.u16 	%r4077, [%r734];
	add.s32 	%r814, %r4077, %r4076;
	cvt.u32.u16 	%r4078, %rs41;
	ld.shared.u16 	%r4079, [%r735];
	add.s32 	%r815, %r4079, %r4078;
	cvt.u32.u16 	%r4080, %rs42;
	ld.shared.u16 	%r4081, [%r736];
	add.s32 	%r816, %r4081, %r4080;
	cvt.u32.u16 	%r4082, %rs43;
	ld.shared.u16 	%r4083, [%r737];
	add.s32 	%r817, %r4083, %r4082;
	cvt.u32.u16 	%r4084, %rs44;
	ld.shared.u16 	%r4085, [%r738];
	add.s32 	%r818, %r4085, %r4084;
	cvt.u32.u16 	%r4086, %rs45;
	ld.shared.u16 	%r4087, [%r739];
	add.s32 	%r819, %r4087, %r4086;
	cvt.u32.u16 	%r4088, %rs46;
	ld.shared.u16 	%r4089, [%r740];
	add.s32 	%r820, %r4089, %r4088;
	cvt.u32.u16 	%r4090, %rs47;
	ld.shared.u16 	%r4091, [%r741];
	add.s32 	%r821, %r4091, %r4090;
	cvt.u32.u16 	%r4092, %rs48;
	ld.shared.u16 	%r4093, [%r742];
	add.s32 	%r822, %r4093, %r4092;
	cvt.u32.u16 	%r4094, %rs49;
	ld.shared.u16 	%r4095, [%r743];
	add.s32 	%r823, %r4095, %r4094;
	cvt.u32.u16 	%r4096, %rs50;
	ld.shared.u16 	%r4097, [%r744];
	add.s32 	%r824, %r4097, %r4096;
	cvt.u32.u16 	%r4098, %rs51;
	ld.shared.u16 	%r4099, [%r745];
	add.s32 	%r825, %r4099, %r4098;
	cvt.u32.u16 	%r4100, %rs52;
	ld.shared.u16 	%r4101, [%r746];
	add.s32 	%r826, %r4101, %r4100;
	cvt.u32.u16 	%r4102, %rs53;
	ld.shared.u16 	%r4103, [%r747];
	add.s32 	%r827, %r4103, %r4102;
	cvt.u32.u16 	%r4104, %rs54;
	ld.shared.u16 	%r4105, [%r748];
	add.s32 	%r828, %r4105, %r4104;
	cvt.u32.u16 	%r4106, %rs55;
	ld.shared.u16 	%r4107, [%r749];
	add.s32 	%r829, %r4107, %r4106;
	cvt.u32.u16 	%r4108, %rs56;
	ld.shared.u16 	%r4109, [%r750];
	add.s32 	%r830, %r4109, %r4108;
	cvt.u32.u16 	%r4110, %rs57;
	ld.shared.u16 	%r4111, [%r751];
	add.s32 	%r831, %r4111, %r4110;
	cvt.u32.u16 	%r4112, %rs58;
	ld.shared.u16 	%r4113, [%r752];
	add.s32 	%r832, %r4113, %r4112;
	cvt.u32.u16 	%r4114, %rs59;
	ld.shared.u16 	%r4115, [%r753];
	add.s32 	%r833, %r4115, %r4114;
	cvt.u32.u16 	%r4116, %rs60;
	ld.shared.u16 	%r4117, [%r754];
	add.s32 	%r834, %r4117, %r4116;
	cvt.u32.u16 	%r4118, %rs61;
	ld.shared.u16 	%r4119, [%r755];
	add.s32 	%r835, %r4119, %r4118;
	cvt.u32.u16 	%r4120, %rs62;
	ld.shared.u16 	%r4121, [%r756];
	add.s32 	%r836, %r4121, %r4120;
	cvt.u32.u16 	%r4122, %rs63;
	ld.shared.u16 	%r4123, [%r757];
	add.s32 	%r837, %r4123, %r4122;
	cvt.u32.u16 	%r4124, %rs64;
	ld.shared.u16 	%r4125, [%r758];
	add.s32 	%r838, %r4125, %r4124;
	cvt.u32.u16 	%r4126, %rs65;
	ld.shared.u16 	%r4127, [%r759];
	add.s32 	%r839, %r4127, %r4126;
	cvt.u32.u16 	%r4128, %rs66;
	ld.shared.u16 	%r4129, [%r760];
	add.s32 	%r840, %r4129, %r4128;
	cvt.u32.u16 	%r4130, %rs67;
	ld.shared.u16 	%r4131, [%r761];
	add.s32 	%r841, %r4131, %r4130;
	cvt.u32.u16 	%r4132, %rs68;
	ld.shared.u16 	%r4133, [%r762];
	add.s32 	%r842, %r4133, %r4132;
	cvt.u32.u16 	%r4134, %rs69;
	ld.shared.u16 	%r4135, [%r763];
	add.s32 	%r843, %r4135, %r4134;
	cvt.u32.u16 	%r4136, %rs70;
	ld.shared.u16 	%r4137, [%r764];
	add.s32 	%r844, %r4137, %r4136;
	cvt.u32.u16 	%r4138, %rs71;
	ld.shared.u16 	%r4139, [%r765];
	add.s32 	%r845, %r4139, %r4138;
	cvt.u32.u16 	%r4140, %rs72;
	ld.shared.u16 	%r4141, [%r766];
	add.s32 	%r846, %r4141, %r4140;
	cvt.u32.u16 	%r4142, %rs73;
	ld.shared.u16 	%r4143, [%r767];
	add.s32 	%r847, %r4143, %r4142;
	cvt.u32.u16 	%r4144, %rs74;
	ld.shared.u16 	%r4145, [%r768];
	add.s32 	%r848, %r4145, %r4144;
	cvt.u32.u16 	%r4146, %rs75;
	ld.shared.u16 	%r4147, [%r769];
	add.s32 	%r849, %r4147, %r4146;
	cvt.u32.u16 	%r4148, %rs76;
	ld.shared.u16 	%r4149, [%r770];
	add.s32 	%r850, %r4149, %r4148;
	cvt.u32.u16 	%r4150, %rs77;
	ld.shared.u16 	%r4151, [%r771];
	add.s32 	%r851, %r4151, %r4150;
	cvt.u32.u16 	%r4152, %rs78;
	ld.shared.u16 	%r4153, [%r772];
	add.s32 	%r852, %r4153, %r4152;
	setp.gt.u32 	%p258, %r4, 63;
	@%p258 bra 	$L__BB2_143;
	ld.shared.u16 	%r4906, [%r120];
$L__BB2_143:
	setp.gt.u32 	%p259, %r4, 63;
	bar.sync 	0;
	@%p259 bra 	$L__BB2_145;
	st.shared.u32 	[%r5], %r4906;
$L__BB2_145:
	setp.gt.u32 	%p260, %r4, 63;
	bar.sync 	0;
	bar.sync 	0;
	@%p260 bra 	$L__BB2_147;
	sub.s32 	%r4154, %r4861, %r4906;
	st.shared.u32 	[%r5+29952], %r4154;
$L__BB2_147:
	bar.sync 	0;
	shl.b32 	%r4158, %r814, 2;
	mov.u32 	%r4159, _ZZN3cub18CUB_300001_SM_10006detail10radix_sort30DeviceSegmentedRadixSortKernelINS1_5radix10policy_hubIiiiE10Policy1000ELb0ELNS0_9SortOrderE0EiiPiS9_iNS1_21identity_decomposer_tEEEvPKT2_PSB_PKT3_PSF_T4_T5_iiiT7_E12temp_storage;
	add.s32 	%r855, %r4159, %r4158;
	st.shared.u32 	[%r855], %r3612;
	shl.b32 	%r4160, %r815, 2;
	add.s32 	%r856, %r4159, %r4160;
	st.shared.u32 	[%r856], %r3615;
	shl.b32 	%r4161, %r816, 2;
	add.s32 	%r857, %r4159, %r4161;
	st.shared.u32 	[%r857], %r3618;
	shl.b32 	%r4162, %r817, 2;
	add.s32 	%r858, %r4159, %r4162;
	st.shared.u32 	[%r858], %r3621;
	shl.b32 	%r4163, %r818, 2;
	add.s32 	%r859, %r4159, %r4163;
	st.shared.u32 	[%r859], %r3624;
	shl.b32 	%r4164, %r819, 2;
	add.s32 	%r860, %r4159, %r4164;
	st.shared.u32 	[%r860], %r3627;
	shl.b32 	%r4165, %r820, 2;
	add.s32 	%r861, %r4159, %r4165;
	st.shared.u32 	[%r861], %r3630;
	shl.b32 	%r4166, %r821, 2;
	add.s32 	%r862, %r4159, %r4166;
	st.shared.u32 	[%r862], %r3633;
	shl.b32 	%r4167, %r822, 2;
	add.s32 	%r863, %r4159, %r4167;
	st.shared.u32 	[%r863], %r3636;
	shl.b32 	%r4168, %r823, 2;
	add.s32 	%r864, %r4159, %r4168;
	st.shared.u32 	[%r864], %r3639;
	shl.b32 	%r4169, %r824, 2;
	add.s32 	%r865, %r4159, %r4169;
	st.shared.u32 	[%r865], %r3642;
	shl.b32 	%r4170, %r825, 2;
	add.s32 	%r866, %r4159, %r4170;
	st.shared.u32 	[%r866], %r3645;
	shl.b32 	%r4171, %r826, 2;
	add.s32 	%r867, %r4159, %r4171;
	st.shared.u32 	[%r867], %r3648;
	shl.b32 	%r4172, %r827, 2;
	add.s32 	%r868, %r4159, %r4172;
	st.shared.u32 	[%r868], %r3651;
	shl.b32 	%r4173, %r828, 2;
	add.s32 	%r869, %r4159, %r4173;
	st.shared.u32 	[%r869], %r3654;
	shl.b32 	%r4174, %r829, 2;
	add.s32 	%r870, %r4159, %r4174;
	st.shared.u32 	[%r870], %r3657;
	shl.b32 	%r4175, %r830, 2;
	add.s32 	%r871, %r4159, %r4175;
	st.shared.u32 	[%r871], %r3660;
	shl.b32 	%r4176, %r831, 2;
	add.s32 	%r872, %r4159, %r4176;
	st.shared.u32 	[%r872], %r3663;
	shl.b32 	%r4177, %r832, 2;
	add.s32 	%r873, %r4159, %r4177;
	st.shared.u32 	[%r873], %r3666;
	shl.b32 	%r4178, %r833, 2;
	add.s32 	%r874, %r4159, %r4178;
	st.shared.u32 	[%r874], %r3669;
	shl.b32 	%r4179, %r834, 2;
	add.s32 	%r875, %r4159, %r4179;
	st.shared.u32 	[%r875], %r3672;
	shl.b32 	%r4180, %r835, 2;
	add.s32 	%r876, %r4159, %r4180;
	st.shared.u32 	[%r876], %r3675;
	shl.b32 	%r4181, %r836, 2;
	add.s32 	%r877, %r4159, %r4181;
	st.shared.u32 	[%r877], %r3678;
	shl.b32 	%r4182, %r837, 2;
	add.s32 	%r878, %r4159, %r4182;
	st.shared.u32 	[%r878], %r3681;
	shl.b32 	%r4183, %r838, 2;
	add.s32 	%r879, %r4159, %r4183;
	st.shared.u32 	[%r879], %r3684;
	shl.b32 	%r4184, %r839, 2;
	add.s32 	%r880, %r4159, %r4184;
	st.shared.u32 	[%r880], %r3687;
	shl.b32 	%r4185, %r840, 2;
	add.s32 	%r881, %r4159, %r4185;
	st.shared.u32 	[%r881], %r3690;
	shl.b32 	%r4186, %r841, 2;
	add.s32 	%r882, %r4159, %r4186;
	st.shared.u32 	[%r882], %r3693;
	shl.b32 	%r4187, %r842, 2;
	add.s32 	%r883, %r4159, %r4187;
	st.shared.u32 	[%r883], %r3696;
	shl.b32 	%r4188, %r843, 2;
	add.s32 	%r884, %r4159, %r4188;
	st.shared.u32 	[%r884], %r3699;
	shl.b32 	%r4189, %r844, 2;
	add.s32 	%r885, %r4159, %r4189;
	st.shared.u32 	[%r885], %r3702;
	shl.b32 	%r4190, %r845, 2;
	add.s32 	%r886, %r4159, %r4190;
	st.shared.u32 	[%r886], %r3705;
	shl.b32 	%r4191, %r846, 2;
	add.s32 	%r887, %r4159, %r4191;
	st.shared.u32 	[%r887], %r3708;
	shl.b32 	%r4192, %r847, 2;
	add.s32 	%r888, %r4159, %r4192;
	st.shared.u32 	[%r888], %r3711;
	shl.b32 	%r4193, %r848, 2;
	add.s32 	%r889, %r4159, %r4193;
	st.shared.u32 	[%r889], %r3714;
	shl.b32 	%r4194, %r849, 2;
	add.s32 	%r890, %r4159, %r4194;
	st.shared.u32 	[%r890], %r3717;
	shl.b32 	%r4195, %r850, 2;
	add.s32 	%r891, %r4159, %r4195;
	st.shared.u32 	[%r891], %r3720;
	shl.b32 	%r4196, %r851, 2;
	add.s32 	%r892, %r4159, %r4196;
	st.shared.u32 	[%r892], %r3723;
	shl.b32 	%r4197, %r852, 2;
	add.s32 	%r893, %r4159, %r4197;
	st.shared.u32 	[%r893], %r3726;
	bar.sync 	0;
	ld.shared.u32 	%r894, [%r5];
	// begin inline asm
	shr.b32 %r4155, %r894, %r1051;
	// end inline asm
	and.b32  	%r4198, %r3608, %r4155;
	shl.b32 	%r4199, %r4198, 2;
	add.s32 	%r4200, %r4159, %r4199;
	ld.shared.u32 	%r895, [%r4200+29952];
	setp.ge.s32 	%p261, %r4, %r4864;
	@%p261 bra 	$L__BB2_149;
	xor.b32  	%r4201, %r894, -2147483648;
	add.s32 	%r4202, %r4, %r895;
	mul.wide.u32 	%rd185, %r4202, 4;
	add.s64 	%rd186, %rd4, %rd185;
	st.global.u32 	[%rd186], %r4201;
$L__BB2_149:
	ld.shared.u32 	%r896, [%r5+768];
	// begin inline asm
	shr.b32 %r4203, %r896, %r1051;
	// end inline asm
	and.b32  	%r4206, %r3608, %r4203;
	shl.b32 	%r4207, %r4206, 2;
	add.s32 	%r4209, %r4159, %r4207;
	ld.shared.u32 	%r897, [%r4209+29952];
	setp.ge.s32 	%p262, %r579, %r4864;
	@%p262 bra 	$L__BB2_151;
	xor.b32  	%r4210, %r896, -2147483648;
	add.s32 	%r4211, %r579, %r897;
	mul.wide.u32 	%rd187, %r4211, 4;
	add.s64 	%rd188, %rd4, %rd187;
	st.global.u32 	[%rd188], %r4210;
$L__BB2_151:
	ld.shared.u32 	%r898, [%r5+1536];
	// begin inline asm
	shr.b32 %r4212, %r898, %r1051;
	// end inline asm
	and.b32  	%r4215, %r3608, %r4212;
	shl.b32 	%r4216, %r4215, 2;
	add.s32 	%r4218, %r4159, %r4216;
	ld.shared.u32 	%r899, [%r4218+29952];
	setp.ge.s32 	%p263, %r582, %r4864;
	@%p263 bra 	$L__BB2_153;
	xor.b32  	%r4219, %r898, -2147483648;
	add.s32 	%r4220, %r582, %r899;
	mul.wide.u32 	%rd189, %r4220, 4;
	add.s64 	%rd190, %rd4, %rd189;
	st.global.u32 	[%rd190], %r4219;
$L__BB2_153:
	ld.shared.u32 	%r900, [%r5+2304];
	// begin inline asm
	shr.b32 %r4221, %r900, %r1051;
	// end inline asm
	and.b32  	%r4224, %r3608, %r4221;
	shl.b32 	%r4225, %r4224, 2;
	add.s32 	%r4227, %r4159, %r4225;
	ld.shared.u32 	%r901, [%r4227+29952];
	setp.ge.s32 	%p264, %r585, %r4864;
	@%p264 bra 	$L__BB2_155;
	xor.b32  	%r4228, %r900, -2147483648;
	add.s32 	%r4229, %r585, %r901;
	mul.wide.u32 	%rd191, %r4229, 4;
	add.s64 	%rd192, %rd4, %rd191;
	st.global.u32 	[%rd192], %r4228;
$L__BB2_155:
	ld.shared.u32 	%r902, [%r5+3072];
	// begin inline asm
	shr.b32 %r4230, %r902, %r1051;
	// end inline asm
	and.b32  	%r4233, %r3608, %r4230;
	shl.b32 	%r4234, %r4233, 2;
	add.s32 	%r4236, %r4159, %r4234;
	ld.shared.u32 	%r903, [%r4236+29952];
	setp.ge.s32 	%p265, %r588, %r4864;
	@%p265 bra 	$L__BB2_157;
	xor.b32  	%r4237, %r902, -2147483648;
	add.s32 	%r4238, %r588, %r903;
	mul.wide.u32 	%rd193, %r4238, 4;
	add.s64 	%rd194, %rd4, %rd193;
	st.global.u32 	[%rd194], %r4237;
$L__BB2_157:
	ld.shared.u32 	%r904, [%r5+3840];
	// begin inline asm
	shr.b32 %r4239, %r904, %r1051;
	// end inline asm
	and.b32  	%r4242, %r3608, %r4239;
	shl.b32 	%r4243, %r4242, 2;
	add.s32 	%r4245, %r4159, %r4243;
	ld.shared.u32 	%r905, [%r4245+29952];
	setp.ge.s32 	%p266, %r591, %r4864;
	@%p266 bra 	$L__BB2_159;
	xor.b32  	%r4246, %r904, -2147483648;
	add.s32 	%r4247, %r591, %r905;
	mul.wide.u32 	%rd195, %r4247, 4;
	add.s64 	%rd196, %rd4, %rd195;
	st.global.u32 	[%rd196], %r4246;
$L__BB2_159:
	ld.shared.u32 	%r906, [%r5+4608];
	// begin inline asm
	shr.b32 %r4248, %r906, %r1051;
	// end inline asm
	and.b32  	%r4251, %r3608, %r4248;
	shl.b32 	%r4252, %r4251, 2;
	add.s32 	%r4254, %r4159, %r4252;
	ld.shared.u32 	%r907, [%r4254+29952];
	setp.ge.s32 	%p267, %r594, %r4864;
	@%p267 bra 	$L__BB2_161;
	xor.b32  	%r4255, %r906, -2147483648;
	add.s32 	%r4256, %r594, %r907;
	mul.wide.u32 	%rd197, %r4256, 4;
	add.s64 	%rd198, %rd4, %rd197;
	st.global.u32 	[%rd198], %r4255;
$L__BB2_161:
	ld.shared.u32 	%r908, [%r5+5376];
	// begin inline asm
	shr.b32 %r4257, %r908, %r1051;
	// end inline asm
	and.b32  	%r4260, %r3608, %r4257;
	shl.b32 	%r4261, %r4260, 2;
	add.s32 	%r4263, %r4159, %r4261;
	ld.shared.u32 	%r909, [%r4263+29952];
	setp.ge.s32 	%p268, %r597, %r4864;
	@%p268 bra 	$L__BB2_163;
	xor.b32  	%r4264, %r908, -2147483648;
	add.s32 	%r4265, %r597, %r909;
	mul.wide.u32 	%rd199, %r4265, 4;
	add.s64 	%rd200, %rd4, %rd199;
	st.global.u32 	[%rd200], %r4264;
$L__BB2_163:
	ld.shared.u32 	%r910, [%r5+6144];
	// begin inline asm
	shr.b32 %r4266, %r910, %r1051;
	// end inline asm
	and.b32  	%r4269, %r3608, %r4266;
	shl.b32 	%r4270, %r4269, 2;
	add.s32 	%r4272, %r4159, %r4270;
	ld.shared.u32 	%r911, [%r4272+29952];
	setp.ge.s32 	%p269, %r600, %r4864;
	@%p269 bra 	$L__BB2_165;
	xor.b32  	%r4273, %r910, -2147483648;
	add.s32 	%r4274, %r600, %r911;
	mul.wide.u32 	%rd201, %r4274, 4;
	add.s64 	%rd202, %rd4, %rd201;
	st.global.u32 	[%rd202], %r4273;
$L__BB2_165:
	ld.shared.u32 	%r912, [%r5+6912];
	// begin inline asm
	shr.b32 %r4275, %r912, %r1051;
	// end inline asm
	and.b32  	%r4278, %r3608, %r4275;
	shl.b32 	%r4279, %r4278, 2;
	add.s32 	%r4281, %r4159, %r4279;
	ld.shared.u32 	%r913, [%r4281+29952];
	setp.ge.s32 	%p270, %r603, %r4864;
	@%p270 bra 	$L__BB2_167;
	xor.b32  	%r4282, %r912, -2147483648;
	add.s32 	%r4283, %r603, %r913;
	mul.wide.u32 	%rd203, %r4283, 4;
	add.s64 	%rd204, %rd4, %rd203;
	st.global.u32 	[%rd204], %r4282;
$L__BB2_167:
	ld.shared.u32 	%r914, [%r5+7680];
	// begin inline asm
	shr.b32 %r4284, %r914, %r1051;
	// end inline asm
	and.b32  	%r4287, %r3608, %r4284;
	shl.b32 	%r4288, %r4287, 2;
	add.s32 	%r4290, %r4159, %r4288;
	ld.shared.u32 	%r915, [%r4290+29952];
	setp.ge.s32 	%p271, %r606, %r4864;
	@%p271 bra 	$L__BB2_169;
	xor.b32  	%r4291, %r914, -2147483648;
	add.s32 	%r4292, %r606, %r915;
	mul.wide.u32 	%rd205, %r4292, 4;
	add.s64 	%rd206, %rd4, %rd205;
	st.global.u32 	[%rd206], %r4291;
$L__BB2_169:
	ld.shared.u32 	%r916, [%r5+8448];
	// begin inline asm
	shr.b32 %r4293, %r916, %r1051;
	// end inline asm
	and.b32  	%r4296, %r3608, %r4293;
	shl.b32 	%r4297, %r4296, 2;
	add.s32 	%r4299, %r4159, %r4297;
	ld.shared.u32 	%r917, [%r4299+29952];
	setp.ge.s32 	%p272, %r609, %r4864;
	@%p272 bra 	$L__BB2_171;
	xor.b32  	%r4300, %r916, -2147483648;
	add.s32 	%r4301, %r609, %r917;
	mul.wide.u32 	%rd207, %r4301, 4;
	add.s64 	%rd208, %rd4, %rd207;
	st.global.u32 	[%rd208], %r4300;
$L__BB2_171:
	ld.shared.u32 	%r918, [%r5+9216];
	// begin inline asm
	shr.b32 %r4302, %r918, %r1051;
	// end inline asm
	and.b32  	%r4305, %r3608, %r4302;
	shl.b32 	%r4306, %r4305, 2;
	add.s32 	%r4308, %r4159, %r4306;
	ld.shared.u32 	%r919, [%r4308+29952];
	setp.ge.s32 	%p273, %r612, %r4864;
	@%p273 bra 	$L__BB2_173;
	xor.b32  	%r4309, %r918, -2147483648;
	add.s32 	%r4310, %r612, %r919;
	mul.wide.u32 	%rd209, %r4310, 4;
	add.s64 	%rd210, %rd4, %rd209;
	st.global.u32 	[%rd210], %r4309;
$L__BB2_173:
	ld.shared.u32 	%r920, [%r5+9984];
	// begin inline asm
	shr.b32 %r4311, %r920, %r1051;
	// end inline asm
	and.b32  	%r4314, %r3608, %r4311;
	shl.b32 	%r4315, %r4314, 2;
	add.s32 	%r4317, %r4159, %r4315;
	ld.shared.u32 	%r921, [%r4317+29952];
	setp.ge.s32 	%p274, %r615, %r4864;
	@%p274 bra 	$L__BB2_175;
	xor.b32  	%r4318, %r920, -2147483648;
	add.s32 	%r4319, %r615, %r921;
	mul.wide.u32 	%rd211, %r4319, 4;
	add.s64 	%rd212, %rd4, %rd211;
	st.global.u32 	[%rd212], %r4318;
$L__BB2_175:
	ld.shared.u32 	%r922, [%r5+10752];
	// begin inline asm
	shr.b32 %r4320, %r922, %r1051;
	// end inline asm
	and.b32  	%r4323, %r3608, %r4320;
	shl.b32 	%r4324, %r4323, 2;
	add.s32 	%r4326, %r4159, %r4324;
	ld.shared.u32 	%r923, [%r4326+29952];
	setp.ge.s32 	%p275, %r618, %r4864;
	@%p275 bra 	$L__BB2_177;
	xor.b32  	%r4327, %r922, -2147483648;
	add.s32 	%r4328, %r618, %r923;
	mul.wide.u32 	%rd213, %r4328, 4;
	add.s64 	%rd214, %rd4, %rd213;
	st.global.u32 	[%rd214], %r4327;
$L__BB2_177:
	ld.shared.u32 	%r924, [%r5+11520];
	// begin inline asm
	shr.b32 %r4329, %r924, %r1051;
	// end inline asm
	and.b32  	%r4332, %r3608, %r4329;
	shl.b32 	%r4333, %r4332, 2;
	add.s32 	%r4335, %r4159, %r4333;
	ld.shared.u32 	%r925, [%r4335+29952];
	setp.ge.s32 	%p276, %r621, %r4864;
	@%p276 bra 	$L__BB2_179;
	xor.b32  	%r4336, %r924, -2147483648;
	add.s32 	%r4337, %r621, %r925;
	mul.wide.u32 	%rd215, %r4337, 4;
	add.s64 	%rd216, %rd4, %rd215;
	st.global.u32 	[%rd216], %r4336;
$L__BB2_179:
	ld.shared.u32 	%r926, [%r5+12288];
	// begin inline asm
	shr.b32 %r4338, %r926, %r1051;
	// end inline asm
	and.b32  	%r4341, %r3608, %r4338;
	shl.b32 	%r4342, %r4341, 2;
	add.s32 	%r4344, %r4159, %r4342;
	ld.shared.u32 	%r927, [%r4344+29952];
	setp.ge.s32 	%p277, %r624, %r4864;
	@%p277 bra 	$L__BB2_181;
	xor.b32  	%r4345, %r926, -2147483648;
	add.s32 	%r4346, %r624, %r927;
	mul.wide.u32 	%rd217, %r4346, 4;
	add.s64 	%rd218, %rd4, %rd217;
	st.global.u32 	[%rd218], %r4345;
$L__BB2_181:
	ld.shared.u32 	%r928, [%r5+13056];
	// begin inline asm
	shr.b32 %r4347, %r928, %r1051;
	// end inline asm
	and.b32  	%r4350, %r3608, %r4347;
	shl.b32 	%r4351, %r4350, 2;
	add.s32 	%r4353, %r4159, %r4351;
	ld.shared.u32 	%r929, [%r4353+29952];
	setp.ge.s32 	%p278, %r627, %r4864;
	@%p278 bra 	$L__BB2_183;
	xor.b32  	%r4354, %r928, -2147483648;
	add.s32 	%r4355, %r627, %r929;
	mul.wide.u32 	%rd219, %r4355, 4;
	add.s64 	%rd220, %rd4, %rd219;
	st.global.u32 	[%rd220], %r4354;
$L__BB2_183:
	ld.shared.u32 	%r930, [%r5+13824];
	// begin inline asm
	shr.b32 %r4356, %r930, %r1051;
	// end inline asm
	and.b32  	%r4359, %r3608, %r4356;
	shl.b32 	%r4360, %r4359, 2;
	add.s32 	%r4362, %r4159, %r4360;
	ld.shared.u32 	%r931, [%r4362+29952];
	setp.ge.s32 	%p279, %r630, %r4864;
	@%p279 bra 	$L__BB2_185;
	xor.b32  	%r4363, %r930, -2147483648;
	add.s32 	%r4364, %r630, %r931;
	mul.wide.u32 	%rd221, %r4364, 4;
	add.s64 	%rd222, %rd4, %rd221;
	st.global.u32 	[%rd222], %r4363;
$L__BB2_185:
	ld.shared.u32 	%r932, [%r5+14592];
	// begin inline asm
	shr.b32 %r4365, %r932, %r1051;
	// end inline asm
	and.b32  	%r4368, %r3608, %r4365;
	shl.b32 	%r4369, %r4368, 2;
	add.s32 	%r4371, %r4159, %r4369;
	ld.shared.u32 	%r933, [%r4371+29952];
	setp.ge.s32 	%p280, %r633, %r4864;
	@%p280 bra 	$L__BB2_187;
	xor.b32  	%r4372, %r932, -2147483648;
	add.s32 	%r4373, %r633, %r933;
	mul.wide.u32 	%rd223, %r4373, 4;
	add.s64 	%rd224, %rd4, %rd223;
	st.global.u32 	[%rd224], %r4372;
$L__BB2_187:
	ld.shared.u32 	%r934, [%r5+15360];
	// begin inline asm
	shr.b32 %r4374, %r934, %r1051;
	// end inline asm
	and.b32  	%r4377, %r3608, %r4374;
	shl.b32 	%r4378, %r4377, 2;
	add.s32 	%r4380, %r4159, %r4378;
	ld.shared.u32 	%r935, [%r4380+29952];
	setp.ge.s32 	%p281, %r636, %r4864;
	@%p281 bra 	$L__BB2_189;
	xor.b32  	%r4381, %r934, -2147483648;
	add.s32 	%r4382, %r636, %r935;
	mul.wide.u32 	%rd225, %r4382, 4;
	add.s64 	%rd226, %rd4, %rd225;
	st.global.u32 	[%rd226], %r4381;
$L__BB2_189:
	ld.shared.u32 	%r936, [%r5+16128];
	// begin inline asm
	shr.b32 %r4383, %r936, %r1051;
	// end inline asm
	and.b32  	%r4386, %r3608, %r4383;
	shl.b32 	%r4387, %r4386, 2;
	add.s32 	%r4389, %r4159, %r4387;
	ld.shared.u32 	%r937, [%r4389+29952];
	setp.ge.s32 	%p282, %r639, %r4864;
	@%p282 bra 	$L__BB2_191;
	xor.b32  	%r4390, %r936, -2147483648;
	add.s32 	%r4391, %r639, %r937;
	mul.wide.u32 	%rd227, %r4391, 4;
	add.s64 	%rd228, %rd4, %rd227;
	st.global.u32 	[%rd228], %r4390;
$L__BB2_191:
	ld.shared.u32 	%r938, [%r5+16896];
	// begin inline asm
	shr.b32 %r4392, %r938, %r1051;
	// end inline asm
	and.b32  	%r4395, %r3608, %r4392;
	shl.b32 	%r4396, %r4395, 2;
	add.s32 	%r4398, %r4159, %r4396;
	ld.shared.u32 	%r939, [%r4398+29952];
	setp.ge.s32 	%p283, %r642, %r4864;
	@%p283 bra 	$L__BB2_193;
	xor.b32  	%r4399, %r938, -2147483648;
	add.s32 	%r4400, %r642, %r939;
	mul.wide.u32 	%rd229, %r4400, 4;
	add.s64 	%rd230, %rd4, %rd229;
	st.global.u32 	[%rd230], %r4399;
$L__BB2_193:
	ld.shared.u32 	%r940, [%r5+17664];
	// begin inline asm
	shr.b32 %r4401, %r940, %r1051;
	// end inline asm
	and.b32  	%r4404, %r3608, %r4401;
	shl.b32 	%r4405, %r4404, 2;
	add.s32 	%r4407, %r4159, %r4405;
	ld.shared.u32 	%r941, [%r4407+29952];
	setp.ge.s32 	%p284, %r645, %r4864;
	@%p284 bra 	$L__BB2_195;
	xor.b32  	%r4408, %r940, -2147483648;
	add.s32 	%r4409, %r645, %r941;
	mul.wide.u32 	%rd231, %r4409, 4;
	add.s64 	%rd232, %rd4, %rd231;
	st.global.u32 	[%rd232], %r4408;
$L__BB2_195:
	ld.shared.u32 	%r942, [%r5+18432];
	// begin inline asm
	shr.b32 %r4410, %r942, %r1051;
	// end inline asm
	and.b32  	%r4413, %r3608, %r4410;
	shl.b32 	%r4414, %r4413, 2;
	add.s32 	%r4416, %r4159, %r4414;
	ld.shared.u32 	%r943, [%r4416+29952];
	setp.ge.s32 	%p285, %r648, %r4864;
	@%p285 bra 	$L__BB2_197;
	xor.b32  	%r4417, %r942, -2147483648;
	add.s32 	%r4418, %r648, %r943;
	mul.wide.u32 	%rd233, %r4418, 4;
	add.s64 	%rd234, %rd4, %rd233;
	st.global.u32 	[%rd234], %r4417;
$L__BB2_197:
	ld.shared.u32 	%r944, [%r5+19200];
	// begin inline asm
	shr.b32 %r4419, %r944, %r1051;
	// end inline asm
	and.b32  	%r4422, %r3608, %r4419;
	shl.b32 	%r4423, %r4422, 2;
	add.s32 	%r4425, %r4159, %r4423;
	ld.shared.u32 	%r945, [%r4425+29952];
	setp.ge.s32 	%p286, %r651, %r4864;
	@%p286 bra 	$L__BB2_199;
	xor.b32  	%r4426, %r944, -2147483648;
	add.s32 	%r4427, %r651, %r945;
	mul.wide.u32 	%rd235, %r4427, 4;
	add.s64 	%rd236, %rd4, %rd235;
	st.global.u32 	[%rd236], %r4426;
$L__BB2_199:
	ld.shared.u32 	%r946, [%r5+19968];
	// begin inline asm
	shr.b32 %r4428, %r946, %r1051;
	// end inline asm
	and.b32  	%r4431, %r3608, %r4428;
	shl.b32 	%r4432, %r4431, 2;
	add.s32 	%r4434, %r4159, %r4432;
	ld.shared.u32 	%r947, [%r4434+29952];
	setp.ge.s32 	%p287, %r654, %r4864;
	@%p287 bra 	$L__BB2_201;
	xor.b32  	%r4435, %r946, -2147483648;
	add.s32 	%r4436, %r654, %r947;
	mul.wide.u32 	%rd237, %r4436, 4;
	add.s64 	%rd238, %rd4, %rd237;
	st.global.u32 	[%rd238], %r4435;
$L__BB2_201:
	ld.shared.u32 	%r948, [%r5+20736];
	// begin inline asm
	shr.b32 %r4437, %r948, %r1051;
	// end inline asm
	and.b32  	%r4440, %r3608, %r4437;
	shl.b32 	%r4441, %r4440, 2;
	add.s32 	%r4443, %r4159, %r4441;
	ld.shared.u32 	%r949, [%r4443+29952];
	setp.ge.s32 	%p288, %r657, %r4864;
	@%p288 bra 	$L__BB2_203;
	xor.b32  	%r4444, %r948, -2147483648;
	add.s32 	%r4445, %r657, %r949;
	mul.wide.u32 	%rd239, %r4445, 4;
	add.s64 	%rd240, %rd4, %rd239;
	st.global.u32 	[%rd240], %r4444;
$L__BB2_203:
	ld.shared.u32 	%r950, [%r5+21504];
	// begin inline asm
	shr.b32 %r4446, %r950, %r1051;
	// end inline asm
	and.b32  	%r4449, %r3608, %r4446;
	shl.b32 	%r4450, %r4449, 2;
	add.s32 	%r4452, %r4159, %r4450;
	ld.shared.u32 	%r951, [%r4452+29952];
	setp.ge.s32 	%p289, %r660, %r4864;
	@%p289 bra 	$L__BB2_205;
	xor.b32  	%r4453, %r950, -2147483648;
	add.s32 	%r4454, %r660, %r951;
	mul.wide.u32 	%rd241, %r4454, 4;
	add.s64 	%rd242, %rd4, %rd241;
	st.global.u32 	[%rd242], %r4453;
$L__BB2_205:
	ld.shared.u32 	%r952, [%r5+22272];
	// begin inline asm
	shr.b32 %r4455, %r952, %r1051;
	// end inline asm
	and.b32  	%r4458, %r3608, %r4455;
	shl.b32 	%r4459, %r4458, 2;
	add.s32 	%r4461, %r4159, %r4459;
	ld.shared.u32 	%r953, [%r4461+29952];
	setp.ge.s32 	%p290, %r663, %r4864;
	@%p290 bra 	$L__BB2_207;
	xor.b32  	%r4462, %r952, -2147483648;
	add.s32 	%r4463, %r663, %r953;
	mul.wide.u32 	%rd243, %r4463, 4;
	add.s64 	%rd244, %rd4, %rd243;
	st.global.u32 	[%rd244], %r4462;
$L__BB2_207:
	ld.shared.u32 	%r954, [%r5+23040];
	// begin inline asm
	shr.b32 %r4464, %r954, %r1051;
	// end inline asm
	and.b32  	%r4467, %r3608, %r4464;
	shl.b32 	%r4468, %r4467, 2;
	add.s32 	%r4470, %r4159, %r4468;
	ld.shared.u32 	%r955, [%r4470+29952];
	setp.ge.s32 	%p291, %r666, %r4864;
	@%p291 bra 	$L__BB2_209;
	xor.b32  	%r4471, %r954, -2147483648;
	add.s32 	%r4472, %r666, %r955;
	mul.wide.u32 	%rd245, %r4472, 4;
	add.s64 	%rd246, %rd4, %rd245;
	st.global.u32 	[%rd246], %r4471;
$L__BB2_209:
	ld.shared.u32 	%r956, [%r5+23808];
	// begin inline asm
	shr.b32 %r4473, %r956, %r1051;
	// end inline asm
	and.b32  	%r4476, %r3608, %r4473;
	shl.b32 	%r4477, %r4476, 2;
	add.s32 	%r4479, %r4159, %r4477;
	ld.shared.u32 	%r957, [%r4479+29952];
	setp.ge.s32 	%p292, %r669, %r4864;
	@%p292 bra 	$L__BB2_211;
	xor.b32  	%r4480, %r956, -2147483648;
	add.s32 	%r4481, %r669, %r957;
	mul.wide.u32 	%rd247, %r4481, 4;
	add.s64 	%rd248, %rd4, %rd247;
	st.global.u32 	[%rd248], %r4480;
$L__BB2_211:
	ld.shared.u32 	%r958, [%r5+24576];
	// begin inline asm
	shr.b32 %r4482, %r958, %r1051;
	// end inline asm
	and.b32  	%r4485, %r3608, %r4482;
	shl.b32 	%r4486, %r4485, 2;
	add.s32 	%r4488, %r4159, %r4486;
	ld.shared.u32 	%r959, [%r4488+29952];
	setp.ge.s32 	%p293, %r672, %r4864;
	@%p293 bra 	$L__BB2_213;
	xor.b32  	%r4489, %r958, -2147483648;
	add.s32 	%r4490, %r672, %r959;
	mul.wide.u32 	%rd249, %r4490, 4;
	add.s64 	%rd250, %rd4, %rd249;
	st.global.u32 	[%rd250], %r4489;
$L__BB2_213:
	ld.shared.u32 	%r960, [%r5+25344];
	// begin inline asm
	shr.b32 %r4491, %r960, %r1051;
	// end inline asm
	and.b32  	%r4494, %r3608, %r4491;
	shl.b32 	%r4495, %r4494, 2;
	add.s32 	%r4497, %r4159, %r4495;
	ld.shared.u32 	%r961, [%r4497+29952];
	setp.ge.s32 	%p294, %r675, %r4864;
	@%p294 bra 	$L__BB2_215;
	xor.b32  	%r4498, %r960, -2147483648;
	add.s32 	%r4499, %r675, %r961;
	mul.wide.u32 	%rd251, %r4499, 4;
	add.s64 	%rd252, %rd4, %rd251;
	st.global.u32 	[%rd252], %r4498;
$L__BB2_215:
	ld.shared.u32 	%r962, [%r5+26112];
	// begin inline asm
	shr.b32 %r4500, %r962, %r1051;
	// end inline asm
	and.b32  	%r4503, %r3608, %r4500;
	shl.b32 	%r4504, %r4503, 2;
	add.s32 	%r4506, %r4159, %r4504;
	ld.shared.u32 	%r963, [%r4506+29952];
	setp.ge.s32 	%p295, %r678, %r4864;
	@%p295 bra 	$L__BB2_217;
	xor.b32  	%r4507, %r962, -2147483648;
	add.s32 	%r4508, %r678, %r963;
	mul.wide.u32 	%rd253, %r4508, 4;
	add.s64 	%rd254, %rd4, %rd253;
	st.global.u32 	[%rd254], %r4507;
$L__BB2_217:
	ld.shared.u32 	%r964, [%r5+26880];
	// begin inline asm
	shr.b32 %r4509, %r964, %r1051;
	// end inline asm
	and.b32  	%r4512, %r3608, %r4509;
	shl.b32 	%r4513, %r4512, 2;
	add.s32 	%r4515, %r4159, %r4513;
	ld.shared.u32 	%r965, [%r4515+29952];
	setp.ge.s32 	%p296, %r681, %r4864;
	@%p296 bra 	$L__BB2_219;
	xor.b32  	%r4516, %r964, -2147483648;
	add.s32 	%r4517, %r681, %r965;
	mul.wide.u32 	%rd255, %r4517, 4;
	add.s64 	%rd256, %rd4, %rd255;
	st.global.u32 	[%rd256], %r4516;
$L__BB2_219:
	ld.shared.u32 	%r966, [%r5+27648];
	// begin inline asm
	shr.b32 %r4518, %r966, %r1051;
	// end inline asm
	and.b32  	%r4521, %r3608, %r4518;
	shl.b32 	%r4522, %r4521, 2;
	add.s32 	%r4524, %r4159, %r4522;
	ld.shared.u32 	%r967, [%r4524+29952];
	setp.ge.s32 	%p297, %r684, %r4864;
	@%p297 bra 	$L__BB2_221;
	xor.b32  	%r4525, %r966, -2147483648;
	add.s32 	%r4526, %r684, %r967;
	mul.wide.u32 	%rd257, %r4526, 4;
	add.s64 	%rd258, %rd4, %rd257;
	st.global.u32 	[%rd258], %r4525;
$L__BB2_221:
	ld.shared.u32 	%r968, [%r5+28416];
	// begin inline asm
	shr.b32 %r4527, %r968, %r1051;
	// end inline asm
	and.b32  	%r4530, %r3608, %r4527;
	shl.b32 	%r4531, %r4530, 2;
	add.s32 	%r4533, %r4159, %r4531;
	ld.shared.u32 	%r969, [%r4533+29952];
	setp.ge.s32 	%p298, %r687, %r4864;
	@%p298 bra 	$L__BB2_223;
	xor.b32  	%r4534, %r968, -2147483648;
	add.s32 	%r4535, %r687, %r969;
	mul.wide.u32 	%rd259, %r4535, 4;
	add.s64 	%rd260, %rd4, %rd259;
	st.global.u32 	[%rd260], %r4534;
$L__BB2_223:
	ld.shared.u32 	%r970, [%r5+29184];
	// begin inline asm
	shr.b32 %r4536, %r970, %r1051;
	// end inline asm
	and.b32  	%r4539, %r3608, %r4536;
	shl.b32 	%r4540, %r4539, 2;
	add.s32 	%r4542, %r4159, %r4540;
	ld.shared.u32 	%r971, [%r4542+29952];
	setp.ge.s32 	%p299, %r690, %r4864;
	@%p299 bra 	$L__BB2_225;
	xor.b32  	%r4543, %r970, -2147483648;
	add.s32 	%r4544, %r690, %r971;
	mul.wide.u32 	%rd261, %r4544, 4;
	add.s64 	%rd262, %rd4, %rd261;
	st.global.u32 	[%rd262], %r4543;
$L__BB2_225:
	bar.sync 	0;
	shfl.sync.idx.b32	%r972|%p300, %r4864, 0, 31, -1;
	setp.ge.s32 	%p301, %r4, %r972;
	add.s64 	%rd22, %rd3, %rd184;
	@%p301 bra 	$L__BB2_227;
	ld.global.u32 	%r4907, [%rd22];
$L__BB2_227:
	setp.ge.s32 	%p302, %r579, %r972;
	@%p302 bra 	$L__BB2_229;
	ld.global.u32 	%r4908, [%rd22+768];
$L__BB2_229:
	setp.ge.s32 	%p303, %r582, %r972;
	@%p303 bra 	$L__BB2_231;
	ld.global.u32 	%r4909, [%rd22+1536];
$L__BB2_231:
	setp.ge.s32 	%p304, %r585, %r972;
	@%p304 bra 	$L__BB2_233;
	ld.global.u32 	%r4910, [%rd22+2304];
$L__BB2_233:
	setp.ge.s32 	%p305, %r588, %r972;
	@%p305 bra 	$L__BB2_235;
	ld.global.u32 	%r4911, [%rd22+3072];
$L__BB2_235:
	setp.ge.s32 	%p306, %r591, %r972;
	@%p306 bra 	$L__BB2_237;
	ld.global.u32 	%r4912, [%rd22+3840];
$L__BB2_237:
	setp.ge.s32 	%p307, %r594, %r972;
	@%p307 bra 	$L__BB2_239;
	ld.global.u32 	%r4913, [%rd22+4608];
$L__BB2_239:
	setp.ge.s32 	%p308, %r597, %r972;
	@%p308 bra 	$L__BB2_241;
	ld.global.u32 	%r4914, [%rd22+5376];
$L__BB2_241:
	setp.ge.s32 	%p309, %r600, %r972;
	@%p309 bra 	$L__BB2_243;
	ld.global.u32 	%r4915, [%rd22+6144];
$L__BB2_243:
	setp.ge.s32 	%p310, %r603, %r972;
	@%p310 bra 	$L__BB2_245;
	ld.global.u32 	%r4916, [%rd22+6912];
$L__BB2_245:
	setp.ge.s32 	%p311, %r606, %r972;
	@%p311 bra 	$L__BB2_247;
	ld.global.u32 	%r4917, [%rd22+7680];
$L__BB2_247:
	setp.ge.s32 	%p312, %r609, %r972;
	@%p312 bra 	$L__BB2_249;
	ld.global.u32 	%r4918, [%rd22+8448];
$L__BB2_249:
	setp.ge.s32 	%p313, %r612, %r972;
	@%p313 bra 	$L__BB2_251;
	ld.global.u32 	%r4919, [%rd22+9216];
$L__BB2_251:
	setp.ge.s32 	%p314, %r615, %r972;
	@%p314 bra 	$L__BB2_253;
	ld.global.u32 	%r4920, [%rd22+9984];
$L__BB2_253:
	setp.ge.s32 	%p315, %r618, %r972;
	@%p315 bra 	$L__BB2_255;
	ld.global.u32 	%r4921, [%rd22+10752];
$L__BB2_255:
	setp.ge.s32 	%p316, %r621, %r972;
	@%p316 bra 	$L__BB2_257;
	ld.global.u32 	%r4922, [%rd22+11520];
$L__BB2_257:
	setp.ge.s32 	%p317, %r624, %r972;
	@%p317 bra 	$L__BB2_259;
	ld.global.u32 	%r4923, [%rd22+12288];
$L__BB2_259:
	setp.ge.s32 	%p318, %r627, %r972;
	@%p318 bra 	$L__BB2_261;
	ld.global.u32 	%r4924, [%rd22+13056];
$L__BB2_261:
	setp.ge.s32 	%p319, %r630, %r972;
	@%p319 bra 	$L__BB2_263;
	ld.global.u32 	%r4925, [%rd22+13824];
$L__BB2_263:
	setp.ge.s32 	%p320, %r633, %r972;
	@%p320 bra 	$L__BB2_265;
	ld.global.u32 	%r4926, [%rd22+14592];
$L__BB2_265:
	setp.ge.s32 	%p321, %r636, %r972;
	@%p321 bra 	$L__BB2_267;
	ld.global.u32 	%r4927, [%rd22+15360];
$L__BB2_267:
	setp.ge.s32 	%p322, %r639, %r972;
	@%p322 bra 	$L__BB2_269;
	ld.global.u32 	%r4928, [%rd22+16128];
$L__BB2_269:
	setp.ge.s32 	%p323, %r642, %r972;
	@%p323 bra 	$L__BB2_271;
	ld.global.u32 	%r4929, [%rd22+16896];
$L__BB2_271:
	setp.ge.s32 	%p324, %r645, %r972;
	@%p324 bra 	$L__BB2_273;
	ld.global.u32 	%r4930, [%rd22+17664];
$L__BB2_273:
	setp.ge.s32 	%p325, %r648, %r972;
	@%p325 bra 	$L__BB2_275;
	ld.global.u32 	%r4931, [%rd22+18432];
$L__BB2_275:
	setp.ge.s32 	%p326, %r651, %r972;
	@%p326 bra 	$L__BB2_277;
	ld.global.u32 	%r4932, [%rd22+19200];
$L__BB2_277:
	setp.ge.s32 	%p327, %r654, %r972;
	@%p327 bra 	$L__BB2_279;
	ld.global.u32 	%r4933, [%rd22+19968];
$L__BB2_279:
	setp.ge.s32 	%p328, %r657, %r972;
	@%p328 bra 	$L__BB2_281;
	ld.global.u32 	%r4934, [%rd22+20736];
$L__BB2_281:
	setp.ge.s32 	%p329, %r660, %r972;
	@%p329 bra 	$L__BB2_283;
	ld.global.u32 	%r4935, [%rd22+21504];
$L__BB2_283:
	setp.ge.s32 	%p330, %r663, %r972;
	@%p330 bra 	$L__BB2_285;
	ld.global.u32 	%r4936, [%rd22+22272];
$L__BB2_285:
	setp.ge.s32 	%p331, %r666, %r972;
	@%p331 bra 	$L__BB2_287;
	ld.global.u32 	%r4937, [%rd22+23040];
$L__BB2_287:
	setp.ge.s32 	%p332, %r669, %r972;
	@%p332 bra 	$L__BB2_289;
	ld.global.u32 	%r4938, [%rd22+23808];
$L__BB2_289:
	setp.ge.s32 	%p333, %r672, %r972;
	@%p333 bra 	$L__BB2_291;
	ld.global.u32 	%r4939, [%rd22+24576];
$L__BB2_291:
	setp.ge.s32 	%p334, %r675, %r972;
	@%p334 bra 	$L__BB2_293;
	ld.global.u32 	%r4940, [%rd22+25344];
$L__BB2_293:
	setp.ge.s32 	%p335, %r678, %r972;
	@%p335 bra 	$L__BB2_295;
	ld.global.u32 	%r4941, [%rd22+26112];
$L__BB2_295:
	setp.ge.s32 	%p336, %r681, %r972;
	@%p336 bra 	$L__BB2_297;
	ld.global.u32 	%r4942, [%rd22+26880];
$L__BB2_297:
	setp.ge.s32 	%p337, %r684, %r972;
	@%p337 bra 	$L__BB2_299;
	ld.global.u32 	%r4943, [%rd22+27648];
$L__BB2_299:
	setp.ge.s32 	%p338, %r687, %r972;
	@%p338 bra 	$L__BB2_301;
	ld.global.u32 	%r4944, [%rd22+28416];
$L__BB2_301:
	setp.ge.s32 	%p339, %r690, %r972;
	@%p339 bra 	$L__BB2_303;
	ld.global.u32 	%r4945, [%rd22+29184];
$L__BB2_303:
	setp.ge.s32 	%p340, %r4, %r4864;
	st.shared.u32 	[%r5], %r4907;
	st.shared.u32 	[%r5+768], %r4908;
	st.shared.u32 	[%r5+1536], %r4909;
	st.shared.u32 	[%r5+2304], %r4910;
	st.shared.u32 	[%r5+3072], %r4911;
	st.shared.u32 	[%r5+3840], %r4912;
	st.shared.u32 	[%r5+4608], %r4913;
	st.shared.u32 	[%r5+5376], %r4914;
	st.shared.u32 	[%r5+6144], %r4915;
	st.shared.u32 	[%r5+6912], %r4916;
	st.shared.u32 	[%r5+7680], %r4917;
	st.shared.u32 	[%r5+8448], %r4918;
	st.shared.u32 	[%r5+9216], %r4919;
	st.shared.u32 	[%r5+9984], %r4920;
	st.shared.u32 	[%r5+10752], %r4921;
	st.shared.u32 	[%r5+11520], %r4922;
	st.shared.u32 	[%r5+12288], %r4923;
	st.shared.u32 	[%r5+13056], %r4924;
	st.shared.u32 	[%r5+13824], %r4925;
	st.shared.u32 	[%r5+14592], %r4926;
	st.shared.u32 	[%r5+15360], %r4927;
	st.shared.u32 	[%r5+16128], %r4928;
	st.shared.u32 	[%r5+16896], %r4929;
	st.shared.u32 	[%r5+17664], %r4930;
	st.shared.u32 	[%r5+18432], %r4931;
	st.shared.u32 	[%r5+19200], %r4932;
	st.shared.u32 	[%r5+19968], %r4933;
	st.shared.u32 	[%r5+20736], %r4934;
	st.shared.u32 	[%r5+21504], %r4935;
	st.shared.u32 	[%r5+22272], %r4936;
	st.shared.u32 	[%r5+23040], %r4937;
	st.shared.u32 	[%r5+23808], %r4938;
	st.shared.u32 	[%r5+24576], %r4939;
	st.shared.u32 	[%r5+25344], %r4940;
	st.shared.u32 	[%r5+26112], %r4941;
	st.shared.u32 	[%r5+26880], %r4942;
	st.shared.u32 	[%r5+27648], %r4943;
	st.shared.u32 	[%r5+28416], %r4944;
	st.shared.u32 	[%r5+29184], %r4945;
	bar.sync 	0;
	ld.shared.u32 	%r4584, [%r693];
	ld.shared.u32 	%r4585, [%r693+4];
	ld.shared.u32 	%r4586, [%r693+8];
	ld.shared.u32 	%r4587, [%r693+12];
	ld.shared.u32 	%r4588, [%r693+16];
	ld.shared.u32 	%r4589, [%r693+20];
	ld.shared.u32 	%r4590, [%r693+24];
	ld.shared.u32 	%r4591, [%r693+28];
	ld.shared.u32 	%r4592, [%r693+32];
	ld.shared.u32 	%r4593, [%r693+36];
	ld.shared.u32 	%r4594, [%r693+40];
	ld.shared.u32 	%r4595, [%r693+44];
	ld.shared.u32 	%r4596, [%r693+48];
	ld.shared.u32 	%r4597, [%r693+52];
	ld.shared.u32 	%r4598, [%r693+56];
	ld.shared.u32 	%r4599, [%r693+60];
	ld.shared.u32 	%r4600, [%r693+64];
	ld.shared.u32 	%r4601, [%r693+68];
	ld.shared.u32 	%r4602, [%r693+72];
	ld.shared.u32 	%r4603, [%r693+76];
	ld.shared.u32 	%r4604, [%r693+80];
	ld.shared.u32 	%r4605, [%r693+84];
	ld.shared.u32 	%r4606, [%r693+88];
	ld.shared.u32 	%r4607, [%r693+92];
	ld.shared.u32 	%r4608, [%r693+96];
	ld.shared.u32 	%r4609, [%r693+100];
	ld.shared.u32 	%r4610, [%r693+104];
	ld.shared.u32 	%r4611, [%r693+108];
	ld.shared.u32 	%r4612, [%r693+112];
	ld.shared.u32 	%r4613, [%r693+116];
	ld.shared.u32 	%r4614, [%r693+120];
	ld.shared.u32 	%r4615, [%r693+124];
	ld.shared.u32 	%r4616, [%r693+128];
	ld.shared.u32 	%r4617, [%r693+132];
	ld.shared.u32 	%r4618, [%r693+136];
	ld.shared.u32 	%r4619, [%r693+140];
	ld.shared.u32 	%r4620, [%r693+144];
	ld.shared.u32 	%r4621, [%r693+148];
	ld.shared.u32 	%r4622, [%r693+152];
	bar.sync 	0;
	bar.sync 	0;
	st.shared.u32 	[%r855], %r4584;
	st.shared.u32 	[%r856], %r4585;
	st.shared.u32 	[%r857], %r4586;
	st.shared.u32 	[%r858], %r4587;
	st.shared.u32 	[%r859], %r4588;
	st.shared.u32 	[%r860], %r4589;
	st.shared.u32 	[%r861], %r4590;
	st.shared.u32 	[%r862], %r4591;
	st.shared.u32 	[%r863], %r4592;
	st.shared.u32 	[%r864], %r4593;
	st.shared.u32 	[%r865], %r4594;
	st.shared.u32 	[%r866], %r4595;
	st.shared.u32 	[%r867], %r4596;
	st.shared.u32 	[%r868], %r4597;
	st.shared.u32 	[%r869], %r4598;
	st.shared.u32 	[%r870], %r4599;
	st.shared.u32 	[%r871], %r4600;
	st.shared.u32 	[%r872], %r4601;
	st.shared.u32 	[%r873], %r4602;
	st.shared.u32 	[%r874], %r4603;
	st.shared.u32 	[%r875], %r4604;
	st.shared.u32 	[%r876], %r4605;
	st.shared.u32 	[%r877], %r4606;
	st.shared.u32 	[%r878], %r4607;
	st.shared.u32 	[%r879], %r4608;
	st.shared.u32 	[%r880], %r4609;
	st.shared.u32 	[%r881], %r4610;
	st.shared.u32 	[%r882], %r4611;
	st.shared.u32 	[%r883], %r4612;
	st.shared.u32 	[%r884], %r4613;
	st.shared.u32 	[%r885], %r4614;
	st.shared.u32 	[%r886], %r4615;
	st.shared.u32 	[%r887], %r4616;
	st.shared.u32 	[%r888], %r4617;
	st.shared.u32 	[%r889], %r4618;
	st.shared.u32 	[%r890], %r4619;
	st.shared.u32 	[%r891], %r4620;
	st.shared.u32 	[%r892], %r4621;
	st.shared.u32 	[%r893], %r4622;
	bar.sync 	0;
	@%p340 bra 	$L__BB2_305;
	ld.shared.u32 	%r4623, [%r5];
	add.s32 	%r4624, %r4, %r895;
	mul.wide.u32 	%rd264, %r4624, 4;
	add.s64 	%rd265, %rd2, %rd264;
	st.global.u32 	[%rd265], %r4623;
$L__BB2_305:
	setp.ge.s32 	%p341, %r579, %r4864;
	@%p341 bra 	$L__BB2_307;
	ld.shared.u32 	%r4625, [%r5+768];
	add.s32 	%r4626, %r579, %r897;
	mul.wide.u32 	%rd266, %r4626, 4;
	add.s64 	%rd267, %rd2, %rd266;
	st.global.u32 	[%rd267], %r4625;
$L__BB2_307:
	setp.ge.s32 	%p342, %r582, %r4864;
	@%p342 bra 	$L__BB2_309;
	ld.shared.u32 	%r4627, [%r5+1536];
	add.s32 	%r4628, %r582, %r899;
	mul.wide.u32 	%rd268, %r4628, 4;
	add.s64 	%rd269, %rd2, %rd268;
	st.global.u32 	[%rd269], %r4627;
$L__BB2_309:
	setp.ge.s32 	%p343, %r585, %r4864;
	@%p343 bra 	$L__BB2_311;
	ld.shared.u32 	%r4629, [%r5+2304];
	add.s32 	%r4630, %r585, %r901;
	mul.wide.u32 	%rd270, %r4630, 4;
	add.s64 	%rd271, %rd2, %rd270;
	st.global.u32 	[%rd271], %r4629;
$L__BB2_311:
	setp.ge.s32 	%p344, %r588, %r4864;
	@%p344 bra 	$L__BB2_313;
	ld.shared.u32 	%r4631, [%r5+3072];
	add.s32 	%r4632, %r588, %r903;
	mul.wide.u32 	%rd272, %r4632, 4;
	add.s64 	%rd273, %rd2, %rd272;
	st.global.u32 	[%rd273], %r4631;
$L__BB2_313:
	setp.ge.s32 	%p345, %r591, %r4864;
	@%p345 bra 	$L__BB2_315;
	ld.shared.u32 	%r4633, [%r5+3840];
	add.s32 	%r4634, %r591, %r905;
	mul.wide.u32 	%rd274, %r4634, 4;
	add.s64 	%rd275, %rd2, %rd274;
	st.global.u32 	[%rd275], %r4633;
$L__BB2_315:
	setp.ge.s32 	%p346, %r594, %r4864;
	@%p346 bra 	$L__BB2_317;
	ld.shared.u32 	%r4635, [%r5+4608];
	add.s32 	%r4636, %r594, %r907;
	mul.wide.u32 	%rd276, %r4636, 4;
	add.s64 	%rd277, %rd2, %rd276;
	st.global.u32 	[%rd277], %r4635;
$L__BB2_317:
	setp.ge.s32 	%p347, %r597, %r4864;
	@%p347 bra 	$L__BB2_319;
	ld.shared.u32 	%r4637, [%r5+5376];
	add.s32 	%r4638, %r597, %r909;
	mul.wide.u32 	%rd278, %r4638, 4;
	add.s64 	%rd279, %rd2, %rd278;
	st.global.u32 	[%rd279], %r4637;
$L__BB2_319:
	setp.ge.s32 	%p348, %r600, %r4864;
	@%p348 bra 	$L__BB2_321;
	ld.shared.u32 	%r4639, [%r5+6144];
	add.s32 	%r4640, %r600, %r911;
	mul.wide.u32 	%rd280, %r4640, 4;
	add.s64 	%rd281, %rd2, %rd280;
	st.global.u32 	[%rd281], %r4639;
$L__BB2_321:
	setp.ge.s32 	%p349, %r603, %r4864;
	@%p349 bra 	$L__BB2_323;
	ld.shared.u32 	%r4641, [%r5+6912];
	add.s32 	%r4642, %r603, %r913;
	mul.wide.u32 	%rd282, %r4642, 4;
	add.s64 	%rd283, %rd2, %rd282;
	st.global.u32 	[%rd283], %r4641;
$L__BB2_323:
	setp.ge.s32 	%p350, %r606, %r4864;
	@%p350 bra 	$L__BB2_325;
	ld.shared.u32 	%r4643, [%r5+7680];
	add.s32 	%r4644, %r606, %r915;
	mul.wide.u32 	%rd284, %r4644, 4;
	add.s64 	%rd285, %rd2, %rd284;
	st.global.u32 	[%rd285], %r4643;
$L__BB2_325:
	setp.ge.s32 	%p351, %r609, %r4864;
	@%p351 bra 	$L__BB2_327;
	ld.shared.u32 	%r4645, [%r5+8448];
	add.s32 	%r4646, %r609, %r917;
	mul.wide.u32 	%rd286, %r4646, 4;
	add.s64 	%rd287, %rd2, %rd286;
	st.global.u32 	[%rd287], %r4645;
$L__BB2_327:
	setp.ge.s32 	%p352, %r612, %r4864;
	@%p352 bra 	$L__BB2_329;
	ld.shared.u32 	%r4647, [%r5+9216];
	add.s32 	%r4648, %r612, %r919;
	mul.wide.u32 	%rd288, %r4648, 4;
	add.s64 	%rd289, %rd2, %rd288;
	st.global.u32 	[%rd289], %r4647;
$L__BB2_329:
	setp.ge.s32 	%p353, %r615, %r4864;
	@%p353 bra 	$L__BB2_331;
	ld.shared.u32 	%r4649, [%r5+9984];
	add.s32 	%r4650, %r615, %r921;
	mul.wide.u32 	%rd290, %r4650, 4;
	add.s64 	%rd291, %rd2, %rd290;
	st.global.u32 	[%rd291], %r4649;
$L__BB2_331:
	setp.ge.s32 	%p354, %r618, %r4864;
	@%p354 bra 	$L__BB2_333;
	ld.shared.u32 	%r4651, [%r5+10752];
	add.s32 	%r4652, %r618, %r923;
	mul.wide.u32 	%rd292, %r4652, 4;
	add.s64 	%rd293, %rd2, %rd292;
	st.global.u32 	[%rd293], %r4651;
$L__BB2_333:
	setp.ge.s32 	%p355, %r621, %r4864;
	@%p355 bra 	$L__BB2_335;
	ld.shared.u32 	%r4653, [%r5+11520];
	add.s32 	%r4654, %r621, %r925;
	mul.wide.u32 	%rd294, %r4654, 4;
	add.s64 	%rd295, %rd2, %rd294;
	st.global.u32 	[%rd295], %r4653;
$L__BB2_335:
	setp.ge.s32 	%p356, %r624, %r4864;
	@%p356 bra 	$L__BB2_337;
	ld.shared.u32 	%r4655, [%r5+12288];
	add.s32 	%r4656, %r624, %r927;
	mul.wide.u32 	%rd296, %r4656, 4;
	add.s64 	%rd297, %rd2, %rd296;
	st.global.u32 	[%rd297], %r4655;
$L__BB2_337:
	setp.ge.s32 	%p357, %r627, %r4864;
	@%p357 bra 	$L__BB2_339;
	ld.shared.u32 	%r4657, [%r5+13056];
	add.s32 	%r4658, %r627, %r929;
	mul.wide.u32 	%rd298, %r4658, 4;
	add.s64 	%rd299, %rd2, %rd298;
	st.global.u32 	[%rd299], %r4657;
$L__BB2_339:
	setp.ge.s32 	%p358, %r630, %r4864;
	@%p358 bra 	$L__BB2_341;
	ld.shared.u32 	%r4659, [%r5+13824];
	add.s32 	%r4660, %r630, %r931;
	mul.wide.u32 	%rd300, %r4660, 4;
	add.s64 	%rd301, %rd2, %rd300;
	st.global.u32 	[%rd301], %r4659;
$L__BB2_341:
	setp.ge.s32 	%p359, %r633, %r4864;
	@%p359 bra 	$L__BB2_343;
	ld.shared.u32 	%r4661, [%r5+14592];
	add.s32 	%r4662, %r633, %r933;
	mul.wide.u32 	%rd302, %r4662, 4;
	add.s64 	%rd303, %rd2, %rd302;
	st.global.u32 	[%rd303], %r4661;
$L__BB2_343:
	setp.ge.s32 	%p360, %r636, %r4864;
	@%p360 bra 	$L__BB2_345;
	ld.shared.u32 	%r4663, [%r5+15360];
	add.s32 	%r4664, %r636, %r935;
	mul.wide.u32 	%rd304, %r4664, 4;
	add.s64 	%rd305, %rd2, %rd304;
	st.global.u32 	[%rd305], %r4663;
$L__BB2_345:
	setp.ge.s32 	%p361, %r639, %r4864;
	@%p361 bra 	$L__BB2_347;
	ld.shared.u32 	%r4665, [%r5+16128];
	add.s32 	%r4666, %r639, %r937;
	mul.wide.u32 	%rd306, %r4666, 4;
	add.s64 	%rd307, %rd2, %rd306;
	st.global.u32 	[%rd307], %r4665;
$L__BB2_347:
	setp.ge.s32 	%p362, %r642, %r4864;
	@%p362 bra 	$L__BB2_349;
	ld.shared.u32 	%r4667, [%r5+16896];
	add.s32 	%r4668, %r642, %r939;
	mul.wide.u32 	%rd308, %r4668, 4;
	add.s64 	%rd309, %rd2, %rd308;
	st.global.u32 	[%rd309], %r4667;
$L__BB2_349:
	setp.ge.s32 	%p363, %r645, %r4864;
	@%p363 bra 	$L__BB2_351;
	ld.shared.u32 	%r4669, [%r5+17664];
	add.s32 	%r4670, %r645, %r941;
	mul.wide.u32 	%rd310, %r4670, 4;
	add.s64 	%rd311, %rd2, %rd310;
	st.global.u32 	[%rd311], %r4669;
$L__BB2_351:
	setp.ge.s32 	%p364, %r648, %r4864;
	@%p364 bra 	$L__BB2_353;
	ld.shared.u32 	%r4671, [%r5+18432];
	add.s32 	%r4672, %r648, %r943;
	mul.wide.u32 	%rd312, %r4672, 4;
	add.s64 	%rd313, %rd2, %rd312;
	st.global.u32 	[%rd313], %r4671;
$L__BB2_353:
	setp.ge.s32 	%p365, %r651, %r4864;
	@%p365 bra 	$L__BB2_355;
	ld.shared.u32 	%r4673, [%r5+19200];
	add.s32 	%r4674, %r651, %r945;
	mul.wide.u32 	%rd314, %r4674, 4;
	add.s64 	%rd315, %rd2, %rd314;
	st.global.u32 	[%rd315], %r4673;
$L__BB2_355:
	setp.ge.s32 	%p366, %r654, %r4864;
	@%p366 bra 	$L__BB2_357;
	ld.shared.u32 	%r4675, [%r5+19968];
	add.s32 	%r4676, %r654, %r947;
	mul.wide.u32 	%rd316, %r4676, 4;
	add.s64 	%rd317, %rd2, %rd316;
	st.global.u32 	[%rd317], %r4675;
$L__BB2_357:
	setp.ge.s32 	%p367, %r657, %r4864;
	@%p367 bra 	$L__BB2_359;
	ld.shared.u32 	%r4677, [%r5+20736];
	add.s32 	%r4678, %r657, %r949;
	mul.wide.u32 	%rd318, %r4678, 4;
	add.s64 	%rd319, %rd2, %rd318;
	st.global.u32 	[%rd319], %r4677;
$L__BB2_359:
	setp.ge.s32 	%p368, %r660, %r4864;
	@%p368 bra 	$L__BB2_361;
	ld.shared.u32 	%r4679, [%r5+21504];
	add.s32 	%r4680, %r660, %r951;
	mul.wide.u32 	%rd320, %r4680, 4;
	add.s64 	%rd321, %rd2, %rd320;
	st.global.u32 	[%rd321], %r4679;
$L__BB2_361:
	setp.ge.s32 	%p369, %r663, %r4864;
	@%p369 bra 	$L__BB2_363;
	ld.shared.u32 	%r4681, [%r5+22272];
	add.s32 	%r4682, %r663, %r953;
	mul.wide.u32 	%rd322, %r4682, 4;
	add.s64 	%rd323, %rd2, %rd322;
	st.global.u32 	[%rd323], %r4681;
$L__BB2_363:
	setp.ge.s32 	%p370, %r666, %r4864;
	@%p370 bra 	$L__BB2_365;
	ld.shared.u32 	%r4683, [%r5+23040];
	add.s32 	%r4684, %r666, %r955;
	mul.wide.u32 	%rd324, %r4684, 4;
	add.s64 	%rd325, %rd2, %rd324;
	st.global.u32 	[%rd325], %r4683;
$L__BB2_365:
	setp.ge.s32 	%p371, %r669, %r4864;
	@%p371 bra 	$L__BB2_367;
	ld.shared.u32 	%r4685, [%r5+23808];
	add.s32 	%r4686, %r669, %r957;
	mul.wide.u32 	%rd326, %r4686, 4;
	add.s64 	%rd327, %rd2, %rd326;
	st.global.u32 	[%rd327], %r4685;
$L__BB2_367:
	setp.ge.s32 	%p372, %r672, %r4864;
	@%p372 bra 	$L__BB2_369;
	ld.shared.u32 	%r4687, [%r5+24576];
	add.s32 	%r4688, %r672, %r959;
	mul.wide.u32 	%rd328, %r4688, 4;
	add.s64 	%rd329, %rd2, %rd328;
	st.global.u32 	[%rd329], %r4687;
$L__BB2_369:
	setp.ge.s32 	%p373, %r675, %r4864;
	@%p373 bra 	$L__BB2_371;
	ld.shared.u32 	%r4689, [%r5+25344];
	add.s32 	%r4690, %r675, %r961;
	mul.wide.u32 	%rd330, %r4690, 4;
	add.s64 	%rd331, %rd2, %rd330;
	st.global.u32 	[%rd331], %r4689;
$L__BB2_371:
	setp.ge.s32 	%p374, %r678, %r4864;
	@%p374 bra 	$L__BB2_373;
	ld.shared.u32 	%r4691, [%r5+26112];
	add.s32 	%r4692, %r678, %r963;
	mul.wide.u32 	%rd332, %r4692, 4;
	add.s64 	%rd333, %rd2, %rd332;
	st.global.u32 	[%rd333], %r4691;
$L__BB2_373:
	setp.ge.s32 	%p375, %r681, %r4864;
	@%p375 bra 	$L__BB2_375;
	ld.shared.u32 	%r4693, [%r5+26880];
	add.s32 	%r4694, %r681, %r965;
	mul.wide.u32 	%rd334, %r4694, 4;
	add.s64 	%rd335, %rd2, %rd334;
	st.global.u32 	[%rd335], %r4693;
$L__BB2_375:
	setp.ge.s32 	%p376, %r684, %r4864;
	@%p376 bra 	$L__BB2_377;
	ld.shared.u32 	%r4695, [%r5+27648];
	add.s32 	%r4696, %r684, %r967;
	mul.wide.u32 	%rd336, %r4696, 4;
	add.s64 	%rd337, %rd2, %rd336;
	st.global.u32 	[%rd337], %r4695;
$L__BB2_377:
	setp.ge.s32 	%p377, %r687, %r4864;
	@%p377 bra 	$L__BB2_379;
	ld.shared.u32 	%r4697, [%r5+28416];
	add.s32 	%r4698, %r687, %r969;
	mul.wide.u32 	%rd338, %r4698, 4;
	add.s64 	%rd339, %rd2, %rd338;
	st.global.u32 	[%rd339], %r4697;
$L__BB2_379:
	setp.ge.s32 	%p378, %r690, %r4864;
	@%p378 bra 	$L__BB2_701;
	ld.shared.u32 	%r4699, [%r5+29184];
	add.s32 	%r4700, %r690, %r971;
	mul.wide.u32 	%rd340, %r4700, 4;
	add.s64 	%rd341, %rd2, %rd340;
	st.global.u32 	[%rd341], %r4699;
	bra.uni 	$L__BB2_701;
$L__BB2_381:
	setp.lt.s32 	%p30, %r4864, 7488;
	mov.u32 	%r4766, %r4863;
	mov.u32 	%r4767, %r4864;
	@%p30 bra 	$L__BB2_384;
	add.s64 	%rd9, %rd1, 14592;
	add.s64 	%rd10, %rd4, 14592;
	mov.u32 	%r4767, %r4864;
	mov.u32 	%r4766, %r4863;
$L__BB2_383:
	cvt.s64.s32 	%rd46, %r4766;
	add.s64 	%rd47, %rd5, %rd46;
	shl.b64 	%rd48, %rd47, 2;
	add.s64 	%rd49, %rd9, %rd48;
	add.s64 	%rd50, %rd10, %rd48;
	ld.global.u32 	%r2266, [%rd49+-14592];
	ld.global.u32 	%r2267, [%rd49+-13824];
	ld.global.u32 	%r2268, [%rd49+-13056];
	ld.global.u32 	%r2269, [%rd49+-12288];
	ld.global.u32 	%r2270, [%rd49+-11520];
	ld.global.u32 	%r2271, [%rd49+-10752];
	ld.global.u32 	%r2272, [%rd49+-9984];
	ld.global.u32 	%r2273, [%rd49+-9216];
	ld.global.u32 	%r2274, [%rd49+-8448];
	ld.global.u32 	%r2275, [%rd49+-7680];
	ld.global.u32 	%r2276, [%rd49+-6912];
	ld.global.u32 	%r2277, [%rd49+-6144];
	ld.global.u32 	%r2278, [%rd49+-5376];
	ld.global.u32 	%r2279, [%rd49+-4608];
	ld.global.u32 	%r2280, [%rd49+-3840];
	ld.global.u32 	%r2281, [%rd49+-3072];
	ld.global.u32 	%r2282, [%rd49+-2304];
	ld.global.u32 	%r2283, [%rd49+-1536];
	ld.global.u32 	%r2284, [%rd49+-768];
	ld.global.u32 	%r2285, [%rd49];
	ld.global.u32 	%r2286, [%rd49+768];
	ld.global.u32 	%r2287, [%rd49+1536];
	ld.global.u32 	%r2288, [%rd49+2304];
	ld.global.u32 	%r2289, [%rd49+3072];
	ld.global.u32 	%r2290, [%rd49+3840];
	ld.global.u32 	%r2291, [%rd49+4608];
	ld.global.u32 	%r2292, [%rd49+5376];
	ld.global.u32 	%r2293, [%rd49+6144];
	ld.global.u32 	%r2294, [%rd49+6912];
	ld.global.u32 	%r2295, [%rd49+7680];
	ld.global.u32 	%r2296, [%rd49+8448];
	ld.global.u32 	%r2297, [%rd49+9216];
	ld.global.u32 	%r2298, [%rd49+9984];
	ld.global.u32 	%r2299, [%rd49+10752];
	ld.global.u32 	%r2300, [%rd49+11520];
	ld.global.u32 	%r2301, [%rd49+12288];
	ld.global.u32 	%r2302, [%rd49+13056];
	ld.global.u32 	%r2303, [%rd49+13824];
	ld.global.u32 	%r2304, [%rd49+14592];
	bar.sync 	0;
	st.global.u32 	[%rd50+-14592], %r2266;
	st.global.u32 	[%rd50+-13824], %r2267;
	st.global.u32 	[%rd50+-13056], %r2268;
	st.global.u32 	[%rd50+-12288], %r2269;
	st.global.u32 	[%rd50+-11520], %r2270;
	st.global.u32 	[%rd50+-10752], %r2271;
	st.global.u32 	[%rd50+-9984], %r2272;
	st.global.u32 	[%rd50+-9216], %r2273;
	st.global.u32 	[%rd50+-8448], %r2274;
	st.global.u32 	[%rd50+-7680], %r2275;
	st.global.u32 	[%rd50+-6912], %r2276;
	st.global.u32 	[%rd50+-6144], %r2277;
	st.global.u32 	[%rd50+-5376], %r2278;
	st.global.u32 	[%rd50+-4608], %r2279;
	st.global.u32 	[%rd50+-3840], %r2280;
	st.global.u32 	[%rd50+-3072], %r2281;
	st.global.u32 	[%rd50+-2304], %r2282;
	st.global.u32 	[%rd50+-1536], %r2283;
	st.global.u32 	[%rd50+-768], %r2284;
	st.global.u32 	[%rd50], %r2285;
	st.global.u32 	[%rd50+768], %r2286;
	st.global.u32 	[%rd50+1536], %r2287;
	st.global.u32 	[%rd50+2304], %r2288;
	st.global.u32 	[%rd50+3072], %r2289;
	st.global.u32 	[%rd50+3840], %r2290;
	st.global.u32 	[%rd50+4608], %r2291;
	st.global.u32 	[%rd50+5376], %r2292;
	st.global.u32 	[%rd50+6144], %r2293;
	st.global.u32 	[%rd50+6912], %r2294;
	st.global.u32 	[%rd50+7680], %r2295;
	st.global.u32 	[%rd50+8448], %r2296;
	st.global.u32 	[%rd50+9216], %r2297;
	st.global.u32 	[%rd50+9984], %r2298;
	st.global.u32 	[%rd50+10752], %r2299;
	st.global.u32 	[%rd50+11520], %r2300;
	st.global.u32 	[%rd50+12288], %r2301;
	st.global.u32 	[%rd50+13056], %r2302;
	st.global.u32 	[%rd50+13824], %r2303;
	st.global.u32 	[%rd50+14592], %r2304;
	add.s32 	%r4766, %r4766, 7488;
	add.s32 	%r4767, %r4767, -7488;
	setp.gt.s32 	%p31, %r4767, 7487;
	@%p31 bra 	$L__BB2_383;
$L__BB2_384:
	setp.ge.s32 	%p32, %r4766, %r2;
	@%p32 bra 	$L__BB2_541;
	cvt.s64.s32 	%rd51, %r4766;
	setp.ge.s32 	%p33, %r4, %r4767;
	add.s64 	%rd11, %rd5, %rd51;
	shl.b64 	%rd52, %rd11, 2;
	add.s64 	%rd12, %rd1, %rd52;
	@%p33 bra 	$L__BB2_387;
	ld.global.u32 	%r4768, [%rd12];
$L__BB2_387:
	add.s32 	%r163, %r4, 192;
	setp.ge.s32 	%p34, %r163, %r4767;
	@%p34 bra 	$L__BB2_389;
	ld.global.u32 	%r4769, [%rd12+768];
$L__BB2_389:
	add.s32 	%r166, %r4, 384;
	setp.ge.s32 	%p35, %r166, %r4767;
	@%p35 bra 	$L__BB2_391;
	ld.global.u32 	%r4770, [%rd12+1536];
$L__BB2_391:
	add.s32 	%r169, %r4, 576;
	setp.ge.s32 	%p36, %r169, %r4767;
	@%p36 bra 	$L__BB2_393;
	ld.global.u32 	%r4771, [%rd12+2304];
$L__BB2_393:
	add.s32 	%r172, %r4, 768;
	setp.ge.s32 	%p37, %r172, %r4767;
	@%p37 bra 	$L__BB2_395;
	ld.global.u32 	%r4772, [%rd12+3072];
$L__BB2_395:
	add.s32 	%r175, %r4, 960;
	setp.ge.s32 	%p38, %r175, %r4767;
	@%p38 bra 	$L__BB2_397;
	ld.global.u32 	%r4773, [%rd12+3840];
$L__BB2_397:
	add.s32 	%r178, %r4, 1152;
	setp.ge.s32 	%p39, %r178, %r4767;
	@%p39 bra 	$L__BB2_399;
	ld.global.u32 	%r4774, [%rd12+4608];
$L__BB2_399:
	add.s32 	%r181, %r4, 1344;
	setp.ge.s32 	%p40, %r181, %r4767;
	@%p40 bra 	$L__BB2_401;
	ld.global.u32 	%r4775, [%rd12+5376];
$L__BB2_401:
	add.s32 	%r184, %r4, 1536;
	setp.ge.s32 	%p41, %r184, %r4767;
	@%p41 bra 	$L__BB2_403;
	ld.global.u32 	%r4776, [%rd12+6144];
$L__BB2_403:
	add.s32 	%r187, %r4, 1728;
	setp.ge.s32 	%p42, %r187, %r4767;
	@%p42 bra 	$L__BB2_405;
	ld.global.u32 	%r4777, [%rd12+6912];
$L__BB2_405:
	add.s32 	%r190, %r4, 1920;
	setp.ge.s32 	%p43, %r190, %r4767;
	@%p43 bra 	$L__BB2_407;
	ld.global.u32 	%r4778, [%rd12+7680];
$L__BB2_407:
	add.s32 	%r193, %r4, 2112;
	setp.ge.s32 	%p44, %r193, %r4767;
	@%p44 bra 	$L__BB2_409;
	ld.global.u32 	%r4779, [%rd12+8448];
$L__BB2_409:
	add.s32 	%r196, %r4, 2304;
	setp.ge.s32 	%p45, %r196, %r4767;
	@%p45 bra 	$L__BB2_411;
	ld.global.u32 	%r4780, [%rd12+9216];
$L__BB2_411:
	add.s32 	%r199, %r4, 2496;
	setp.ge.s32 	%p46, %r199, %r4767;
	@%p46 bra 	$L__BB2_413;
	ld.global.u32 	%r4781, [%rd12+9984];
$L__BB2_413:
	add.s32 	%r202, %r4, 2688;
	setp.ge.s32 	%p47, %r202, %r4767;
	@%p47 bra 	$L__BB2_415;
	ld.global.u32 	%r4782, [%rd12+10752];
$L__BB2_415:
	add.s32 	%r205, %r4, 2880;
	setp.ge.s32 	%p48, %r205, %r4767;
	@%p48 bra 	$L__BB2_417;
	ld.global.u32 	%r4783, [%rd12+11520];
$L__BB2_417:
	or.b32  	%r208, %r4, 3072;
	setp.ge.s32 	%p49, %r208, %r4767;
	@%p49 bra 	$L__BB2_419;
	ld.global.u32 	%r4784, [%rd12+12288];
$L__BB2_419:
	add.s32 	%r211, %r4, 3264;
	setp.ge.s32 	%p50, %r211, %r4767;
	@%p50 bra 	$L__BB2_421;
	ld.global.u32 	%r4785, [%rd12+13056];
$L__BB2_421:
	add.s32 	%r214, %r4, 3456;
	setp.ge.s32 	%p51, %r214, %r4767;
	@%p51 bra 	$L__BB2_423;
	ld.global.u32 	%r4786, [%rd12+13824];
$L__BB2_423:
	add.s32 	%r217, %r4, 3648;
	setp.ge.s32 	%p52, %r217, %r4767;
	@%p52 bra 	$L__BB2_425;
	ld.global.u32 	%r4787, [%rd12+14592];
$L__BB2_425:
	add.s32 	%r220, %r4, 3840;
	setp.ge.s32 	%p53, %r220, %r4767;
	@%p53 bra 	$L__BB2_427;
	ld.global.u32 	%r4788, [%rd12+15360];
$L__BB2_427:
	add.s32 	%r223, %r4, 4032;
	setp.ge.s32 	%p54, %r223, %r4767;
	@%p54 bra 	$L__BB2_429;
	ld.global.u32 	%r4789, [%rd12+16128];
$L__BB2_429:
	add.s32 	%r226, %r4, 4224;
	setp.ge.s32 	%p55, %r226, %r4767;
	@%p55 bra 	$L__BB2_431;
	ld.global.u32 	%r4790, [%rd12+16896];
$L__BB2_431:
	add.s32 	%r229, %r4, 4416;
	setp.ge.s32 	%p56, %r229, %r4767;
	@%p56 bra 	$L__BB2_433;
	ld.global.u32 	%r4791, [%rd12+17664];
$L__BB2_433:
	add.s32 	%r232, %r4, 4608;
	setp.ge.s32 	%p57, %r232, %r4767;
	@%p57 bra 	$L__BB2_435;
	ld.global.u32 	%r4792, [%rd12+18432];
$L__BB2_435:
	add.s32 	%r235, %r4, 4800;
	setp.ge.s32 	%p58, %r235, %r4767;
	@%p58 bra 	$L__BB2_437;
	ld.global.u32 	%r4793, [%rd12+19200];
$L__BB2_437:
	add.s32 	%r238, %r4, 4992;
	setp.ge.s32 	%p59, %r238, %r4767;
	@%p59 bra 	$L__BB2_439;
	ld.global.u32 	%r4794, [%rd12+19968];
$L__BB2_439:
	add.s32 	%r241, %r4, 5184;
	setp.ge.s32 	%p60, %r241, %r4767;
	@%p60 bra 	$L__BB2_441;
	ld.global.u32 	%r4795, [%rd12+20736];
$L__BB2_441:
	add.s32 	%r244, %r4, 5376;
	setp.ge.s32 	%p61, %r244, %r4767;
	@%p61 bra 	$L__BB2_443;
	ld.global.u32 	%r4796, [%rd12+21504];
$L__BB2_443:
	add.s32 	%r247, %r4, 5568;
	setp.ge.s32 	%p62, %r247, %r4767;
	@%p62 bra 	$L__BB2_445;
	ld.global.u32 	%r4797, [%rd12+22272];
$L__BB2_445:
	add.s32 	%r250, %r4, 5760;
	setp.ge.s32 	%p63, %r250, %r4767;
	@%p63 bra 	$L__BB2_447;
	ld.global.u32 	%r4798, [%rd12+23040];
$L__BB2_447:
	add.s32 	%r253, %r4, 5952;
	setp.ge.s32 	%p64, %r253, %r4767;
	@%p64 bra 	$L__BB2_449;
	ld.global.u32 	%r4799, [%rd12+23808];
$L__BB2_449:
	or.b32  	%r256, %r4, 6144;
	setp.ge.s32 	%p65, %r256, %r4767;
	@%p65 bra 	$L__BB2_451;
	ld.global.u32 	%r4800, [%rd12+24576];
$L__BB2_451:
	add.s32 	%r259, %r4, 6336;
	setp.ge.s32 	%p66, %r259, %r4767;
	@%p66 bra 	$L__BB2_453;
	ld.global.u32 	%r4801, [%rd12+25344];
$L__BB2_453:
	add.s32 	%r262, %r4, 6528;
	setp.ge.s32 	%p67, %r262, %r4767;
	@%p67 bra 	$L__BB2_455;
	ld.global.u32 	%r4802, [%rd12+26112];
$L__BB2_455:
	add.s32 	%r265, %r4, 6720;
	setp.ge.s32 	%p68, %r265, %r4767;
	@%p68 bra 	$L__BB2_457;
	ld.global.u32 	%r4803, [%rd12+26880];
$L__BB2_457:
	add.s32 	%r268, %r4, 6912;
	setp.ge.s32 	%p69, %r268, %r4767;
	@%p69 bra 	$L__BB2_459;
	ld.global.u32 	%r4804, [%rd12+27648];
$L__BB2_459:
	add.s32 	%r271, %r4, 7104;
	setp.ge.s32 	%p70, %r271, %r4767;
	@%p70 bra 	$L__BB2_461;
	ld.global.u32 	%r4805, [%rd12+28416];
$L__BB2_461:
	add.s32 	%r274, %r4, 7296;
	setp.ge.s32 	%p71, %r274, %r4767;
	@%p71 bra 	$L__BB2_463;
	ld.global.u32 	%r4806, [%rd12+29184];
$L__BB2_463:
	setp.ge.s32 	%p72, %r4, %r4767;
	bar.sync 	0;
	add.s64 	%rd13, %rd4, %rd52;
	@%p72 bra 	$L__BB2_465;
	st.global.u32 	[%rd13], %r4768;
$L__BB2_465:
	setp.ge.s32 	%p73, %r163, %r4767;
	@%p73 bra 	$L__BB2_467;
	st.global.u32 	[%rd13+768], %r4769;
$L__BB2_467:
	setp.ge.s32 	%p74, %r166, %r4767;
	@%p74 bra 	$L__BB2_469;
	st.global.u32 	[%rd13+1536], %r4770;
$L__BB2_469:
	setp.ge.s32 	%p75, %r169, %r4767;
	@%p75 bra 	$L__BB2_471;
	st.global.u32 	[%rd13+2304], %r4771;
$L__BB2_471:
	setp.ge.s32 	%p76, %r172, %r4767;
	@%p76 bra 	$L__BB2_473;
	st.global.u32 	[%rd13+3072], %r4772;
$L__BB2_473:
	setp.ge.s32 	%p77, %r175, %r4767;
	@%p77 bra 	$L__BB2_475;
	st.global.u32 	[%rd13+3840], %r4773;
$L__BB2_475:
	setp.ge.s32 	%p78, %r178, %r4767;
	@%p78 bra 	$L__BB2_477;
	st.global.u32 	[%rd13+4608], %r4774;
$L__BB2_477:
	setp.ge.s32 	%p79, %r181, %r4767;
	@%p79 bra 	$L__BB2_479;
	st.global.u32 	[%rd13+5376], %r4775;
$L__BB2_479:
	setp.ge.s32 	%p80, %r184, %r4767;
	@%p80 bra 	$L__BB2_481;
	st.global.u32 	[%rd13+6144], %r4776;
$L__BB2_481:
	setp.ge.s32 	%p81, %r187, %r4767;
	@%p81 bra 	$L__BB2_483;
	st.global.u32 	[%rd13+6912], %r4777;
$L__BB2_483:
	setp.ge.s32 	%p82, %r190, %r4767;
	@%p82 bra 	$L__BB2_485;
	st.global.u32 	[%rd13+7680], %r4778;
$L__BB2_485:
	setp.ge.s32 	%p83, %r193, %r4767;
	@%p83 bra 	$L__BB2_487;
	st.global.u32 	[%rd13+8448], %r4779;
$L__BB2_487:
	setp.ge.s32 	%p84, %r196, %r4767;
	@%p84 bra 	$L__BB2_489;
	st.global.u32 	[%rd13+9216], %r4780;
$L__BB2_489:
	setp.ge.s32 	%p85, %r199, %r4767;
	@%p85 bra 	$L__BB2_491;
	st.global.u32 	[%rd13+9984], %r4781;
$L__BB2_491:
	setp.ge.s32 	%p86, %r202, %r4767;
	@%p86 bra 	$L__BB2_493;
	st.global.u32 	[%rd13+10752], %r4782;
$L__BB2_493:
	setp.ge.s32 	%p87, %r205, %r4767;
	@%p87 bra 	$L__BB2_495;
	st.global.u32 	[%rd13+11520], %r4783;
$L__BB2_495:
	setp.ge.s32 	%p88, %r208, %r4767;
	@%p88 bra 	$L__BB2_497;
	st.global.u32 	[%rd13+12288], %r4784;
$L__BB2_497:
	setp.ge.s32 	%p89, %r211, %r4767;
	@%p89 bra 	$L__BB2_499;
	st.global.u32 	[%rd13+13056], %r4785;
$L__BB2_499:
	setp.ge.s32 	%p90, %r214, %r4767;
	@%p90 bra 	$L__BB2_501;
	st.global.u32 	[%rd13+13824], %r4786;
$L__BB2_501:
	setp.ge.s32 	%p91, %r217, %r4767;
	@%p91 bra 	$L__BB2_503;
	st.global.u32 	[%rd13+14592], %r4787;
$L__BB2_503:
	setp.ge.s32 	%p92, %r220, %r4767;
	@%p92 bra 	$L__BB2_505;
	st.global.u32 	[%rd13+15360], %r4788;
$L__BB2_505:
	setp.ge.s32 	%p93, %r223, %r4767;
	@%p93 bra 	$L__BB2_507;
	st.global.u32 	[%rd13+16128], %r4789;
$L__BB2_507:
	setp.ge.s32 	%p94, %r226, %r4767;
	@%p94 bra 	$L__BB2_509;
	st.global.u32 	[%rd13+16896], %r4790;
$L__BB2_509:
	setp.ge.s32 	%p95, %r229, %r4767;
	@%p95 bra 	$L__BB2_511;
	st.global.u32 	[%rd13+17664], %r4791;
$L__BB2_511:
	setp.ge.s32 	%p96, %r232, %r4767;
	@%p96 bra 	$L__BB2_513;
	st.global.u32 	[%rd13+18432], %r4792;
$L__BB2_513:
	setp.ge.s32 	%p97, %r235, %r4767;
	@%p97 bra 	$L__BB2_515;
	st.global.u32 	[%rd13+19200], %r4793;
$L__BB2_515:
	setp.ge.s32 	%p98, %r238, %r4767;
	@%p98 bra 	$L__BB2_517;
	st.global.u32 	[%rd13+19968], %r4794;
$L__BB2_517:
	setp.ge.s32 	%p99, %r241, %r4767;
	@%p99 bra 	$L__BB2_519;
	st.global.u32 	[%rd13+20736], %r4795;
$L__BB2_519:
	setp.ge.s32 	%p100, %r244, %r4767;
	@%p100 bra 	$L__BB2_521;
	st.global.u32 	[%rd13+21504], %r4796;
$L__BB2_521:
	setp.ge.s32 	%p101, %r247, %r4767;
	@%p101 bra 	$L__BB2_523;
	st.global.u32 	[%rd13+22272], %r4797;
$L__BB2_523:
	setp.ge.s32 	%p102, %r250, %r4767;
	@%p102 bra 	$L__BB2_525;
	st.global.u32 	[%rd13+23040], %r4798;
$L__BB2_525:
	setp.ge.s32 	%p103, %r253, %r4767;
	@%p103 bra 	$L__BB2_527;
	st.global.u32 	[%rd13+23808], %r4799;
$L__BB2_527:
	setp.ge.s32 	%p104, %r256, %r4767;
	@%p104 bra 	$L__BB2_529;
	st.global.u32 	[%rd13+24576], %r4800;
$L__BB2_529:
	setp.ge.s32 	%p105, %r259, %r4767;
	@%p105 bra 	$L__BB2_531;
	st.global.u32 	[%rd13+25344], %r4801;
$L__BB2_531:
	setp.ge.s32 	%p106, %r262, %r4767;
	@%p106 bra 	$L__BB2_533;
	st.global.u32 	[%rd13+26112], %r4802;
$L__BB2_533:
	setp.ge.s32 	%p107, %r265, %r4767;
	@%p107 bra 	$L__BB2_535;
	st.global.u32 	[%rd13+26880], %r4803;
$L__BB2_535:
	setp.ge.s32 	%p108, %r268, %r4767;
	@%p108 bra 	$L__BB2_537;
	st.global.u32 	[%rd13+27648], %r4804;
$L__BB2_537:
	setp.ge.s32 	%p109, %r271, %r4767;
	@%p109 bra 	$L__BB2_539;
	st.global.u32 	[%rd13+28416], %r4805;
$L__BB2_539:
	setp.ge.s32 	%p110, %r274, %r4767;
	@%p110 bra 	$L__BB2_541;
	st.global.u32 	[%rd13+29184], %r4806;
$L__BB2_541:
	setp.lt.s32 	%p111, %r4864, 7488;
	@%p111 bra 	$L__BB2_544;
	add.s64 	%rd14, %rd3, 14592;
	add.s64 	%rd15, %rd2, 14592;
$L__BB2_543:
	cvt.s64.s32 	%rd54, %r4863;
	add.s64 	%rd55, %rd5, %rd54;
	shl.b64 	%rd56, %rd55, 2;
	add.s64 	%rd57, %rd14, %rd56;
	add.s64 	%rd58, %rd15, %rd56;
	ld.global.u32 	%r2344, [%rd57+-14592];
	ld.global.u32 	%r2345, [%rd57+-13824];
	ld.global.u32 	%r2346, [%rd57+-13056];
	ld.global.u32 	%r2347, [%rd57+-12288];
	ld.global.u32 	%r2348, [%rd57+-11520];
	ld.global.u32 	%r2349, [%rd57+-10752];
	ld.global.u32 	%r2350, [%rd57+-9984];
	ld.global.u32 	%r2351, [%rd57+-9216];
	ld.global.u32 	%r2352, [%rd57+-8448];
	ld.global.u32 	%r2353, [%rd57+-7680];
	ld.global.u32 	%r2354, [%rd57+-6912];
	ld.global.u32 	%r2355, [%rd57+-6144];
	ld.global.u32 	%r2356, [%rd57+-5376];
	ld.global.u32 	%r2357, [%rd57+-4608];
	ld.global.u32 	%r2358, [%rd57+-3840];
	ld.global.u32 	%r2359, [%rd57+-3072];
	ld.global.u32 	%r2360, [%rd57+-2304];
	ld.global.u32 	%r2361, [%rd57+-1536];
	ld.global.u32 	%r2362, [%rd57+-768];
	ld.global.u32 	%r2363, [%rd57];
	ld.global.u32 	%r2364, [%rd57+768];
	ld.global.u32 	%r2365, [%rd57+1536];
	ld.global.u32 	%r2366, [%rd57+2304];
	ld.global.u32 	%r2367, [%rd57+3072];
	ld.global.u32 	%r2368, [%rd57+3840];
	ld.global.u32 	%r2369, [%rd57+4608];
	ld.global.u32 	%r2370, [%rd57+5376];
	ld.global.u32 	%r2371, [%rd57+6144];
	ld.global.u32 	%r2372, [%rd57+6912];
	ld.global.u32 	%r2373, [%rd57+7680];
	ld.global.u32 	%r2374, [%rd57+8448];
	ld.global.u32 	%r2375, [%rd57+9216];
	ld.global.u32 	%r2376, [%rd57+9984];
	ld.global.u32 	%r2377, [%rd57+10752];
	ld.global.u32 	%r2378, [%rd57+11520];
	ld.global.u32 	%r2379, [%rd57+12288];
	ld.global.u32 	%r2380, [%rd57+13056];
	ld.global.u32 	%r2381, [%rd57+13824];
	ld.global.u32 	%r2382, [%rd57+14592];
	bar.sync 	0;
	st.global.u32 	[%rd58+-14592], %r2344;
	st.global.u32 	[%rd58+-13824], %r2345;
	st.global.u32 	[%rd58+-13056], %r2346;
	st.global.u32 	[%rd58+-12288], %r2347;
	st.global.u32 	[%rd58+-11520], %r2348;
	st.global.u32 	[%rd58+-10752], %r2349;
	st.global.u32 	[%rd58+-9984], %r2350;
	st.global.u32 	[%rd58+-9216], %r2351;
	st.global.u32 	[%rd58+-8448], %r2352;
	st.global.u32 	[%rd58+-7680], %r2353;
	st.global.u32 	[%rd58+-6912], %r2354;
	st.global.u32 	[%rd58+-6144], %r2355;
	st.global.u32 	[%rd58+-5376], %r2356;
	st.global.u32 	[%rd58+-4608], %r2357;
	st.global.u32 	[%rd58+-3840], %r2358;
	st.global.u32 	[%rd58+-3072], %r2359;
	st.global.u32 	[%rd58+-2304], %r2360;
	st.global.u32 	[%rd58+-1536], %r2361;
	st.global.u32 	[%rd58+-768], %r2362;
	st.global.u32 	[%rd58], %r2363;
	st.global.u32 	[%rd58+768], %r2364;
	st.global.u32 	[%rd58+1536], %r2365;
	st.global.u32 	[%rd58+2304], %r2366;
	st.global.u32 	[%rd58+3072], %r2367;
	st.global.u32 	[%rd58+3840], %r2368;
	st.global.u32 	[%rd58+4608], %r2369;
	st.global.u32 	[%rd58+5376], %r2370;
	st.global.u32 	[%rd58+6144], %r2371;
	st.global.u32 	[%rd58+6912], %r2372;
	st.global.u32 	[%rd58+7680], %r2373;
	st.global.u32 	[%rd58+8448], %r2374;
	st.global.u32 	[%rd58+9216], %r2375;
	st.global.u32 	[%rd58+9984], %r2376;
	st.global.u32 	[%rd58+10752], %r2377;
	st.global.u32 	[%rd58+11520], %r2378;
	st.global.u32 	[%rd58+12288], %r2379;
	st.global.u32 	[%rd58+13056], %r2380;
	st.global.u32 	[%rd58+13824], %r2381;
	st.global.u32 	[%rd58+14592], %r2382;
	add.s32 	%r4863, %r4863, 7488;
	add.s32 	%r4864, %r4864, -7488;
	setp.gt.s32 	%p112, %r4864, 7487;
	@%p112 bra 	$L__BB2_543;
$L__BB2_544:
	setp.ge.s32 	%p113, %r4863, %r2;
	@%p113 bra 	$L__BB2_701;
	cvt.s64.s32 	%rd59, %r4863;
	setp.ge.s32 	%p114, %r4, %r4864;
	add.s64 	%rd16, %rd5, %rd59;
	shl.b64 	%rd60, %rd16, 2;
	add.s64 	%rd17, %rd3, %rd60;
	@%p114 bra 	$L__BB2_547;
	ld.global.u32 	%r4811, [%rd17];
$L__BB2_547:
	add.s32 	%r285, %r4, 192;
	setp.ge.s32 	%p115, %r285, %r4864;
	@%p115 bra 	$L__BB2_549;
	ld.global.u32 	%r4812, [%rd17+768];
$L__BB2_549:
	add.s32 	%r288, %r4, 384;
	setp.ge.s32 	%p116, %r288, %r4864;
	@%p116 bra 	$L__BB2_551;
	ld.global.u32 	%r4813, [%rd17+1536];
$L__BB2_551:
	add.s32 	%r291, %r4, 576;
	setp.ge.s32 	%p117, %r291, %r4864;
	@%p117 bra 	$L__BB2_553;
	ld.global.u32 	%r4814, [%rd17+2304];
$L__BB2_553:
	add.s32 	%r294, %r4, 768;
	setp.ge.s32 	%p118, %r294, %r4864;
	@%p118 bra 	$L__BB2_555;
	ld.global.u32 	%r4815, [%rd17+3072];
$L__BB2_555:
	add.s32 	%r297, %r4, 960;
	setp.ge.s32 	%p119, %r297, %r4864;
	@%p119 bra 	$L__BB2_557;
	ld.global.u32 	%r4816, [%rd17+3840];
$L__BB2_557:
	add.s32 	%r300, %r4, 1152;
	setp.ge.s32 	%p120, %r300, %r4864;
	@%p120 bra 	$L__BB2_559;
	ld.global.u32 	%r4817, [%rd17+4608];
$L__BB2_559:
	add.s32 	%r303, %r4, 1344;
	setp.ge.s32 	%p121, %r303, %r4864;
	@%p121 bra 	$L__BB2_561;
	ld.global.u32 	%r4818, [%rd17+5376];
$L__BB2_561:
	add.s32 	%r306, %r4, 1536;
	setp.ge.s32 	%p122, %r306, %r4864;
	@%p122 bra 	$L__BB2_563;
	ld.global.u32 	%r4819, [%rd17+6144];
$L__BB2_563:
	add.s32 	%r309, %r4, 1728;
	setp.ge.s32 	%p123, %r309, %r4864;
	@%p123 bra 	$L__BB2_565;
	ld.global.u32 	%r4820, [%rd17+6912];
$L__BB2_565:
	add.s32 	%r312, %r4, 1920;
	setp.ge.s32 	%p124, %r312, %r4864;
	@%p124 bra 	$L__BB2_567;
	ld.global.u32 	%r4821, [%rd17+7680];
$L__BB2_567:
	add.s32 	%r315, %r4, 2112;
	setp.ge.s32 	%p125, %r315, %r4864;
	@%p125 bra 	$L__BB2_569;
	ld.global.u32 	%r4822, [%rd17+8448];
$L__BB2_569:
	add.s32 	%r318, %r4, 2304;
	setp.ge.s32 	%p126, %r318, %r4864;
	@%p126 bra 	$L__BB2_571;
	ld.global.u32 	%r4823, [%rd17+9216];
$L__BB2_571:
	add.s32 	%r321, %r4, 2496;
	setp.ge.s32 	%p127, %r321, %r4864;
	@%p127 bra 	$L__BB2_573;
	ld.global.u32 	%r4824, [%rd17+9984];
$L__BB2_573:
	add.s32 	%r324, %r4, 2688;
	setp.ge.s32 	%p128, %r324, %r4864;
	@%p128 bra 	$L__BB2_575;
	ld.global.u32 	%r4825, [%rd17+10752];
$L__BB2_575:
	add.s32 	%r327, %r4, 2880;
	setp.ge.s32 	%p129, %r327, %r4864;
	@%p129 bra 	$L__BB2_577;
	ld.global.u32 	%r4826, [%rd17+11520];
$L__BB2_577:
	or.b32  	%r330, %r4, 3072;
	setp.ge.s32 	%p130, %r330, %r4864;
	@%p130 bra 	$L__BB2_579;
	ld.global.u32 	%r4827, [%rd17+12288];
$L__BB2_579:
	add.s32 	%r333, %r4, 3264;
	setp.ge.s32 	%p131, %r333, %r4864;
	@%p131 bra 	$L__BB2_581;
	ld.global.u32 	%r4828, [%rd17+13056];
$L__BB2_581:
	add.s32 	%r336, %r4, 3456;
	setp.ge.s32 	%p132, %r336, %r4864;
	@%p132 bra 	$L__BB2_583;
	ld.global.u32 	%r4829, [%rd17+13824];
$L__BB2_583:
	add.s32 	%r339, %r4, 3648;
	setp.ge.s32 	%p133, %r339, %r4864;
	@%p133 bra 	$L__BB2_585;
	ld.global.u32 	%r4830, [%rd17+14592];
$L__BB2_585:
	add.s32 	%r342, %r4, 3840;
	setp.ge.s32 	%p134, %r342, %r4864;
	@%p134 bra 	$L__BB2_587;
	ld.global.u32 	%r4831, [%rd17+15360];
$L__BB2_587:
	add.s32 	%r345, %r4, 4032;
	setp.ge.s32 	%p135, %r345, %r4864;
	@%p135 bra 	$L__BB2_589;
	ld.global.u32 	%r4832, [%rd17+16128];
$L__BB2_589:
	add.s32 	%r348, %r4, 4224;
	setp.ge.s32 	%p136, %r348, %r4864;
	@%p136 bra 	$L__BB2_591;
	ld.global.u32 	%r4833, [%rd17+16896];
$L__BB2_591:
	add.s32 	%r351, %r4, 4416;
	setp.ge.s32 	%p137, %r351, %r4864;
	@%p137 bra 	$L__BB2_593;
	ld.global.u32 	%r4834, [%rd17+17664];
$L__BB2_593:
	add.s32 	%r354, %r4, 4608;
	setp.ge.s32 	%p138, %r354, %r4864;
	@%p138 bra 	$L__BB2_595;
	ld.global.u32 	%r4835, [%rd17+18432];
$L__BB2_595:
	add.s32 	%r357, %r4, 4800;
	setp.ge.s32 	%p139, %r357, %r4864;
	@%p139 bra 	$L__BB2_597;
	ld.global.u32 	%r4836, [%rd17+19200];
$L__BB2_597:
	add.s32 	%r360, %r4, 4992;
	setp.ge.s32 	%p140, %r360, %r4864;
	@%p140 bra 	$L__BB2_599;
	ld.global.u32 	%r4837, [%rd17+19968];
$L__BB2_599:
	add.s32 	%r363, %r4, 5184;
	setp.ge.s32 	%p141, %r363, %r4864;
	@%p141 bra 	$L__BB2_601;
	ld.global.u32 	%r4838, [%rd17+20736];
$L__BB2_601:
	add.s32 	%r366, %r4, 5376;
	setp.ge.s32 	%p142, %r366, %r4864;
	@%p142 bra 	$L__BB2_603;
	ld.global.u32 	%r4839, [%rd17+21504];
$L__BB2_603:
	add.s32 	%r369, %r4, 5568;
	setp.ge.s32 	%p143, %r369, %r4864;
	@%p143 bra 	$L__BB2_605;
	ld.global.u32 	%r4840, [%rd17+22272];
$L__BB2_605:
	add.s32 	%r372, %r4, 5760;
	setp.ge.s32 	%p144, %r372, %r4864;
	@%p144 bra 	$L__BB2_607;
	ld.global.u32 	%r4841, [%rd17+23040];
$L__BB2_607:
	add.s32 	%r375, %r4, 5952;
	setp.ge.s32 	%p145, %r375, %r4864;
	@%p145 bra 	$L__BB2_609;
	ld.global.u32 	%r4842, [%rd17+23808];
$L__BB2_609:
	or.b32  	%r378, %r4, 6144;
	setp.ge.s32 	%p146, %r378, %r4864;
	@%p146 bra 	$L__BB2_611;
	ld.global.u32 	%r4843, [%rd17+24576];
$L__BB2_611:
	add.s32 	%r381, %r4, 6336;
	setp.ge.s32 	%p147, %r381, %r4864;
	@%p147 bra 	$L__BB2_613;
	ld.global.u32 	%r4844, [%rd17+25344];
$L__BB2_613:
	add.s32 	%r384, %r4, 6528;
	setp.ge.s32 	%p148, %r384, %r4864;
	@%p148 bra 	$L__BB2_615;
	ld.global.u32 	%r4845, [%rd17+26112];
$L__BB2_615:
	add.s32 	%r387, %r4, 6720;
	setp.ge.s32 	%p149, %r387, %r4864;
	@%p149 bra 	$L__BB2_617;
	ld.global.u32 	%r4846, [%rd17+26880];
$L__BB2_617:
	add.s32 	%r390, %r4, 6912;
	setp.ge.s32 	%p150, %r390, %r4864;
	@%p150 bra 	$L__BB2_619;
	ld.global.u32 	%r4847, [%rd17+27648];
$L__BB2_619:
	add.s32 	%r393, %r4, 7104;
	setp.ge.s32 	%p151, %r393, %r4864;
	@%p151 bra 	$L__BB2_621;
	ld.global.u32 	%r4848, [%rd17+28416];
$L__BB2_621:
	add.s32 	%r396, %r4, 7296;
	setp.ge.s32 	%p152, %r396, %r4864;
	@%p152 bra 	$L__BB2_623;
	ld.global.u32 	%r4849, [%rd17+29184];
$L__BB2_623:
	setp.ge.s32 	%p153, %r4, %r4864;
	bar.sync 	0;
	add.s64 	%rd18, %rd2, %rd60;
	@%p153 bra 	$L__BB2_625;
	st.global.u32 	[%rd18], %r4811;
$L__BB2_625:
	setp.ge.s32 	%p154, %r285, %r4864;
	@%p154 bra 	$L__BB2_627;
	st.global.u32 	[%rd18+768], %r4812;
$L__BB2_627:
	setp.ge.s32 	%p155, %r288, %r4864;
	@%p155 bra 	$L__BB2_629;
	st.global.u32 	[%rd18+1536], %r4813;
$L__BB2_629:
	setp.ge.s32 	%p156, %r291, %r4864;
	@%p156 bra 	$L__BB2_631;
	st.global.u32 	[%rd18+2304], %r4814;
$L__BB2_631:
	setp.ge.s32 	%p157, %r294, %r4864;
	@%p157 bra 	$L__BB2_633;
	st.global.u32 	[%rd18+3072], %r4815;
$L__BB2_633:
	setp.ge.s32 	%p158, %r297, %r4864;
	@%p158 bra 	$L__BB2_635;
	st.global.u32 	[%rd18+3840], %r4816;
$L__BB2_635:
	setp.ge.s32 	%p159, %r300, %r4864;
	@%p159 bra 	$L__BB2_637;
	st.global.u32 	[%rd18+4608], %r4817;
$L__BB2_637:
	setp.ge.s32 	%p160, %r303, %r4864;
	@%p160 bra 	$L__BB2_639;
	st.global.u32 	[%rd18+5376], %r4818;
$L__BB2_639:
	setp.ge.s32 	%p161, %r306, %r4864;
	@%p161 bra 	$L__BB2_641;
	st.global.u32 	[%rd18+6144], %r4819;
$L__BB2_641:
	setp.ge.s32 	%p162, %r309, %r4864;
	@%p162 bra 	$L__BB2_643;
	st.global.u32 	[%rd18+6912], %r4820;
$L__BB2_643:
	setp.ge.s32 	%p163, %r312, %r4864;
	@%p163 bra 	$L__BB2_645;
	st.global.u32 	[%rd18+7680], %r4821;
$L__BB2_645:
	setp.ge.s32 	%p164, %r315, %r4864;
	@%p164 bra 	$L__BB2_647;
	st.global.u32 	[%rd18+8448], %r4822;
$L__BB2_647:
	setp.ge.s32 	%p165, %r318, %r4864;
	@%p165 bra 	$L__BB2_649;
	st.global.u32 	[%rd18+9216], %r4823;
$L__BB2_649:
	setp.ge.s32 	%p166, %r321, %r4864;
	@%p166 bra 	$L__BB2_651;
	st.global.u32 	[%rd18+9984], %r4824;
$L__BB2_651:
	setp.ge.s32 	%p167, %r324, %r4864;
	@%p167 bra 	$L__BB2_653;
	st.global.u32 	[%rd18+10752], %r4825;
$L__BB2_653:
	setp.ge.s32 	%p168, %r327, %r4864;
	@%p168 bra 	$L__BB2_655;
	st.global.u32 	[%rd18+11520], %r4826;
$L__BB2_655:
	setp.ge.s32 	%p169, %r330, %r4864;
	@%p169 bra 	$L__BB2_657;
	st.global.u32 	[%rd18+12288], %r4827;
$L__BB2_657:
	setp.ge.s32 	%p170, %r333, %r4864;
	@%p170 bra 	$L__BB2_659;
	st.global.u32 	[%rd18+13056], %r4828;
$L__BB2_659:
	setp.ge.s32 	%p171, %r336, %r4864;
	@%p171 bra 	$L__BB2_661;
	st.global.u32 	[%rd18+13824], %r4829;
$L__BB2_661:
	setp.ge.s32 	%p172, %r339, %r4864;
	@%p172 bra 	$L__BB2_663;
	st.global.u32 	[%rd18+14592], %r4830;
$L__BB2_663:
	setp.ge.s32 	%p173, %r342, %r4864;
	@%p173 bra 	$L__BB2_665;
	st.global.u32 	[%rd18+15360], %r4831;
$L__BB2_665:
	setp.ge.s32 	%p174, %r345, %r4864;
	@%p174 bra 	$L__BB2_667;
	st.global.u32 	[%rd18+16128], %r4832;
$L__BB2_667:
	setp.ge.s32 	%p175, %r348, %r4864;
	@%p175 bra 	$L__BB2_669;
	st.global.u32 	[%rd18+16896], %r4833;
$L__BB2_669:
	setp.ge.s32 	%p176, %r351, %r4864;
	@%p176 bra 	$L__BB2_671;
	st.global.u32 	[%rd18+17664], %r4834;
$L__BB2_671:
	setp.ge.s32 	%p177, %r354, %r4864;
	@%p177 bra 	$L__BB2_673;
	st.global.u32 	[%rd18+18432], %r4835;
$L__BB2_673:
	setp.ge.s32 	%p178, %r357, %r4864;
	@%p178 bra 	$L__BB2_675;
	st.global.u32 	[%rd18+19200], %r4836;
$L__BB2_675:
	setp.ge.s32 	%p179, %r360, %r4864;
	@%p179 bra 	$L__BB2_677;
	st.global.u32 	[%rd18+19968], %r4837;
$L__BB2_677:
	setp.ge.s32 	%p180, %r363, %r4864;
	@%p180 bra 	$L__BB2_679;
	st.global.u32 	[%rd18+20736], %r4838;
$L__BB2_679:
	setp.ge.s32 	%p181, %r366, %r4864;
	@%p181 bra 	$L__BB2_681;
	st.global.u32 	[%rd18+21504], %r4839;
$L__BB2_681:
	setp.ge.s32 	%p182, %r369, %r4864;
	@%p182 bra 	$L__BB2_683;
	st.global.u32 	[%rd18+22272], %r4840;
$L__BB2_683:
	setp.ge.s32 	%p183, %r372, %r4864;
	@%p183 bra 	$L__BB2_685;
	st.global.u32 	[%rd18+23040], %r4841;
$L__BB2_685:
	setp.ge.s32 	%p184, %r375, %r4864;
	@%p184 bra 	$L__BB2_687;
	st.global.u32 	[%rd18+23808], %r4842;
$L__BB2_687:
	setp.ge.s32 	%p185, %r378, %r4864;
	@%p185 bra 	$L__BB2_689;
	st.global.u32 	[%rd18+24576], %r4843;
$L__BB2_689:
	setp.ge.s32 	%p186, %r381, %r4864;
	@%p186 bra 	$L__BB2_691;
	st.global.u32 	[%rd18+25344], %r4844;
$L__BB2_691:
	setp.ge.s32 	%p187, %r384, %r4864;
	@%p187 bra 	$L__BB2_693;
	st.global.u32 	[%rd18+26112], %r4845;
$L__BB2_693:
	setp.ge.s32 	%p188, %r387, %r4864;
	@%p188 bra 	$L__BB2_695;
	st.global.u32 	[%rd18+26880], %r4846;
$L__BB2_695:
	setp.ge.s32 	%p189, %r390, %r4864;
	@%p189 bra 	$L__BB2_697;
	st.global.u32 	[%rd18+27648], %r4847;
$L__BB2_697:
	setp.ge.s32 	%p190, %r393, %r4864;
	@%p190 bra 	$L__BB2_699;
	st.global.u32 	[%rd18+28416], %r4848;
$L__BB2_699:
	setp.ge.s32 	%p191, %r396, %r4864;
	@%p191 bra 	$L__BB2_701;
	st.global.u32 	[%rd18+29184], %r4849;
$L__BB2_701:
	ret;

}
	// .globl	_ZN3cub18CUB_300001_SM_10006detail10radix_sort30DeviceSegmentedRadixSortKernelINS1_5radix10policy_hubIiiiE10Policy1000ELb1ELNS0_9SortOrderE0EiiPiS9_iNS1_21identity_decomposer_tEEEvPKT2_PSB_PKT3_PSF_T4_T5_iiiT7_
.visible .entry _ZN3cub18CUB_300001_SM_10006detail10radix_sort30DeviceSegmentedRadixSortKernelINS1_5radix10policy_hubIiiiE10Policy1000ELb1ELNS0_9SortOrderE0EiiPiS9_iNS1_21identity_decomposer_tEEEvPKT2_PSB_PKT3_PSF_T4_T5_iiiT7_(
	.param .u64 .ptr .align 1 _ZN3cub18CUB_300001_SM_10006detail10radix_sort30DeviceSegmentedRadixSortKernelINS1_5radix10policy_hubIiiiE10Policy1000ELb1ELNS0_9SortOrderE0EiiPiS9_iNS1_21identity_decomposer_tEEEvPKT2_PSB_PKT3_PSF_T4_T5_iiiT7__param_0,
	.param .u64 .ptr .align 1 _ZN3cub18CUB_300001_SM_10006detail10radix_sort30DeviceSegmentedRadixSortKernelINS1_5radix10policy_hubIiiiE10Policy1000ELb1ELNS0_9SortOrderE0EiiPiS9_iNS1_21identity_decomposer_tEEEvPKT2_PSB_PKT3_PSF_T4_T5_iiiT7__param_1,
	.param .u64 .ptr .align 1 _ZN3cub18CUB_300001_SM_10006detail10radix_sort30DeviceSegmentedRadixSortKernelINS1_5radix10policy_hubIiiiE10Policy1000ELb1ELNS0_9SortOrderE0EiiPiS9_iNS1_21identity_decomposer_tEEEvPKT2_PSB_PKT3_PSF_T4_T5_iiiT7__param_2,
	.param .u64 .ptr .align 1 _ZN3cub18CUB_300001_SM_10006detail10radix_sort30DeviceSegmentedRadixSortKernelINS1_5radix10policy_hubIiiiE10Policy1000ELb1ELNS0_9SortOrderE0EiiPiS9_iNS1_21identity_decomposer_tEEEvPKT2_PSB_PKT3_PSF_T4_T5_iiiT7__param_3,
	.param .u64 .ptr .align 1 _ZN3cub18CUB_300001_SM_10006detail10radix_sort30DeviceSegmentedRadixSortKernelINS1_5radix10policy_hubIiiiE10Policy1000ELb1ELNS0_9SortOrderE0EiiPiS9_iNS1_21identity_decomposer_tEEEvPKT2_PSB_PKT3_PSF_T4_T5_iiiT7__param_4,
	.param .u64 .ptr .align 1 _ZN3cub18CUB_300001_SM_10006detail10radix_sort30DeviceSegmentedRadixSortKernelINS1_5radix10policy_hubIiiiE10Policy1000ELb1ELNS0_9SortOrderE0EiiPiS9_iNS1_21identity_decomposer_tEEEvPKT2_PSB_PKT3_PSF_T4_T5_iiiT7__param_5,
	.param .u32 _ZN3cub18CUB_300001_SM_10006detail10radix_sort30DeviceSegmentedRadixSortKernelINS1_5radix10policy_hubIiiiE10Policy1000ELb1ELNS0_9SortOrderE0EiiPiS9_iNS1_21identity_decomposer_tEEEvPKT2_PSB_PKT3_PSF_T4_T5_iiiT7__param_6,
	.param .u32 _ZN3cub18CUB_300001_SM_10006detail10radix_sort30DeviceSegmentedRadixSortKernelINS1_5radix10policy_hubIiiiE10Policy1000ELb1ELNS0_9SortOrderE0EiiPiS9_iNS1_21identity_decomposer_tEEEvPKT2_PSB_PKT3_PSF_T4_T5_iiiT7__param_7,
	.param .u32 _ZN3cub18CUB_300001_SM_10006detail10radix_sort30DeviceSegmentedRadixSortKernelINS1_5radix10policy_hubIiiiE10Policy1000ELb1ELNS0_9SortOrderE0EiiPiS9_iNS1_21identity_decomposer_tEEEvPKT2_PSB_PKT3_PSF_T4_T5_iiiT7__param_8,
	.param .align 1 .b8 _ZN3cub18CUB_300001_SM_10006detail10radix_sort30DeviceSegmentedRadixSortKernelINS1_5radix10policy_hubIiiiE10Policy1000ELb1ELNS0_9SortOrderE0EiiPiS9_iNS1_21identity_decomposer_tEEEvPKT2_PSB_PKT3_PSF_T4_T5_iiiT7__param_9[1]
)
.maxntid 384
{
	.reg .pred 	%p<161>;
	.reg .b16 	%rs<99>;
	.reg .b32 	%r<1973>;
	.reg .b64 	%rd<159>;
	// demoted variable
	.shared .align 16 .b8 _ZZN3cub18CUB_300001_SM_10006detail10radix_sort30DeviceSegmentedRadixSortKernelINS1_5radix10policy_hubIiiiE10Policy1000ELb1ELNS0_9SortOrderE0EiiPiS9_iNS1_21identity_decomposer_tEEEvPKT2_PSB_PKT3_PSF_T4_T5_iiiT7_E12temp_storage[26176];
	ld.param.u64 	%rd22, [_ZN3cub18CUB_300001_SM_10006detail10radix_sort30DeviceSegmentedRadixSortKernelINS1_5radix10policy_hubIiiiE10Policy1000ELb1ELNS0_9SortOrderE0EiiPiS9_iNS1_21identity_decomposer_tEEEvPKT2_PSB_PKT3_PSF_T4_T5_iiiT7__param_0];
	ld.param.u64 	%rd23, [_ZN3cub18CUB_300001_SM_10006detail10radix_sort30DeviceSegmentedRadixSortKernelINS1_5radix10policy_hubIiiiE10Policy1000ELb1ELNS0_9SortOrderE0EiiPiS9_iNS1_21identity_decomposer_tEEEvPKT2_PSB_PKT3_PSF_T4_T5_iiiT7__param_1];
	ld.param.u64 	%rd21, [_ZN3cub18CUB_300001_SM_10006detail10radix_sort30DeviceSegmentedRadixSortKernelINS1_5radix10policy_hubIiiiE10Policy1000ELb1ELNS0_9SortOrderE0EiiPiS9_iNS1_21identity_decomposer_tEEEvPKT2_PSB_PKT3_PSF_T4_T5_iiiT7__param_2];
	ld.param.u64 	%rd24, [_ZN3cub18CUB_300001_SM_10006detail10radix_sort30DeviceSegmentedRadixSortKernelINS1_5radix10policy_hubIiiiE10Policy1000ELb1ELNS0_9SortOrderE0EiiPiS9_iNS1_21identity_decomposer_tEEEvPKT2_PSB_PKT3_PSF_T4_T5_iiiT7__param_3];
	ld.param.u64 	%rd25, [_ZN3cub18CUB_300001_SM_10006detail10radix_sort30DeviceSegmentedRadixSortKernelINS1_5radix10policy_hubIiiiE10Policy1000ELb1ELNS0_9SortOrderE0EiiPiS9_iNS1_21identity_decomposer_tEEEvPKT2_PSB_PKT3_PSF_T4_T5_iiiT7__param_4];
	ld.param.u64 	%rd26, [_ZN3cub18CUB_300001_SM_10006detail10radix_sort30DeviceSegmentedRadixSortKernelINS1_5radix10policy_hubIiiiE10Policy1000ELb1ELNS0_9SortOrderE0EiiPiS9_iNS1_21identity_decomposer_tEEEvPKT2_PSB_PKT3_PSF_T4_T5_iiiT7__param_5];
	ld.param.u32 	%r369, [_ZN3cub18CUB_300001_SM_10006detail10radix_sort30DeviceSegmentedRadixSortKernelINS1_5radix10policy_hubIiiiE10Policy1000ELb1ELNS0_9SortOrderE0EiiPiS9_iNS1_21identity_decomposer_tEEEvPKT2_PSB_PKT3_PSF_T4_T5_iiiT7__param_7];
	cvta.to.global.u64 	%rd1, %rd22;
	cvta.to.global.u64 	%rd2, %rd24;
	cvta.to.global.u64 	%rd3, %rd21;
	cvta.to.global.u64 	%rd4, %rd23;
	cvta.to.global.u64 	%rd27, %rd26;
	cvta.to.global.u64 	%rd28, %rd25;
	mov.u32 	%r371, %ctaid.x;
	mul.wide.u32 	%rd29, %r371, 4;
	add.s64 	%rd30, %rd28, %rd29;
	ld.global.u32 	%r1947, [%rd30];
	add.s64 	%rd31, %rd27, %rd29;
	ld.global.u32 	%r2, [%rd31];
	sub.s32 	%r1948, %r2, %r1947;
	setp.lt.s32 	%p1, %r1948, 1;
	@%p1 bra 	$L__BB3_237;
	mov.u32 	%r4, %tid.x;
	cvt.u64.u32 	%rd5, %r4;
	shl.b32 	%r373, %r4, 2;
	mov.u32 	%r374, _ZZN3cub18CUB_300001_SM_10006detail10radix_sort30DeviceSegmentedRadixSortKernelINS1_5radix10policy_hubIiiiE10Policy1000ELb1ELNS0_9SortOrderE0EiiPiS9_iNS1_21identity_decomposer_tEEEvPKT2_PSB_PKT3_PSF_T4_T5_iiiT7_E12temp_storage;
	add.s32 	%r5, %r374, %r373;
	mov.b32 	%r1874, 0;
	st.shared.u32 	[%r5], %r1874;
	st.shared.u32 	[%r5+1536], %r1874;
	st.shared.u32 	[%r5+3072], %r1874;
	st.shared.u32 	[%r5+4608], %r1874;
	st.shared.u32 	[%r5+6144], %r1874;
	st.shared.u32 	[%r5+7680], %r1874;
	st.shared.u32 	[%r5+9216], %r1874;
	st.shared.u32 	[%r5+10752], %r1874;
	setp.lt.u32 	%p2, %r1948, 97152;
	shr.u32 	%r375, %r4, 5;
	mad.lo.s32 	%r6, %r375, 1536, %r374;
	mov.u32 	%r1875, %r1874;
	mov.u32 	%r1876, %r1874;
	mov.u32 	%r1877, %r1874;
	mov.u32 	%r1878, %r1947;
	@%p2 bra 	$L__BB3_8;
	add.s64 	%rd6, %rd1, 7680;
	mov.b32 	%r1874, 0;
	mov.u32 	%r1878, %r1947;
$L__BB3_3:
	sub.s32 	%r1884, %r2, %r1878;
	mov.b32 	%r1885, 0;
$L__BB3_4:
	ld.param.u32 	%r1869, [_ZN3cub18CUB_300001_SM_10006detail10radix_sort30DeviceSegmentedRadixSortKernelINS1_5radix10policy_hubIiiiE10Policy1000ELb1ELNS0_9SortOrderE0EiiPiS9_iNS1_21identity_decomposer_tEEEvPKT2_PSB_PKT3_PSF_T4_T5_iiiT7__param_8];
	cvt.s64.s32 	%rd32, %r1878;
	add.s64 	%rd33, %rd5, %rd32;
	shl.b64 	%rd34, %rd33, 2;
	add.s64 	%rd35, %rd6, %rd34;
	ld.global.u32 	%r414, [%rd35+-7680];
	ld.global.u32 	%r415, [%rd35+-6144];
	ld.global.u32 	%r416, [%rd35+-4608];
	ld.global.u32 	%r417, [%rd35+-3072];
	ld.global.u32 	%r418, [%rd35+-1536];
	ld.global.u32 	%r419, [%rd35];
	ld.global.u32 	%r420, [%rd35+1536];
	ld.global.u32 	%r421, [%rd35+3072];
	ld.global.u32 	%r422, [%rd35+4608];
	ld.global.u32 	%r423, [%rd35+6144];
	ld.global.u32 	%r424, [%rd35+7680];
	bar.sync 	0;
	xor.b32  	%r379, %r414, -2147483648;
	// begin inline asm
	shr.b32 %r378, %r379, %r369;
	// end inline asm
	mov.b32 	%r382, 0;
	// begin inline asm
	bmsk.clamp.b32 %r381, %r382, %r1869;
	// end inline asm
	and.b32  	%r425, %r381, %r378;
	and.b32  	%r426, %r425, 3;
	shr.u32 	%r427, %r425, 2;
	mad.lo.s32 	%r428, %r427, 1536, %r5;
	add.s32 	%r429, %r428, %r426;
	ld.shared.u8 	%rs23, [%r429];
	add.s16 	%rs24, %rs23, 1;
	st.shared.u8 	[%r429], %rs24;
	xor.b32  	%r385, %r415, -2147483648;
	// begin inline asm
	shr.b32 %r384, %r385, %r369;
	// end inline asm
	and.b32  	%r430, %r381, %r384;
	and.b32  	%r431, %r430, 3;
	shr.u32 	%r432, %r430, 2;
	mad.lo.s32 	%r433, %r432, 1536, %r5;
	add.s32 	%r434, %r433, %r431;
	ld.shared.u8 	%rs25, [%r434];
	add.s16 	%rs26, %rs25, 1;
	st.shared.u8 	[%r434], %rs26;
	xor.b32  	%r388, %r416, -2147483648;
	// begin inline asm
	shr.b32 %r387, %r388, %r369;
	// end inline asm
	and.b32  	%r435, %r381, %r387;
	and.b32  	%r436, %r435, 3;
	shr.u32 	%r437, %r435, 2;
	mad.lo.s32 	%r438, %r437, 1536, %r5;
	add.s32 	%r439, %r438, %r436;
	ld.shared.u8 	%rs27, [%r439];
	add.s16 	%rs28, %rs27, 1;
	st.shared.u8 	[%r439], %rs28;
	xor.b32  	%r391, %r417, -2147483648;
	// begin inline asm
	shr.b32 %r390, %r391, %r369;
	// end inline asm
	and.b32  	%r440, %r381, %r390;
	and.b32  	%r441, %r440, 3;
	shr.u32 	%r442, %r440, 2;
	mad.lo.s32 	%r443, %r442, 1536, %r5;
	add.s32 	%r444, %r443, %r441;
	ld.shared.u8 	%rs29, [%r444];
	add.s16 	%rs30, %rs29, 1;
	st.shared.u8 	[%r444], %rs30;
	xor.b32  	%r394, %r418, -2147483648;
	// begin inline asm
	shr.b32 %r393, %r394, %r369;
	// end inline asm
	and.b32  	%r445, %r381, %r393;
	and.b32  	%r446, %r445, 3;
	shr.u32 	%r447, %r445, 2;
	mad.lo.s32 	%r448, %r447, 1536, %r5;
	add.s32 	%r449, %r448, %r446;
	ld.shared.u8 	%rs31, [%r449];
	add.s16 	%rs32, %rs31, 1;
	st.shared.u8 	[%r449], %rs32;
	xor.b32  	%r397, %r419, -2147483648;
	// begin inline asm
	shr.b32 %r396, %r397, %r369;
	// end inline asm
	and.b32  	%r450, %r381, %r396;
	and.b32  	%r451, %r450, 3;
	shr.u32 	%r452, %r450, 2;
	mad.lo.s32 	%r453, %r452, 1536, %r5;
	add.s32 	%r454, %r453, %r451;
	ld.shared.u8 	%rs33, [%r454];
	add.s16 	%rs34, %rs33, 1;
	st.shared.u8 	[%r454], %rs34;
	xor.b32  	%r400, %r420, -2147483648;
	// begin inline asm
	shr.b32 %r399, %r400, %r369;
	// end inline asm
	and.b32  	%r455, %r381, %r399;
	and.b32  	%r456, %r455, 3;
	shr.u32 	%r457, %r455, 2;
	mad.lo.s32 	%r458, %r457, 1536, %r5;
	add.s32 	%r459, %r458, %r456;
	ld.shared.u8 	%rs35, [%r459];
	add.s16 	%rs36, %rs35, 1;
	st.shared.u8 	[%r459], %rs36;
	xor.b32  	%r403, %r421, -2147483648;
	// begin inline asm
	shr.b32 %r402, %r403, %r369;
	// end inline asm
	and.b32  	%r460, %r381, %r402;
	and.b32  	%r461, %r460, 3;
	shr.u32 	%r462, %r460, 2;
	mad.lo.s32 	%r463, %r462, 1536, %r5;
	add.s32 	%r464, %r463, %r461;
	ld.shared.u8 	%rs37, [%r464];
	add.s16 	%rs38, %rs37, 1;
	st.shared.u8 	[%r464], %rs38;
	xor.b32  	%r406, %r422, -2147483648;
	// begin inline asm
	shr.b32 %r405, %r406, %r369;
	// end inline asm
	and.b32  	%r465, %r381, %r405;
	and.b32  	%r466, %r465, 3;
	shr.u32 	%r467, %r465, 2;
	mad.lo.s32 	%r468, %r467, 1536, %r5;
	add.s32 	%r469, %r468, %r466;
	ld.shared.u8 	%rs39, [%r469];
	add.s16 	%rs40, %rs39, 1;
	st.shared.u8 	[%r469], %rs40;
	xor.b32  	%r409, %r423, -2147483648;
	// begin inline asm
	shr.b32 %r408, %r409, %r369;
	// end inline asm
	and.b32  	%r470, %r381, %r408;
	and.b32  	%r471, %r470, 3;
	shr.u32 	%r472, %r470, 2;
	mad.lo.s32 	%r473, %r472, 1536, %r5;
	add.s32 	%r474, %r473, %r471;
	ld.shared.u8 	%rs41, [%r474];
	add.s16 	%rs42, %rs41, 1;
	st.shared.u8 	[%r474], %rs42;
	xor.b32  	%r412, %r424, -2147483648;
	// begin inline asm
	shr.b32 %r411, %r412, %r369;
	// end inline asm
	and.b32  	%r475, %r381, %r411;
	and.b32  	%r476, %r475, 3;
	shr.u32 	%r477, %r475, 2;
	mad.lo.s32 	%r478, %r477, 1536, %r5;
	add.s32 	%r479, %r478, %r476;
	ld.shared.u8 	%rs43, [%r479];
	add.s16 	%rs44, %rs43, 1;
	st.shared.u8 	[%r479], %rs44;
	add.s32 	%r1878, %r1878, 4224;
	add.s32 	%r1885, %r1885, -4224;
	add.s32 	%r1884, %r1884, -4224;
	setp.ne.s32 	%p3, %r1885, -97152;
	@%p3 bra 	$L__BB3_4;
	setp.gt.u32 	%p4, %r4, 255;
	bar.sync 	0;
	// begin inline asm
	mov.u32 %r480, %laneid;
	// end inline asm
	@%p4 bra 	$L__BB3_7;
	shl.b32 	%r481, %r480, 2;
	add.s32 	%r482, %r6, %r481;
	ld.shared.u32 	%r483, [%r482];
	bfe.u32 	%r484, %r483, 0, 8;
	add.s32 	%r485, %r1877, %r484;
	bfe.u32 	%r486, %r483, 8, 8;
	add.s32 	%r487, %r1876, %r486;
	bfe.u32 	%r488, %r483, 16, 8;
	add.s32 	%r489, %r1875, %r488;
	bfe.u32 	%r490, %r483, 24, 8;
	add.s32 	%r491, %r1874, %r490;
	ld.shared.u32 	%r492, [%r482+128];
	bfe.u32 	%r493, %r492, 0, 8;
	add.s32 	%r494, %r485, %r493;
	bfe.u32 	%r495, %r492, 8, 8;
	add.s32 	%r496, %r487, %r495;
	bfe.u32 	%r497, %r492, 16, 8;
	add.s32 	%r498, %r489, %r497;
	bfe.u32 	%r499, %r492, 24, 8;
	add.s32 	%r500, %r491, %r499;
	ld.shared.u32 	%r501, [%r482+256];
	bfe.u32 	%r502, %r501, 0, 8;
	add.s32 	%r503, %r494, %r502;
	bfe.u32 	%r504, %r501, 8, 8;
	add.s32 	%r505, %r496, %r504;
	bfe.u32 	%r506, %r501, 16, 8;
	add.s32 	%r507, %r498, %r506;
	bfe.u32 	%r508, %r501, 24, 8;
	add.s32 	%r509, %r500, %r508;
	ld.shared.u32 	%r510, [%r482+384];
	bfe.u32 	%r511, %r510, 0, 8;
	add.s32 	%r512, %r503, %r511;
	bfe.u32 	%r513, %r510, 8, 8;
	add.s32 	%r514, %r505, %r513;
	bfe.u32 	%r515, %r510, 16, 8;
	add.s32 	%r516, %r507, %r515;
	bfe.u32 	%r517, %r510, 24, 8;
	add.s32 	%r518, %r509, %r517;
	ld.shared.u32 	%r519, [%r482+512];
	bfe.u32 	%r520, %r519, 0, 8;
	add.s32 	%r521, %r512, %r520;
	bfe.u32 	%r522, %r519, 8, 8;
	add.s32 	%r523, %r514, %r522;
	bfe.u32 	%r524, %r519, 16, 8;
	add.s32 	%r525, %r516, %r524;
	bfe.u32 	%r526, %r519, 24, 8;
	add.s32 	%r527, %r518, %r526;
	ld.shared.u32 	%r528, [%r482+640];
	bfe.u32 	%r529, %r528, 0, 8;
	add.s32 	%r530, %r521, %r529;
	bfe.u32 	%r531, %r528, 8, 8;
	add.s32 	%r532, %r523, %r531;
	bfe.u32 	%r533, %r528, 16, 8;
	add.s32 	%r534, %r525, %r533;
	bfe.u32 	%r535, %r528, 24, 8;
	add.s32 	%r536, %r527, %r535;
	ld.shared.u32 	%r537, [%r482+768];
	bfe.u32 	%r538, %r537, 0, 8;
	add.s32 	%r539, %r530, %r538;
	bfe.u32 	%r540, %r537, 8, 8;
	add.s32 	%r541, %r532, %r540;
	bfe.u32 	%r542, %r537, 16, 8;
	add.s32 	%r543, %r534, %r542;
	bfe.u32 	%r544, %r537, 24, 8;
	add.s32 	%r545, %r536, %r544;
	ld.shared.u32 	%r546, [%r482+896];
	bfe.u32 	%r547, %r546, 0, 8;
	add.s32 	%r548, %r539, %r547;
	bfe.u32 	%r549, %r546, 8, 8;
	add.s32 	%r550, %r541, %r549;
	bfe.u32 	%r551, %r546, 16, 8;
	add.s32 	%r552, %r543, %r551;
	bfe.u32 	%r553, %r546, 24, 8;
	add.s32 	%r554, %r545, %r553;
	ld.shared.u32 	%r555, [%r482+1024];
	bfe.u32 	%r556, %r555, 0, 8;
	add.s32 	%r557, %r548, %r556;
	bfe.u32 	%r558, %r555, 8, 8;
	add.s32 	%r559, %r550, %r558;
	bfe.u32 	%r560, %r555, 16, 8;
	add.s32 	%r561, %r552, %r560;
	bfe.u32 	%r562, %r555, 24, 8;
	add.s32 	%r563, %r554, %r562;
	ld.shared.u32 	%r564, [%r482+1152];
	bfe.u32 	%r565, %r564, 0, 8;
	add.s32 	%r566, %r557, %r565;
	bfe.u32 	%r567, %r564, 8, 8;
	add.s32 	%r568, %r559, %r567;
	bfe.u32 	%r569, %r564, 16, 8;
	add.s32 	%r570, %r561, %r569;
	bfe.u32 	%r571, %r564, 24, 8;
	add.s32 	%r572, %r563, %r571;
	ld.shared.u32 	%r573, [%r482+1280];
	bfe.u32 	%r574, %r573, 0, 8;
	add.s32 	%r575, %r566, %r574;
	bfe.u32 	%r576, %r573, 8, 8;
	add.s32 	%r577, %r568, %r576;
	bfe.u32 	%r578, %r573, 16, 8;
	add.s32 	%r579, %r570, %r578;
	bfe.u32 	%r580, %r573, 24, 8;
	add.s32 	%r581, %r572, %r580;
	ld.shared.u32 	%r582, [%r482+1408];
	bfe.u32 	%r583, %r582, 0, 8;
	add.s32 	%r1877, %r575, %r583;
	bfe.u32 	%r584, %r582, 8, 8;
	add.s32 	%r1876, %r577, %r584;
	bfe.u32 	%r585, %r582, 16, 8;
	add.s32 	%r1875, %r579, %r585;
	bfe.u32 	%r586, %r582, 24, 8;
	add.s32 	%r1874, %r581, %r586;
$L__BB3_7:
	bar.sync 	0;
	mov.b32 	%r587, 0;
	st.shared.u32 	[%r5], %r587;
	st.shared.u32 	[%r5+1536], %r587;
	st.shared.u32 	[%r5+3072], %r587;
	st.shared.u32 	[%r5+4608], %r587;
	st.shared.u32 	[%r5+6144], %r587;
	st.shared.u32 	[%r5+7680], %r587;
	st.shared.u32 	[%r5+9216], %r587;
	st.shared.u32 	[%r5+10752], %r587;
	setp.gt.s32 	%p5, %r1884, 97151;
	@%p5 bra 	$L__BB3_3;
$L__BB3_8:
	sub.s32 	%r1894, %r2, %r1878;
	setp.lt.s32 	%p6, %r1894, 4224;
	@%p6 bra 	$L__BB3_11;
	add.s64 	%rd7, %rd1, 7680;
$L__BB3_10:
	ld.param.u32 	%r1870, [_ZN3cub18CUB_300001_SM_10006detail10radix_sort30DeviceSegmentedRadixSortKernelINS1_5radix10policy_hubIiiiE10Policy1000ELb1ELNS0_9SortOrderE0EiiPiS9_iNS1_21identity_decomposer_tEEEvPKT2_PSB_PKT3_PSF_T4_T5_iiiT7__param_8];
	cvt.s64.s32 	%rd36, %r1878;
	add.s64 	%rd37, %rd5, %rd36;
	shl.b64 	%rd38, %rd37, 2;
	add.s64 	%rd39, %rd7, %rd38;
	ld.global.u32 	%r624, [%rd39+-7680];
	ld.global.u32 	%r625, [%rd39+-6144];
	ld.global.u32 	%r626, [%rd39+-4608];
	ld.global.u32 	%r627, [%rd39+-3072];
	ld.global.u32 	%r628, [%rd39+-1536];
	ld.global.u32 	%r629, [%rd39];
	ld.global.u32 	%r630, [%rd39+1536];
	ld.global.u32 	%r631, [%rd39+3072];
	ld.global.u32 	%r632, [%rd39+4608];
	ld.global.u32 	%r633, [%rd39+6144];
	ld.global.u32 	%r634, [%rd39+7680];
	bar.sync 	0;
	xor.b32  	%r589, %r624, -2147483648;
	// begin inline asm
	shr.b32 %r588, %r589, %r369;
	// end inline asm
	mov.b32 	%r592, 0;
	// begin inline asm
	bmsk.clamp.b32 %r591, %r592, %r1870;
	// end inline asm
	and.b32  	%r635, %r591, %r588;
	and.b32  	%r636, %r635, 3;
	shr.u32 	%r637, %r635, 2;
	mad.lo.s32 	%r638, %r637, 1536, %r5;
	add.s32 	%r639, %r638, %r636;
	ld.shared.u8 	%rs45, [%r639];
	add.s16 	%rs46, %rs45, 1;
	st.shared.u8 	[%r639], %rs46;
	xor.b32  	%r595, %r625, -2147483648;
	// begin inline asm
	shr.b32 %r594, %r595, %r369;
	// end inline asm
	and.b32  	%r640, %r591, %r594;
	and.b32  	%r641, %r640, 3;
	shr.u32 	%r642, %r640, 2;
	mad.lo.s32 	%r643, %r642, 1536, %r5;
	add.s32 	%r644, %r643, %r641;
	ld.shared.u8 	%rs47, [%r644];
	add.s16 	%rs48, %rs47, 1;
	st.shared.u8 	[%r644], %rs48;
	xor.b32  	%r598, %r626, -2147483648;
	// begin inline asm
	shr.b32 %r597, %r598, %r369;
	// end inline asm
	and.b32  	%r645, %r591, %r597;
	and.b32  	%r646, %r645, 3;
	shr.u32 	%r647, %r645, 2;
	mad.lo.s32 	%r648, %r647, 1536, %r5;
	add.s32 	%r649, %r648, %r646;
	ld.shared.u8 	%rs49, [%r649];
	add.s16 	%rs50, %rs49, 1;
	st.shared.u8 	[%r649], %rs50;
	xor.b32  	%r601, %r627, -2147483648;
	// begin inline asm
	shr.b32 %r600, %r601, %r369;
	// end inline asm
	and.b32  	%r650, %r591, %r600;
	and.b32  	%r651, %r650, 3;
	shr.u32 	%r652, %r650, 2;
	mad.lo.s32 	%r653, %r652, 1536, %r5;
	add.s32 	%r654, %r653, %r651;
	ld.shared.u8 	%rs51, [%r654];
	add.s16 	%rs52, %rs51, 1;
	st.shared.u8 	[%r654], %rs52;
	xor.b32  	%r604, %r628, -2147483648;
	// begin inline asm
	shr.b32 %r603, %r604, %r369;
	// end inline asm
	and.b32  	%r655, %r591, %r603;
	and.b32  	%r656, %r655, 3;
	shr.u32 	%r657, %r655, 2;
	mad.lo.s32 	%r658, %r657, 1536, %r5;
	add.s32 	%r659, %r658, %r656;
	ld.shared.u8 	%rs53, [%r659];
	add.s16 	%rs54, %rs53, 1;
	st.shared.u8 	[%r659], %rs54;
	xor.b32  	%r607, %r629, -2147483648;
	// begin inline asm
	shr.b32 %r606, %r607, %r369;
	// end inline asm
	and.b32  	%r660, %r591, %r606;
	and.b32  	%r661, %r660, 3;
	shr.u32 	%r662, %r660, 2;
	mad.lo.s32 	%r663, %r662, 1536, %r5;
	add.s32 	%r664, %r663, %r661;
	ld.shared.u8 	%rs55, [%r664];
	add.s16 	%rs56, %rs55, 1;
	st.shared.u8 	[%r664], %rs56;
	xor.b32  	%r610, %r630, -2147483648;
	// begin inline asm
	shr.b32 %r609, %r610, %r369;
	// end inline asm
	and.b32  	%r665, %r591, %r609;
	and.b32  	%r666, %r665, 3;
	shr.u32 	%r667, %r665, 2;
	mad.lo.s32 	%r668, %r667, 1536, %r5;
	add.s32 	%r669, %r668, %r666;
	ld.shared.u8 	%rs57, [%r669];
	add.s16 	%rs58, %rs57, 1;
	st.shared.u8 	[%r669], %rs58;
	xor.b32  	%r613, %r631, -2147483648;
	// begin inline asm
	shr.b32 %r612, %r613, %r369;
	// end inline asm
	and.b32  	%r670, %r591, %r612;
	and.b32  	%r671, %r670, 3;
	shr.u32 	%r672, %r670, 2;
	mad.lo.s32 	%r673, %r672, 1536, %r5;
	add.s32 	%r674, %r673, %r671;
	ld.shared.u8 	%rs59, [%r674];
	add.s16 	%rs60, %rs59, 1;
	st.shared.u8 	[%r674], %rs60;
	xor.b32  	%r616, %r632, -2147483648;
	// begin inline asm
	shr.b32 %r615, %r616, %r369;
	// end inline asm
	and.b32  	%r675, %r591, %r615;
	and.b32  	%r676, %r675, 3;
	shr.u32 	%r677, %r675, 2;
	mad.lo.s32 	%r678, %r677, 1536, %r5;
	add.s32 	%r679, %r678, %r676;
	ld.shared.u8 	%rs61, [%r679];
	add.s16 	%rs62, %rs61, 1;
	st.shared.u8 	[%r679], %rs62;
	xor.b32  	%r619, %r633, -2147483648;
	// begin inline asm
	shr.b32 %r618, %r619, %r369;
	// end inline asm
	and.b32  	%r680, %r591, %r618;
	and.b32  	%r681, %r680, 3;
	shr.u32 	%r682, %r680, 2;
	mad.lo.s32 	%r683, %r682, 1536, %r5;
	add.s32 	%r684, %r683, %r681;
	ld.shared.u8 	%rs63, [%r684];
	add.s16 	%rs64, %rs63, 1;
	st.shared.u8 	[%r684], %rs64;
	xor.b32  	%r622, %r634, -2147483648;
	// begin inline asm
	shr.b32 %r621, %r622, %r369;
	// end inline asm
	and.b32  	%r685, %r591, %r621;
	and.b32  	%r686, %r685, 3;
	shr.u32 	%r687, %r685, 2;
	mad.lo.s32 	%r688, %r687, 1536, %r5;
	add.s32 	%r689, %r688, %r686;
	ld.shared.u8 	%rs65, [%r689];
	add.s16 	%rs66, %rs65, 1;
	st.shared.u8 	[%r689], %rs66;
	add.s32 	%r1878, %r1878, 4224;
	add.s32 	%r1894, %r1894, -4224;
	setp.gt.s32 	%p7, %r1894, 4223;
	@%p7 bra 	$L__BB3_10;
$L__BB3_11:
	setp.ge.s32 	%p8, %r4, %r1894;
	@%p8 bra 	$L__BB3_18;
	ld.param.u32 	%r1871, [_ZN3cub18CUB_300001_SM_10006detail10radix_sort30DeviceSegmentedRadixSortKernelINS1_5radix10policy_hubIiiiE10Policy1000ELb1ELNS0_9SortOrderE0EiiPiS9_iNS1_21identity_decomposer_tEEEvPKT2_PSB_PKT3_PSF_T4_T5_iiiT7__param_8];
	mov.b32 	%r691, 0;
	// begin inline asm
	bmsk.clamp.b32 %r690, %r691, %r1871;
	// end inline asm
	not.b32 	%r693, %r4;
	add.s32 	%r41, %r1894, %r693;
	mul.hi.u32 	%r694, %r41, -1431655765;
	shr.u32 	%r695, %r694, 8;
	add.s32 	%r42, %r695, 1;
	and.b32  	%r696, %r695, 3;
	setp.eq.s32 	%p9, %r696, 3;
	mov.u32 	%r1899, %r4;
	@%p9 bra 	$L__BB3_15;
	and.b32  	%r697, %r42, 3;
	add.s32 	%r1896, %r4, %r1878;
	neg.s32 	%r1895, %r697;
	mad.lo.s32 	%r1899, %r697, 384, %r4;
$L__BB3_14:
	.pragma "nounroll";
	mul.wide.s32 	%rd40, %r1896, 4;
	add.s64 	%rd41, %rd1, %rd40;
	ld.global.u32 	%r701, [%rd41];
	xor.b32  	%r699, %r701, -2147483648;
	// begin inline asm
	shr.b32 %r698, %r699, %r369;
	// end inline asm
	and.b32  	%r702, %r690, %r698;
	and.b32  	%r703, %r702, 3;
	shr.u32 	%r704, %r702, 2;
	mad.lo.s32 	%r705, %r704, 1536, %r5;
	add.s32 	%r706, %r705, %r703;
	ld.shared.u8 	%rs67, [%r706];
	add.s16 	%rs68, %rs67, 1;
	st.shared.u8 	[%r706], %rs68;
	add.s32 	%r1896, %r1896, 384;
	add.s32 	%r1895, %r1895, 1;
	setp.ne.s32 	%p10, %r1895, 0;
	@%p10 bra 	$L__BB3_14;
$L__BB3_15:
	setp.lt.u32 	%p11, %r41, 1152;
	@%p11 bra 	$L__BB3_18;
	add.s64 	%rd8, %rd1, 3072;
	add.s32 	%r1898, %r1899, %r1878;
$L__BB3_17:
	mul.wide.s32 	%rd42, %r1898, 4;
	add.s64 	%rd43, %rd8, %rd42;
	ld.global.u32 	%r719, [%rd43+-3072];
	xor.b32  	%r708, %r719, -2147483648;
	// begin inline asm
	shr.b32 %r707, %r708, %r369;
	// end inline asm
	and.b32  	%r720, %r690, %r707;
	and.b32  	%r721, %r720, 3;
	shr.u32 	%r722, %r720, 2;
	mad.lo.s32 	%r723, %r722, 1536, %r5;
	add.s32 	%r724, %r723, %r721;
	ld.shared.u8 	%rs69, [%r724];
	add.s16 	%rs70, %rs69, 1;
	st.shared.u8 	[%r724], %rs70;
	ld.global.u32 	%r725, [%rd43+-1536];
	xor.b32  	%r711, %r725, -2147483648;
	// begin inline asm
	shr.b32 %r710, %r711, %r369;
	// end inline asm
	and.b32  	%r726, %r690, %r710;
	and.b32  	%r727, %r726, 3;
	shr.u32 	%r728, %r726, 2;
	mad.lo.s32 	%r729, %r728, 1536, %r5;
	add.s32 	%r730, %r729, %r727;
	ld.shared.u8 	%rs71, [%r730];
	add.s16 	%rs72, %rs71, 1;
	st.shared.u8 	[%r730], %rs72;
	ld.global.u32 	%r731, [%rd43];
	xor.b32  	%r714, %r731, -2147483648;
	// begin inline asm
	shr.b32 %r713, %r714, %r369;
	// end inline asm
	and.b32  	%r732, %r690, %r713;
	and.b32  	%r733, %r732, 3;
	shr.u32 	%r734, %r732, 2;
	mad.lo.s32 	%r735, %r734, 1536, %r5;
	add.s32 	%r736, %r735, %r733;
	ld.shared.u8 	%rs73, [%r736];
	add.s16 	%rs74, %rs73, 1;
	st.shared.u8 	[%r736], %rs74;
	ld.global.u32 	%r737, [%rd43+1536];
	xor.b32  	%r717, %r737, -2147483648;
	// begin inline asm
	shr.b32 %r716, %r717, %r369;
	// end inline asm
	and.b32  	%r738, %r690, %r716;
	and.b32  	%r739, %r738, 3;
	shr.u32 	%r740, %r738, 2;
	mad.lo.s32 	%r741, %r740, 1536, %r5;
	add.s32 	%r742, %r741, %r739;
	ld.shared.u8 	%rs75, [%r742];
	add.s16 	%rs76, %rs75, 1;
	st.shared.u8 	[%r742], %rs76;
	add.s32 	%r1899, %r1899, 1536;
	add.s32 	%r1898, %r1898, 1536;
	setp.lt.s32 	%p12, %r1899, %r1894;
	@%p12 bra 	$L__BB3_17;
$L__BB3_18:
	bar.sync 	0;
	// begin inline asm
	mov.u32 %r743, %laneid;
	// end inline asm
	setp.gt.u32 	%p13, %r4, 255;
	@%p13 bra 	$L__BB3_20;
	shl.b32 	%r744, %r743, 2;
	add.s32 	%r745, %r6, %r744;
	ld.shared.u32 	%r746, [%r745];
	bfe.u32 	%r747, %r746, 0, 8;
	add.s32 	%r748, %r1877, %r747;
	bfe.u32 	%r749, %r746, 8, 8;
	add.s32 	%r750, %r1876, %r749;
	bfe.u32 	%r751, %r746, 16, 8;
	add.s32 	%r752, %r1875, %r751;
	bfe.u32 	%r753, %r746, 24, 8;
	add.s32 	%r754, %r1874, %r753;
	ld.shared.u32 	%r755, [%r745+128];
	bfe.u32 	%r756, %r755, 0, 8;
	add.s32 	%r757, %r748, %r756;
	bfe.u32 	%r758, %r755, 8, 8;
	add.s32 	%r759, %r750, %r758;
	bfe.u32 	%r760, %r755, 16, 8;
	add.s32 	%r761, %r752, %r760;
	bfe.u32 	%r762, %r755, 24, 8;
	add.s32 	%r763, %r754, %r762;
	ld.shared.u32 	%r764, [%r745+256];
	bfe.u32 	%r765, %r764, 0, 8;
	add.s32 	%r766, %r757, %r765;
	bfe.u32 	%r767, %r764, 8, 8;
	add.s32 	%r768, %r759, %r767;
	bfe.u32 	%r769, %r764, 16, 8;
	add.s32 	%r770, %r761, %r769;
	bfe.u32 	%r771, %r764, 24, 8;
	add.s32 	%r772, %r763, %r771;
	ld.shared.u32 	%r773, [%r745+384];
	bfe.u32 	%r774, %r773, 0, 8;
	add.s32 	%r775, %r766, %r774;
	bfe.u32 	%r776, %r773, 8, 8;
	add.s32 	%r777, %r768, %r776;
	bfe.u32 	%r778, %r773, 16, 8;
	add.s32 	%r779, %r770, %r778;
	bfe.u32 	%r780, %r773, 24, 8;
	add.s32 	%r781, %r772, %r780;
	ld.shared.u32 	%r782, [%r745+512];
	bfe.u32 	%r783, %r782, 0, 8;
	add.s32 	%r784, %r775, %r783;
	bfe.u32 	%r785, %r782, 8, 8;
	add.s32 	%r786, %r777, %r785;
	bfe.u32 	%r787, %r782, 16, 8;
	add.s32 	%r788, %r779, %r787;
	bfe.u32 	%r789, %r782, 24, 8;
	add.s32 	%r790, %r781, %r789;
	ld.shared.u32 	%r791, [%r745+640];
	bfe.u32 	%r792, %r791, 0, 8;
	add.s32 	%r793, %r784, %r792;
	bfe.u32 	%r794, %r791, 8, 8;
	add.s32 	%r795, %r786, %r794;
	bfe.u32 	%r796, %r791, 16, 8;
	add.s32 	%r797, %r788, %r796;
	bfe.u32 	%r798, %r791, 24, 8;
	add.s32 	%r799, %r790, %r798;
	ld.shared.u32 	%r800, [%r745+768];
	bfe.u32 	%r801, %r800, 0, 8;
	add.s32 	%r802, %r793, %r801;
	bfe.u32 	%r803, %r800, 8, 8;
	add.s32 	%r804, %r795, %r803;
	bfe.u32 	%r805, %r800, 16, 8;
	add.s32 	%r806, %r797, %r805;
	bfe.u32 	%r807, %r800, 24, 8;
	add.s32 	%r808, %r799, %r807;
	ld.shared.u32 	%r809, [%r745+896];
	bfe.u32 	%r810, %r809, 0, 8;
	add.s32 	%r811, %r802, %r810;
	bfe.u32 	%r812, %r809, 8, 8;
	add.s32 	%r813, %r804, %r812;
	bfe.u32 	%r814, %r809, 16, 8;
	add.s32 	%r815, %r806, %r814;
	bfe.u32 	%r816, %r809, 24, 8;
	add.s32 	%r817, %r808, %r816;
	ld.shared.u32 	%r818, [%r745+1024];
	bfe.u32 	%r819, %r818, 0, 8;
	add.s32 	%r820, %r811, %r819;
	bfe.u32 	%r821, %r818, 8, 8;
	add.s32 	%r822, %r813, %r821;
	bfe.u32 	%r823, %r818, 16, 8;
	add.s32 	%r824, %r815, %r823;
	bfe.u32 	%r825, %r818, 24, 8;
	add.s32 	%r826, %r817, %r825;
	ld.shared.u32 	%r827, [%r745+1152];
	bfe.u32 	%r828, %r827, 0, 8;
	add.s32 	%r829, %r820, %r828;
	bfe.u32 	%r830, %r827, 8, 8;
	add.s32 	%r831, %r822, %r830;
	bfe.u32 	%r832, %r827, 16, 8;
	add.s32 	%r833, %r824, %r832;
	bfe.u32 	%r834, %r827, 24, 8;
	add.s32 	%r835, %r826, %r834;
	ld.shared.u32 	%r836, [%r745+1280];
	bfe.u32 	%r837, %r836, 0, 8;
	add.s32 	%r838, %r829, %r837;
	bfe.u32 	%r839, %r836, 8, 8;
	add.s32 	%r840, %r831, %r839;
	bfe.u32 	%r841, %r836, 16, 8;
	add.s32 	%r842, %r833, %r841;
	bfe.u32 	%r843, %r836, 24, 8;
	add.s32 	%r844, %r835, %r843;
	ld.shared.u32 	%r845, [%r745+1408];
	bfe.u32 	%r846, %r845, 0, 8;
	add.s32 	%r1877, %r838, %r846;
	bfe.u32 	%r847, %r845, 8, 8;
	add.s32 	%r1876, %r840, %r847;
	bfe.u32 	%r848, %r845, 16, 8;
	add.s32 	%r1875, %r842, %r848;
	bfe.u32 	%r849, %r845, 24, 8;
	add.s32 	%r1874, %r844, %r849;
$L__BB3_20:
	setp.gt.u32 	%p14, %r4, 255;
	bar.sync 	0;
	@%p14 bra 	$L__BB3_22;
	shl.b32 	%r850, %r743, 7;
	add.s32 	%r852, %r374, %r850;
	shr.u32 	%r853, %r4, 1;
	and.b32  	%r854, %r853, 112;
	add.s32 	%r855, %r852, %r854;
	st.shared.v4.u32 	[%r855], {%r1877, %r1876, %r1875, %r1874};
$L__BB3_22:
	bar.sync 	0;
	setp.gt.u32 	%p15, %r4, 31;
	@%p15 bra 	$L__BB3_24;
	ld.shared.u32 	%r857, [%r5];
	ld.shared.u32 	%r858, [%r5+128];
	add.s32 	%r859, %r858, %r857;
	ld.shared.u32 	%r860, [%r5+256];
	add.s32 	%r861, %r860, %r859;
	ld.shared.u32 	%r862, [%r5+384];
	add.s32 	%r863, %r862, %r861;
	ld.shared.u32 	%r864, [%r5+512];
	add.s32 	%r865, %r864, %r863;
	ld.shared.u32 	%r866, [%r5+640];
	add.s32 	%r867, %r866, %r865;
	ld.shared.u32 	%r868, [%r5+768];
	add.s32 	%r869, %r868, %r867;
	ld.shared.u32 	%r870, [%r5+896];
	add.s32 	%r871, %r870, %r869;
	ld.shared.u32 	%r872, [%r5+1024];
	add.s32 	%r873, %r872, %r871;
	ld.shared.u32 	%r874, [%r5+1152];
	add.s32 	%r875, %r874, %r873;
	ld.shared.u32 	%r876, [%r5+1280];
	add.s32 	%r877, %r876, %r875;
	ld.shared.u32 	%r878, [%r5+1408];
	add.s32 	%r879, %r878, %r877;
	ld.shared.u32 	%r880, [%r5+1536];
	add.s32 	%r881, %r880, %r879;
	ld.shared.u32 	%r882, [%r5+1664];
	add.s32 	%r883, %r882, %r881;
	ld.shared.u32 	%r884, [%r5+1792];
	add.s32 	%r885, %r884, %r883;
	ld.shared.u32 	%r886, [%r5+1920];
	add.s32 	%r887, %r886, %r885;
	ld.shared.u32 	%r888, [%r5+2048];
	add.s32 	%r889, %r888, %r887;
	ld.shared.u32 	%r890, [%r5+2176];
	add.s32 	%r891, %r890, %r889;
	ld.shared.u32 	%r892, [%r5+2304];
	add.s32 	%r893, %r892, %r891;
	ld.shared.u32 	%r894, [%r5+2432];
	add.s32 	%r895, %r894, %r893;
	ld.shared.u32 	%r896, [%r5+2560];
	add.s32 	%r897, %r896, %r895;
	ld.shared.u32 	%r898, [%r5+2688];
	add.s32 	%r899, %r898, %r897;
	ld.shared.u32 	%r900, [%r5+2816];
	add.s32 	%r901, %r900, %r899;
	ld.shared.u32 	%r902, [%r5+2944];
	add.s32 	%r903, %r902, %r901;
	ld.shared.u32 	%r904, [%r5+3072];
	add.s32 	%r905, %r904, %r903;
	ld.shared.u32 	%r906, [%r5+3200];
	add.s32 	%r907, %r906, %r905;
	ld.shared.u32 	%r908, [%r5+3328];
	add.s32 	%r909, %r908, %r907;
	ld.shared.u32 	%r910, [%r5+3456];
	add.s32 	%r911, %r910, %r909;
	ld.shared.u32 	%r912, [%r5+3584];
	add.s32 	%r913, %r912, %r911;
	ld.shared.u32 	%r914, [%r5+3712];
	add.s32 	%r915, %r914, %r913;
	ld.shared.u32 	%r916, [%r5+3840];
	add.s32 	%r917, %r916, %r915;
	ld.shared.u32 	%r918, [%r5+3968];
	add.s32 	%r1904, %r918, %r917;
$L__BB3_24:
	bar.sync 	0;
	mul.hi.u32 	%r919, %r4, 357913942;
	add.s32 	%r920, %r919, %r4;
	shl.b32 	%r921, %r920, 2;
	add.s32 	%r923, %r374, %r921;
	add.s32 	%r67, %r923, 272;
	st.shared.u32 	[%r923+272], %r1904;
	bar.sync 	0;
	setp.gt.u32 	%p16, %r4, 31;
	@%p16 bra 	$L__BB3_26;
	mad.lo.s32 	%r955, %r4, 52, %r374;
	ld.shared.u32 	%r956, [%r955+272];
	ld.shared.u32 	%r957, [%r955+276];
	ld.shared.u32 	%r958, [%r955+280];
	ld.shared.u32 	%r959, [%r955+284];
	ld.shared.u32 	%r960, [%r955+288];
	ld.shared.u32 	%r961, [%r955+292];
	ld.shared.u32 	%r962, [%r955+296];
	ld.shared.u32 	%r963, [%r955+300];
	ld.shared.u32 	%r964, [%r955+304];
	ld.shared.u32 	%r965, [%r955+308];
	ld.shared.u32 	%r966, [%r955+312];
	ld.shared.u32 	%r967, [%r955+316];
	add.s32 	%r968, %r957, %r956;
	add.s32 	%r969, %r968, %r958;
	add.s32 	%r970, %r969, %r959;
	add.s32 	%r971, %r970, %r960;
	add.s32 	%r972, %r971, %r961;
	add.s32 	%r973, %r972, %r962;
	add.s32 	%r974, %r973, %r963;
	add.s32 	%r975, %r974, %r964;
	add.s32 	%r976, %r975, %r965;
	add.s32 	%r977, %r976, %r966;
	add.s32 	%r928, %r977, %r967;
	mov.b32 	%r926, 1;
	mov.b32 	%r951, 0;
	mov.b32 	%r953, -1;
	// begin inline asm
	{  .reg .s32 r0;  .reg .pred p;  shfl.sync.up.b32 r0|p, %r928, %r926, %r951, %r953;  @p add.s32 r0, r0, %r928;  mov.s32 %r924, r0;}
	// end inline asm
	mov.b32 	%r932, 2;
	// begin inline asm
	{  .reg .s32 r0;  .reg .pred p;  shfl.sync.up.b32 r0|p, %r924, %r932, %r951, %r953;  @p add.s32 r0, r0, %r924;  mov.s32 %r930, r0;}
	// end inline asm
	mov.b32 	%r938, 4;
	// begin inline asm
	{  .reg .s32 r0;  .reg .pred p;  shfl.sync.up.b32 r0|p, %r930, %r938, %r951, %r953;  @p add.s32 r0, r0, %r930;  mov.s32 %r936, r0;}
	// end inline asm
	mov.b32 	%r944, 8;
	// begin inline asm
	{  .reg .s32 r0;  .reg .pred p;  shfl.sync.up.b32 r0|p, %r936, %r944, %r951, %r953;  @p add.s32 r0, r0, %r936;  mov.s32 %r942, r0;}
	// end inline asm
	mov.b32 	%r950, 16;
	// begin inline asm
	{  .reg .s32 r0;  .reg .pred p;  shfl.sync.up.b32 r0|p, %r942, %r950, %r951, %r953;  @p add.s32 r0, r0, %r942;  mov.s32 %r948, r0;}
	// end inline asm
	sub.s32 	%r978, %r948, %r928;
	ld.shared.u32 	%r979, [%r955+272];
	ld.shared.u32 	%r980, [%r955+276];
	ld.shared.u32 	%r981, [%r955+280];
	ld.shared.u32 	%r982, [%r955+284];
	ld.shared.u32 	%r983, [%r955+288];
	ld.shared.u32 	%r984, [%r955+292];
	ld.shared.u32 	%r985, [%r955+296];
	ld.shared.u32 	%r986, [%r955+300];
	ld.shared.u32 	%r987, [%r955+304];
	ld.shared.u32 	%r988, [%r955+308];
	ld.shared.u32 	%r989, [%r955+312];
	add.s32 	%r990, %r979, %r978;
	add.s32 	%r991, %r980, %r990;
	add.s32 	%r992, %r981, %r991;
	add.s32 	%r993, %r982, %r992;
	add.s32 	%r994, %r983, %r993;
	add.s32 	%r995, %r984, %r994;
	add.s32 	%r996, %r985, %r995;
	add.s32 	%r997, %r986, %r996;
	add.s32 	%r998, %r987, %r997;
	add.s32 	%r999, %r988, %r998;
	add.s32 	%r1000, %r989, %r999;
	st.shared.u32 	[%r955+272], %r978;
	st.shared.u32 	[%r955+276], %r990;
	st.shared.u32 	[%r955+280], %r991;
	st.shared.u32 	[%r955+284], %r992;
	st.shared.u32 	[%r955+288], %r993;
	st.shared.u32 	[%r955+292], %r994;
	st.shared.u32 	[%r955+296], %r995;
	st.shared.u32 	[%r955+300], %r996;
	st.shared.u32 	[%r955+304], %r997;
	st.shared.u32 	[%r955+308], %r998;
	st.shared.u32 	[%r955+312], %r999;
	st.shared.u32 	[%r955+316], %r1000;
$L__BB3_26:
	setp.gt.u32 	%p17, %r4, 31;
	bar.sync 	0;
	ld.shared.u32 	%r1001, [%r67];
	add.s32 	%r1945, %r1001, %r1947;
	bar.sync 	0;
	setp.eq.s32 	%p18, %r1945, 0;
	setp.eq.s32 	%p19, %r1945, %r1948;
	or.pred  	%p20, %p18, %p19;
	or.pred  	%p22, %p17, %p20;
	selp.u32 	%r1002, 1, 0, %p22;
	{ 
	.reg .pred 	%p1; 
	.reg .pred 	%p2; 
	setp.ne.u32 	%p1, %r1002, 0; 
	bar.red.and.pred 	%p2, 0, %p1; 
	selp.u32 	%r1003, 1, 0, %p2; 
	}
	setp.ne.s32 	%p23, %r1003, 0;
	@%p23 bra 	$L__BB3_141;
	setp.lt.s32 	%p74, %r1948, 4224;
	@%p74 bra 	$L__BB3_42;
	mad.lo.s32 	%r69, %r4, 40, %r5;
	mad.lo.s32 	%r1192, %r4, 24, %r69;
$L__BB3_29:
	.pragma "nounroll";
	ld.param.u32 	%r1872, [_ZN3cub18CUB_300001_SM_10006detail10radix_sort30DeviceSegmentedRadixSortKernelINS1_5radix10policy_hubIiiiE10Policy1000ELb1ELNS0_9SortOrderE0EiiPiS9_iNS1_21identity_decomposer_tEEEvPKT2_PSB_PKT3_PSF_T4_T5_iiiT7__param_8];
	setp.ne.s32 	%p75, %r743, 31;
	cvt.s64.s32 	%rd60, %r1947;
	add.s64 	%rd62, %rd5, %rd60;
	shl.b64 	%rd63, %rd62, 2;
	add.s64 	%rd64, %rd1, %rd63;
	ld.global.u32 	%r1115, [%rd64];
	ld.global.u32 	%r1116, [%rd64+1536];
	ld.global.u32 	%r1117, [%rd64+3072];
	ld.global.u32 	%r1118, [%rd64+4608];
	ld.global.u32 	%r1119, [%rd64+6144];
	ld.global.u32 	%r1120, [%rd64+7680];
	ld.global.u32 	%r1121, [%rd64+9216];
	ld.global.u32 	%r1122, [%rd64+10752];
	ld.global.u32 	%r1123, [%rd64+12288];
	ld.global.u32 	%r1124, [%rd64+13824];
	ld.global.u32 	%r1125, [%rd64+15360];
	st.shared.u32 	[%r5], %r1115;
	st.shared.u32 	[%r5+1536], %r1116;
	st.shared.u32 	[%r5+3072], %r1117;
	st.shared.u32 	[%r5+4608], %r1118;
	st.shared.u32 	[%r5+6144], %r1119;
	st.shared.u32 	[%r5+7680], %r1120;
	st.shared.u32 	[%r5+9216], %r1121;
	st.shared.u32 	[%r5+10752], %r1122;
	st.shared.u32 	[%r5+12288], %r1123;
	st.shared.u32 	[%r5+13824], %r1124;
	st.shared.u32 	[%r5+15360], %r1125;
	bar.sync 	0;
	ld.shared.u32 	%r1126, [%r69];
	ld.shared.u32 	%r1127, [%r69+4];
	ld.shared.u32 	%r1128, [%r69+8];
	ld.shared.u32 	%r1129, [%r69+12];
	ld.shared.u32 	%r1130, [%r69+16];
	ld.shared.u32 	%r1131, [%r69+20];
	ld.shared.u32 	%r1132, [%r69+24];
	ld.shared.u32 	%r1133, [%r69+28];
	ld.shared.u32 	%r1134, [%r69+32];
	ld.shared.u32 	%r1135, [%r69+36];
	ld.shared.u32 	%r1136, [%r69+40];
	bar.sync 	0;
	xor.b32  	%r1053, %r1126, -2147483648;
	xor.b32  	%r1056, %r1127, -2147483648;
	xor.b32  	%r1059, %r1128, -2147483648;
	xor.b32  	%r1062, %r1129, -2147483648;
	xor.b32  	%r1065, %r1130, -2147483648;
	xor.b32  	%r1068, %r1131, -2147483648;
	xor.b32  	%r1071, %r1132, -2147483648;
	xor.b32  	%r1074, %r1133, -2147483648;
	xor.b32  	%r1077, %r1134, -2147483648;
	xor.b32  	%r1080, %r1135, -2147483648;
	xor.b32  	%r1083, %r1136, -2147483648;
	mov.b32 	%r1112, 0;
	st.shared.u32 	[%r5], %r1112;
	st.shared.u32 	[%r5+1536], %r1112;
	st.shared.u32 	[%r5+3072], %r1112;
	st.shared.u32 	[%r5+4608], %r1112;
	st.shared.u32 	[%r5+6144], %r1112;
	st.shared.u32 	[%r5+7680], %r1112;
	st.shared.u32 	[%r5+9216], %r1112;
	st.shared.u32 	[%r5+10752], %r1112;
	st.shared.u32 	[%r5+12288], %r1112;
	st.shared.u32 	[%r5+13824], %r1112;
	st.shared.u32 	[%r5+15360], %r1112;
	st.shared.u32 	[%r5+16896], %r1112;
	st.shared.u32 	[%r5+18432], %r1112;
	st.shared.u32 	[%r5+19968], %r1112;
	st.shared.u32 	[%r5+21504], %r1112;
	st.shared.u32 	[%r5+23040], %r1112;
	st.shared.u32 	[%r5+24576], %r1112;
	// begin inline asm
	bmsk.clamp.b32 %r1049, %r1112, %r1872;
	// end inline asm
	// begin inline asm
	shr.b32 %r1052, %r1053, %r369;
	// end inline asm
	and.b32  	%r1137, %r1049, %r1052;
	and.b32  	%r1138, %r1137, 15;
	mad.lo.s32 	%r1139, %r1138, 1536, %r5;
	shr.u32 	%r1140, %r1137, 3;
	and.b32  	%r1141, %r1140, 536870910;
	add.s32 	%r164, %r1139, %r1141;
	ld.shared.u16 	%rs1, [%r164];
	add.s16 	%rs77, %rs1, 1;
	st.shared.u16 	[%r164], %rs77;
	// begin inline asm
	shr.b32 %r1055, %r1056, %r369;
	// end inline asm
	and.b32  	%r1142, %r1049, %r1055;
	and.b32  	%r1143, %r1142, 15;
	mad.lo.s32 	%r1144, %r1143, 1536, %r5;
	shr.u32 	%r1145, %r1142, 3;
	and.b32  	%r1146, %r1145, 536870910;
	add.s32 	%r165, %r1144, %r1146;
	ld.shared.u16 	%rs2, [%r165];
	add.s16 	%rs78, %rs2, 1;
	st.shared.u16 	[%r165], %rs78;
	// begin inline asm
	shr.b32 %r1058, %r1059, %r369;
	// end inline asm
	and.b32  	%r1147, %r1049, %r1058;
	and.b32  	%r1148, %r1147, 15;
	mad.lo.s32 	%r1149, %r1148, 1536, %r5;
	shr.u32 	%r1150, %r1147, 3;
	and.b32  	%r1151, %r1150, 536870910;
	add.s32 	%r166, %r1149, %r1151;
	ld.shared.u16 	%rs3, [%r166];
	add.s16 	%rs79, %rs3, 1;
	st.shared.u16 	[%r166], %rs79;
	// begin inline asm
	shr.b32 %r1061, %r1062, %r369;
	// end inline asm
	and.b32  	%r1152, %r1049, %r1061;
	and.b32  	%r1153, %r1152, 15;
	mad.lo.s32 	%r1154, %r1153, 1536, %r5;
	shr.u32 	%r1155, %r1152, 3;
	and.b32  	%r1156, %r1155, 536870910;
	add.s32 	%r167, %r1154, %r1156;
	ld.shared.u16 	%rs4, [%r167];
	add.s16 	%rs80, %rs4, 1;
	st.shared.u16 	[%r167], %rs80;
	// begin inline asm
	shr.b32 %r1064, %r1065, %r369;
	// end inline asm
	and.b32  	%r1157, %r1049, %r1064;
	and.b32  	%r1158, %r1157, 15;
	mad.lo.s32 	%r1159, %r1158, 1536, %r5;
	shr.u32 	%r1160, %r1157, 3;
	and.b32  	%r1161, %r1160, 536870910;
	add.s32 	%r168, %r1159, %r1161;
	ld.shared.u16 	%rs5, [%r168];
	add.s16 	%rs81, %rs5, 1;
	st.shared.u16 	[%r168], %rs81;
	// begin inline asm
	shr.b32 %r1067, %r1068, %r369;
	// end inline asm
	and.b32  	%r1162, %r1049, %r1067;
	and.b32  	%r1163, %r1162, 15;
	mad.lo.s32 	%r1164, %r1163, 1536, %r5;
	shr.u32 	%r1165, %r1162, 3;
	and.b32  	%r1166, %r1165, 536870910;
	add.s32 	%r169, %r1164, %r1166;
	ld.shared.u16 	%rs6, [%r169];
	add.s16 	%rs82, %rs6, 1;
	st.shared.u16 	[%r169], %rs82;
	// begin inline asm
	shr.b32 %r1070, %r1071, %r369;
	// end inline asm
	and.b32  	%r1167, %r1049, %r1070;
	and.b32  	%r1168, %r1167, 15;
	mad.lo.s32 	%r1169, %r1168, 1536, %r5;
	shr.u32 	%r1170, %r1167, 3;
	and.b32  	%r1171, %r1170, 536870910;
	add.s32 	%r170, %r1169, %r1171;
	ld.shared.u16 	%rs7, [%r170];
	add.s16 	%rs83, %rs7, 1;
	st.shared.u16 	[%r170], %rs83;
	// begin inline asm
	shr.b32 %r1073, %r1074, %r369;
	// end inline asm
	and.b32  	%r1172, %r1049, %r1073;
	and.b32  	%r1173, %r1172, 15;
	mad.lo.s32 	%r1174, %r1173, 1536, %r5;
	shr.u32 	%r1175, %r1172, 3;
	and.b32  	%r1176, %r1175, 536870910;
	add.s32 	%r171, %r1174, %r1176;
	ld.shared.u16 	%rs8, [%r171];
	add.s16 	%rs84, %rs8, 1;
	st.shared.u16 	[%r171], %rs84;
	// begin inline asm
	shr.b32 %r1076, %r1077, %r369;
	// end inline asm
	and.b32  	%r1177, %r1049, %r1076;
	and.b32  	%r1178, %r1177, 15;
	mad.lo.s32 	%r1179, %r1178, 1536, %r5;
	shr.u32 	%r1180, %r1177, 3;
	and.b32  	%r1181, %r1180, 536870910;
	add.s32 	%r172, %r1179, %r1181;
	ld.shared.u16 	%rs9, [%r172];
	add.s16 	%rs85, %rs9, 1;
	st.shared.u16 	[%r172], %rs85;
	// begin inline asm
	shr.b32 %r1079, %r1080, %r369;
	// end inline asm
	and.b32  	%r1182, %r1049, %r1079;
	and.b32  	%r1183, %r1182, 15;
	mad.lo.s32 	%r1184, %r1183, 1536, %r5;
	shr.u32 	%r1185, %r1182, 3;
	and.b32  	%r1186, %r1185, 536870910;
	add.s32 	%r173, %r1184, %r1186;
	ld.shared.u16 	%rs10, [%r173];
	add.s16 	%rs86, %rs10, 1;
	st.shared.u16 	[%r173], %rs86;
	// begin inline asm
	shr.b32 %r1082, %r1083, %r369;
	// end inline asm
	and.b32  	%r1187, %r1049, %r1082;
	and.b32  	%r1188, %r1187, 15;
	mad.lo.s32 	%r1189, %r1188, 1536, %r5;
	shr.u32 	%r1190, %r1187, 3;
	and.b32  	%r1191, %r1190, 536870910;
	add.s32 	%r174, %r1189, %r1191;
	ld.shared.u16 	%rs11, [%r174];
	add.s16 	%rs87, %rs11, 1;
	st.shared.u16 	[%r174], %rs87;
	bar.sync 	0;
	ld.shared.u32 	%r175, [%r1192];
	ld.shared.u32 	%r1193, [%r1192+4];
	ld.shared.u32 	%r1194, [%r1192+8];
	ld.shared.u32 	%r1195, [%r1192+12];
	ld.shared.u32 	%r1196, [%r1192+16];
	ld.shared.u32 	%r1197, [%r1192+20];
	ld.shared.u32 	%r1198, [%r1192+24];
	ld.shared.u32 	%r1199, [%r1192+28];
	ld.shared.u32 	%r1200, [%r1192+32];
	ld.shared.u32 	%r1201, [%r1192+36];
	ld.shared.u32 	%r1202, [%r1192+40];
	ld.shared.u32 	%r1203, [%r1192+44];
	ld.shared.u32 	%r1204, [%r1192+48];
	ld.shared.u32 	%r1205, [%r1192+52];
	ld.shared.u32 	%r1206, [%r1192+56];
	ld.shared.u32 	%r1207, [%r1192+60];
	ld.shared.u32 	%r1208, [%r1192+64];
	add.s32 	%r176, %r1193, %r175;
	add.s32 	%r177, %r1194, %r176;
	add.s32 	%r178, %r1195, %r177;
	add.s32 	%r179, %r1196, %r178;
	add.s32 	%r180, %r1197, %r179;
	add.s32 	%r181, %r1198, %r180;
	add.s32 	%r182, %r1199, %r181;
	add.s32 	%r183, %r1200, %r182;
	add.s32 	%r184, %r1201, %r183;
	add.s32 	%r185, %r1202, %r184;
	add.s32 	%r186, %r1203, %r185;
	add.s32 	%r187, %r1204, %r186;
	add.s32 	%r188, %r1205, %r187;
	add.s32 	%r189, %r1206, %r188;
	add.s32 	%r190, %r1207, %r189;
	add.s32 	%r1089, %r1208, %r190;
	mov.b32 	%r1087, 1;
	mov.b32 	%r1114, -1;
	// begin inline asm
	{  .reg .u32 r0;  .reg .pred p;  shfl.sync.up.b32 r0|p, %r1089, %r1087, %r1112, %r1114;  @p add.u32 r0, r0, %r1089;  mov.u32 %r1085, r0;}
	// end inline asm
	mov.b32 	%r1093, 2;
	// begin inline asm
	{  .reg .u32 r0;  .reg .pred p;  shfl.sync.up.b32 r0|p, %r1085, %r1093, %r1112, %r1114;  @p add.u32 r0, r0, %r1085;  mov.u32 %r1091, r0;}
	// end inline asm
	mov.b32 	%r1099, 4;
	// begin inline asm
	{  .reg .u32 r0;  .reg .pred p;  shfl.sync.up.b32 r0|p, %r1091, %r1099, %r1112, %r1114;  @p add.u32 r0, r0, %r1091;  mov.u32 %r1097, r0;}
	// end inline asm
	mov.b32 	%r1105, 8;
	// begin inline asm
	{  .reg .u32 r0;  .reg .pred p;  shfl.sync.up.b32 r0|p, %r1097, %r1105, %r1112, %r1114;  @p add.u32 r0, r0, %r1097;  mov.u32 %r1103, r0;}
	// end inline asm
	mov.b32 	%r1111, 16;
	// begin inline asm
	{  .reg .u32 r0;  .reg .pred p;  shfl.sync.up.b32 r0|p, %r1103, %r1111, %r1112, %r1114;  @p add.u32 r0, r0, %r1103;  mov.u32 %r1109, r0;}
	// end inline asm
	@%p75 bra 	$L__BB3_31;
	shr.u32 	%r1209, %r4, 3;
	and.b32  	%r1210, %r1209, 124;
	mov.u32 	%r1211, _ZZN3cub18CUB_300001_SM_10006detail10radix_sort30DeviceSegmentedRadixSortKernelINS1_5radix10policy_hubIiiiE10Policy1000ELb1ELNS0_9SortOrderE0EiiPiS9_iNS1_21identity_decomposer_tEEEvPKT2_PSB_PKT3_PSF_T4_T5_iiiT7_E12temp_storage;
	add.s32 	%r1212, %r1211, %r1210;
	st.shared.u32 	[%r1212+26112], %r1109;
$L__BB3_31:
	sub.s32 	%r1213, %r1109, %r1089;
	setp.ne.s32 	%p76, %r743, 0;
	shr.u32 	%r1214, %r4, 5;
	setp.eq.s32 	%p77, %r1214, 11;
	setp.eq.s32 	%p78, %r1214, 10;
	setp.eq.s32 	%p79, %r1214, 9;
	setp.eq.s32 	%p80, %r1214, 8;
	setp.eq.s32 	%p81, %r1214, 7;
	setp.eq.s32 	%p82, %r1214, 6;
	setp.eq.s32 	%p83, %r1214, 5;
	setp.eq.s32 	%p84, %r1214, 4;
	setp.eq.s32 	%p85, %r1214, 3;
	setp.eq.s32 	%p86, %r1214, 2;
	setp.eq.s32 	%p87, %r1214, 1;
	setp.gt.u32 	%p88, %r4, 31;
	bar.sync 	0;
	ld.shared.v4.u32 	{%r1215, %r1216, %r1217, %r1218}, [_ZZN3cub18CUB_300001_SM_10006detail10radix_sort30DeviceSegmentedRadixSortKernelINS1_5radix10policy_hubIiiiE10Policy1000ELb1ELNS0_9SortOrderE0EiiPiS9_iNS1_21identity_decomposer_tEEEvPKT2_PSB_PKT3_PSF_T4_T5_iiiT7_E12temp_storage+26112];
	selp.b32 	%r1219, %r1215, %r1937, %p87;
	add.s32 	%r1220, %r1216, %r1215;
	selp.b32 	%r1221, %r1220, %r1219, %p86;
	add.s32 	%r1222, %r1220, %r1217;
	selp.b32 	%r1223, %r1222, %r1221, %p85;
	add.s32 	%r1224, %r1222, %r1218;
	selp.b32 	%r1225, %r1224, %r1223, %p84;
	ld.shared.v4.u32 	{%r1226, %r1227, %r1228, %r1229}, [_ZZN3cub18CUB_300001_SM_10006detail10radix_sort30DeviceSegmentedRadixSortKernelINS1_5radix10policy_hubIiiiE10Policy1000ELb1ELNS0_9SortOrderE0EiiPiS9_iNS1_21identity_decomposer_tEEEvPKT2_PSB_PKT3_PSF_T4_T5_iiiT7_E12temp_storage+26128];
	add.s32 	%r1230, %r1224, %r1226;
	selp.b32 	%r1231, %r1230, %r1225, %p83;
	add.s32 	%r1232, %r1230, %r1227;
	selp.b32 	%r1233, %r1232, %r1231, %p82;
	add.s32 	%r1234, %r1232, %r1228;
	selp.b32 	%r1235, %r1234, %r1233, %p81;
	add.s32 	%r1236, %r1234, %r1229;
	selp.b32 	%r1237, %r1236, %r1235, %p80;
	ld.shared.v4.u32 	{%r1238, %r1239, %r1240, %r1241}, [_ZZN3cub18CUB_300001_SM_10006detail10radix_sort30DeviceSegmentedRadixSortKernelINS1_5radix10policy_hubIiiiE10Policy1000ELb1ELNS0_9SortOrderE0EiiPiS9_iNS1_21identity_decomposer_tEEEvPKT2_PSB_PKT3_PSF_T4_T5_iiiT7_E12temp_storage+26144];
	add.s32 	%r1242, %r1236, %r1238;
	selp.b32 	%r1243, %r1242, %r1237, %p79;
	add.s32 	%r1244, %r1242, %r1239;
	selp.b32 	%r1245, %r1244, %r1243, %p78;
	add.s32 	%r1246, %r1244, %r1240;
	selp.b32 	%r1937, %r1246, %r1245, %p77;
	add.s32 	%r194, %r1246, %r1241;
	selp.b32 	%r1247, %r1213, 0, %p76;
	add.s32 	%r1248, %r1937, %r1247;
	selp.b32 	%r1941, %r1248, %r1213, %p88;
	or.pred  	%p89, %p88, %p76;
	@%p89 bra 	$L__BB3_33;
	shl.b32 	%r1941, %r194, 16;
	st.shared.u32 	[_ZZN3cub18CUB_300001_SM_10006detail10radix_sort30DeviceSegmentedRadixSortKernelINS1_5radix10policy_hubIiiiE10Policy1000ELb1ELNS0_9SortOrderE0EiiPiS9_iNS1_21identity_decomposer_tEEEvPKT2_PSB_PKT3_PSF_T4_T5_iiiT7_E12temp_storage+26172], %r1941;
$L__BB3_33:
	setp.eq.s32 	%p90, %r4, 0;
	bar.sync 	0;
	ld.shared.u32 	%r1249, [_ZZN3cub18CUB_300001_SM_10006detail10radix_sort30DeviceSegmentedRadixSortKernelINS1_5radix10policy_hubIiiiE10Policy1000ELb1ELNS0_9SortOrderE0EiiPiS9_iNS1_21identity_decomposer_tEEEvPKT2_PSB_PKT3_PSF_T4_T5_iiiT7_E12temp_storage+26172];
	selp.b32 	%r1250, 0, %r1249, %p90;
	add.s32 	%r1251, %r1941, %r1250;
	add.s32 	%r1252, %r175, %r1251;
	add.s32 	%r1253, %r176, %r1251;
	add.s32 	%r1254, %r177, %r1251;
	add.s32 	%r1255, %r178, %r1251;
	add.s32 	%r1256, %r179, %r1251;
	add.s32 	%r1257, %r180, %r1251;
	add.s32 	%r1258, %r181, %r1251;
	add.s32 	%r1259, %r182, %r1251;
	add.s32 	%r1260, %r183, %r1251;
	add.s32 	%r1261, %r184, %r1251;
	add.s32 	%r1262, %r185, %r1251;
	add.s32 	%r1263, %r186, %r1251;
	add.s32 	%r1264, %r187, %r1251;
	add.s32 	%r1265, %r188, %r1251;
	add.s32 	%r1266, %r189, %r1251;
	add.s32 	%r1267, %r190, %r1251;
	mad.lo.s32 	%r1268, %r4, 24, %r69;
	st.shared.u32 	[%r1268], %r1251;
	st.shared.u32 	[%r1268+4], %r1252;
	st.shared.u32 	[%r1268+8], %r1253;
	st.shared.u32 	[%r1268+12], %r1254;
	st.shared.u32 	[%r1268+16], %r1255;
	st.shared.u32 	[%r1268+20], %r1256;
	st.shared.u32 	[%r1268+24], %r1257;
	st.shared.u32 	[%r1268+28], %r1258;
	st.shared.u32 	[%r1268+32], %r1259;
	st.shared.u32 	[%r1268+36], %r1260;
	st.shared.u32 	[%r1268+40], %r1261;
	st.shared.u32 	[%r1268+44], %r1262;
	st.shared.u32 	[%r1268+48], %r1263;
	st.shared.u32 	[%r1268+52], %r1264;
	st.shared.u32 	[%r1268+56], %r1265;
	st.shared.u32 	[%r1268+60], %r1266;
	st.shared.u32 	[%r1268+64], %r1267;
	bar.sync 	0;
	cvt.u32.u16 	%r1269, %rs1;
	ld.shared.u16 	%r1270, [%r164];
	add.s32 	%r198, %r1270, %r1269;
	cvt.u32.u16 	%r1271, %rs2;
	ld.shared.u16 	%r1272, [%r165];
	add.s32 	%r199, %r1272, %r1271;
	cvt.u32.u16 	%r1273, %rs3;
	ld.shared.u16 	%r1274, [%r166];
	add.s32 	%r200, %r1274, %r1273;
	cvt.u32.u16 	%r1275, %rs4;
	ld.shared.u16 	%r1276, [%r167];
	add.s32 	%r201, %r1276, %r1275;
	cvt.u32.u16 	%r1277, %rs5;
	ld.shared.u16 	%r1278, [%r168];
	add.s32 	%r202, %r1278, %r1277;
	cvt.u32.u16 	%r1279, %rs6;
	ld.shared.u16 	%r1280, [%r169];
	add.s32 	%r203, %r1280, %r1279;
	cvt.u32.u16 	%r1281, %rs7;
	ld.shared.u16 	%r1282, [%r170];
	add.s32 	%r204, %r1282, %r1281;
	cvt.u32.u16 	%r1283, %rs8;
	ld.shared.u16 	%r1284, [%r171];
	add.s32 	%r205, %r1284, %r1283;
	cvt.u32.u16 	%r1285, %rs9;
	ld.shared.u16 	%r1286, [%r172];
	add.s32 	%r206, %r1286, %r1285;
	cvt.u32.u16 	%r1287, %rs10;
	ld.shared.u16 	%r1288, [%r173];
	add.s32 	%r207, %r1288, %r1287;
	cvt.u32.u16 	%r1289, %rs11;
	ld.shared.u16 	%r1290, [%r174];
	add.s32 	%r208, %r1290, %r1289;
	@%p88 bra 	$L__BB3_35;
	and.b32  	%r1291, %r4, 15;
	mov.u32 	%r1292, _ZZN3cub18CUB_300001_SM_10006detail10radix_sort30DeviceSegmentedRadixSortKernelINS1_5radix10policy_hubIiiiE10Policy1000ELb1ELNS0_9SortOrderE0EiiPiS9_iNS1_21identity_decomposer_tEEEvPKT2_PSB_PKT3_PSF_T4_T5_iiiT7_E12temp_storage;
	mad.lo.s32 	%r1293, %r1291, 1536, %r1292;
	shr.u32 	%r1294, %r4, 3;
	and.b32  	%r1295, %r1294, 126;
	add.s32 	%r1296, %r1293, %r1295;
	ld.shared.u16 	%r1942, [%r1296];
$L__BB3_35:
	setp.gt.u32 	%p92, %r4, 31;
	bar.sync 	0;
	@%p92 bra 	$L__BB3_37;
	st.shared.u32 	[%r5], %r1942;
	mov.b32 	%r1943, 4224;
$L__BB3_37:
	setp.gt.u32 	%p93, %r4, 30;
	bar.sync 	0;
	@%p93 bra 	$L__BB3_39;
	ld.shared.u32 	%r1943, [%r5+4];
$L__BB3_39:
	setp.gt.u32 	%p94, %r4, 31;
	bar.sync 	0;
	@%p94 bra 	$L__BB3_41;
	sub.s32 	%r1298, %r1945, %r1942;
	st.shared.u32 	[%r5+16896], %r1298;
	add.s32 	%r1945, %r1943, %r1298;
$L__BB3_41:
	ld.param.u64 	%rd157, [_ZN3cub18CUB_300001_SM_10006detail10radix_sort30DeviceSegmentedRadixSortKernelINS1_5radix10policy_hubIiiiE10Policy1000ELb1ELNS0_9SortOrderE0EiiPiS9_iNS1_21identity_decomposer_tEEEvPKT2_PSB_PKT3_PSF_T4_T5_iiiT7__param_2];
	cvta.to.global.u64 	%rd65, %rd157;
	cvt.s64.s32 	%rd67, %r1947;
	add.s64 	%rd68, %rd5, %rd67;
	shl.b64 	%rd69, %rd68, 2;
	add.s64 	%rd70, %rd65, %rd69;
	bar.sync 	0;
	shl.b32 	%r1332, %r198, 2;
	mov.u32 	%r1333, _ZZN3cub18CUB_300001_SM_10006detail10radix_sort30DeviceSegmentedRadixSortKernelINS1_5radix10policy_hubIiiiE10Policy1000ELb1ELNS0_9SortOrderE0EiiPiS9_iNS1_21identity_decomposer_tEEEvPKT2_PSB_PKT3_PSF_T4_T5_iiiT7_E12temp_storage;
	add.s32 	%r1334, %r1333, %r1332;
	st.shared.u32 	[%r1334], %r1053;
	shl.b32 	%r1335, %r199, 2;
	add.s32 	%r1336, %r1333, %r1335;
	st.shared.u32 	[%r1336], %r1056;
	shl.b32 	%r1337, %r200, 2;
	add.s32 	%r1338, %r1333, %r1337;
	st.shared.u32 	[%r1338], %r1059;
	shl.b32 	%r1339, %r201, 2;
	add.s32 	%r1340, %r1333, %r1339;
	st.shared.u32 	[%r1340], %r1062;
	shl.b32 	%r1341, %r202, 2;
	add.s32 	%r1342, %r1333, %r1341;
	st.shared.u32 	[%r1342], %r1065;
	shl.b32 	%r1343, %r203, 2;
	add.s32 	%r1344, %r1333, %r1343;
	st.shared.u32 	[%r1344], %r1068;
	shl.b32 	%r1345, %r204, 2;
	add.s32 	%r1346, %r1333, %r1345;
	st.shared.u32 	[%r1346], %r1071;
	shl.b32 	%r1347, %r205, 2;
	add.s32 	%r1348, %r1333, %r1347;
	st.shared.u32 	[%r1348], %r1074;
	shl.b32 	%r1349, %r206, 2;
	add.s32 	%r1350, %r1333, %r1349;
	st.shared.u32 	[%r1350], %r1077;
	shl.b32 	%r1351, %r207, 2;
	add.s32 	%r1352, %r1333, %r1351;
	st.shared.u32 	[%r1352], %r1080;
	shl.b32 	%r1353, %r208, 2;
	add.s32 	%r1354, %r1333, %r1353;
	st.shared.u32 	[%r1354], %r1083;
	bar.sync 	0;
	ld.shared.u32 	%r1300, [%r5];
	// begin inline asm
	shr.b32 %r1299, %r1300, %r369;
	// end inline asm
	and.b32  	%r1355, %r1049, %r1299;
	shl.b32 	%r1356, %r1355, 2;
	add.s32 	%r1357, %r1333, 16896;
	add.s32 	%r1358, %r1357, %r1356;
	ld.shared.u32 	%r1359, [%r1358];
	xor.b32  	%r1360, %r1300, -2147483648;
	add.s32 	%r1361, %r4, %r1359;
	mul.wide.u32 	%rd71, %r1361, 4;
	add.s64 	%rd72, %rd4, %rd71;
	st.global.u32 	[%rd72], %r1360;
	ld.shared.u32 	%r1303, [%r5+1536];
	// begin inline asm
	shr.b32 %r1302, %r1303, %r369;
	// end inline asm
	and.b32  	%r1362, %r1049, %r1302;
	shl.b32 	%r1363, %r1362, 2;
	add.s32 	%r1364, %r1357, %r1363;
	ld.shared.u32 	%r1365, [%r1364];
	xor.b32  	%r1366, %r1303, -2147483648;
	add.s32 	%r1367, %r4, %r1365;
	add.s32 	%r1368, %r1367, 384;
	mul.wide.u32 	%rd73, %r1368, 4;
	add.s64 	%rd74, %rd4, %rd73;
	st.global.u32 	[%rd74], %r1366;
	ld.shared.u32 	%r1306, [%r5+3072];
	// begin inline asm
	shr.b32 %r1305, %r1306, %r369;
	// end inline asm
	and.b32  	%r1369, %r1049, %r1305;
	shl.b32 	%r1370, %r1369, 2;
	add.s32 	%r1371, %r1357, %r1370;
	ld.shared.u32 	%r1372, [%r1371];
	xor.b32  	%r1373, %r1306, -2147483648;
	add.s32 	%r1374, %r4, %r1372;
	add.s32 	%r1375, %r1374, 768;
	mul.wide.u32 	%rd75, %r1375, 4;
	add.s64 	%rd76, %rd4, %rd75;
	st.global.u32 	[%rd76], %r1373;
	ld.shared.u32 	%r1309, [%r5+4608];
	// begin inline asm
	shr.b32 %r1308, %r1309, %r369;
	// end inline asm
	and.b32  	%r1376, %r1049, %r1308;
	shl.b32 	%r1377, %r1376, 2;
	add.s32 	%r1378, %r1357, %r1377;
	ld.shared.u32 	%r1379, [%r1378];
	xor.b32  	%r1380, %r1309, -2147483648;
	add.s32 	%r1381, %r4, %r1379;
	add.s32 	%r1382, %r1381, 1152;
	mul.wide.u32 	%rd77, %r1382, 4;
	add.s64 	%rd78, %rd4, %rd77;
	st.global.u32 	[%rd78], %r1380;
	ld.shared.u32 	%r1312, [%r5+6144];
	// begin inline asm
	shr.b32 %r1311, %r1312, %r369;
	// end inline asm
	and.b32  	%r1383, %r1049, %r1311;
	shl.b32 	%r1384, %r1383, 2;
	add.s32 	%r1385, %r1357, %r1384;
	ld.shared.u32 	%r1386, [%r1385];
	xor.b32  	%r1387, %r1312, -2147483648;
	add.s32 	%r1388, %r4, %r1386;
	add.s32 	%r1389, %r1388, 1536;
	mul.wide.u32 	%rd79, %r1389, 4;
	add.s64 	%rd80, %rd4, %rd79;
	st.global.u32 	[%rd80], %r1387;
	ld.shared.u32 	%r1315, [%r5+7680];
	// begin inline asm
	shr.b32 %r1314, %r1315, %r369;
	// end inline asm
	and.b32  	%r1390, %r1049, %r1314;
	shl.b32 	%r1391, %r1390, 2;
	add.s32 	%r1392, %r1357, %r1391;
	ld.shared.u32 	%r1393, [%r1392];
	xor.b32  	%r1394, %r1315, -2147483648;
	add.s32 	%r1395, %r4, %r1393;
	add.s32 	%r1396, %r1395, 1920;
	mul.wide.u32 	%rd81, %r1396, 4;
	add.s64 	%rd82, %rd4, %rd81;
	st.global.u32 	[%rd82], %r1394;
	ld.shared.u32 	%r1318, [%r5+9216];
	// begin inline asm
	shr.b32 %r1317, %r1318, %r369;
	// end inline asm
	and.b32  	%r1397, %r1049, %r1317;
	shl.b32 	%r1398, %r1397, 2;
	add.s32 	%r1399, %r1357, %r1398;
	ld.shared.u32 	%r1400, [%r1399];
	xor.b32  	%r1401, %r1318, -2147483648;
	add.s32 	%r1402, %r4, %r1400;
	add.s32 	%r1403, %r1402, 2304;
	mul.wide.u32 	%rd83, %r1403, 4;
	add.s64 	%rd84, %rd4, %rd83;
	st.global.u32 	[%rd84], %r1401;
	ld.shared.u32 	%r1321, [%r5+10752];
	// begin inline asm
	shr.b32 %r1320, %r1321, %r369;
	// end inline asm
	and.b32  	%r1404, %r1049, %r1320;
	shl.b32 	%r1405, %r1404, 2;
	add.s32 	%r1406, %r1357, %r1405;
	ld.shared.u32 	%r1407, [%r1406];
	xor.b32  	%r1408, %r1321, -2147483648;
	add.s32 	%r1409, %r4, %r1407;
	add.s32 	%r1410, %r1409, 2688;
	mul.wide.u32 	%rd85, %r1410, 4;
	add.s64 	%rd86, %rd4, %rd85;
	st.global.u32 	[%rd86], %r1408;
	ld.shared.u32 	%r1324, [%r5+12288];
	// begin inline asm
	shr.b32 %r1323, %r1324, %r369;
	// end inline asm
	and.b32  	%r1411, %r1049, %r1323;
	shl.b32 	%r1412, %r1411, 2;
	add.s32 	%r1413, %r1357, %r1412;
	ld.shared.u32 	%r1414, [%r1413];
	xor.b32  	%r1415, %r1324, -2147483648;
	add.s32 	%r1416, %r4, %r1414;
	add.s32 	%r1417, %r1416, 3072;
	mul.wide.u32 	%rd87, %r1417, 4;
	add.s64 	%rd88, %rd4, %rd87;
	st.global.u32 	[%rd88], %r1415;
	ld.shared.u32 	%r1327, [%r5+13824];
	// begin inline asm
	shr.b32 %r1326, %r1327, %r369;
	// end inline asm
	and.b32  	%r1418, %r1049, %r1326;
	shl.b32 	%r1419, %r1418, 2;
	add.s32 	%r1420, %r1357, %r1419;
	ld.shared.u32 	%r1421, [%r1420];
	xor.b32  	%r1422, %r1327, -2147483648;
	add.s32 	%r1423, %r4, %r1421;
	add.s32 	%r1424, %r1423, 3456;
	mul.wide.u32 	%rd89, %r1424, 4;
	add.s64 	%rd90, %rd4, %rd89;
	st.global.u32 	[%rd90], %r1422;
	ld.shared.u32 	%r1330, [%r5+15360];
	// begin inline asm
	shr.b32 %r1329, %r1330, %r369;
	// end inline asm
	and.b32  	%r1425, %r1049, %r1329;
	shl.b32 	%r1426, %r1425, 2;
	add.s32 	%r1427, %r1357, %r1426;
	ld.shared.u32 	%r1428, [%r1427];
	xor.b32  	%r1429, %r1330, -2147483648;
	add.s32 	%r1430, %r4, %r1428;
	add.s32 	%r1431, %r1430, 3840;
	mul.wide.u32 	%rd91, %r1431, 4;
	add.s64 	%rd92, %rd4, %rd91;
	st.global.u32 	[%rd92], %r1429;
	bar.sync 	0;
	ld.global.u32 	%r1432, [%rd70];
	ld.global.u32 	%r1433, [%rd70+1536];
	ld.global.u32 	%r1434, [%rd70+3072];
	ld.global.u32 	%r1435, [%rd70+4608];
	ld.global.u32 	%r1436, [%rd70+6144];
	ld.global.u32 	%r1437, [%rd70+7680];
	ld.global.u32 	%r1438, [%rd70+9216];
	ld.global.u32 	%r1439, [%rd70+10752];
	ld.global.u32 	%r1440, [%rd70+12288];
	ld.global.u32 	%r1441, [%rd70+13824];
	ld.global.u32 	%r1442, [%rd70+15360];
	st.shared.u32 	[%r5], %r1432;
	st.shared.u32 	[%r5+1536], %r1433;
	st.shared.u32 	[%r5+3072], %r1434;
	st.shared.u32 	[%r5+4608], %r1435;
	st.shared.u32 	[%r5+6144], %r1436;
	st.shared.u32 	[%r5+7680], %r1437;
	st.shared.u32 	[%r5+9216], %r1438;
	st.shared.u32 	[%r5+10752], %r1439;
	st.shared.u32 	[%r5+12288], %r1440;
	st.shared.u32 	[%r5+13824], %r1441;
	st.shared.u32 	[%r5+15360], %r1442;
	bar.sync 	0;
	ld.shared.u32 	%r1443, [%r69];
	ld.shared.u32 	%r1444, [%r69+4];
	ld.shared.u32 	%r1445, [%r69+8];
	ld.shared.u32 	%r1446, [%r69+12];
	ld.shared.u32 	%r1447, [%r69+16];
	ld.shared.u32 	%r1448, [%r69+20];
	ld.shared.u32 	%r1449, [%r69+24];
	ld.shared.u32 	%r1450, [%r69+28];
	ld.shared.u32 	%r1451, [%r69+32];
	ld.shared.u32 	%r1452, [%r69+36];
	ld.shared.u32 	%r1453, [%r69+40];
	bar.sync 	0;
	bar.sync 	0;
	st.shared.u32 	[%r1334], %r1443;
	st.shared.u32 	[%r1336], %r1444;
	st.shared.u32 	[%r1338], %r1445;
	st.shared.u32 	[%r1340], %r1446;
	st.shared.u32 	[%r1342], %r1447;
	st.shared.u32 	[%r1344], %r1448;
	st.shared.u32 	[%r1346], %r1449;
	st.shared.u32 	[%r1348], %r1450;
	st.shared.u32 	[%r1350], %r1451;
	st.shared.u32 	[%r1352], %r1452;
	st.shared.u32 	[%r1354], %r1453;
	bar.sync 	0;
	ld.shared.u32 	%r1454, [%r5];
	add.s64 	%rd93, %rd2, %rd71;
	st.global.u32 	[%rd93], %r1454;
	ld.shared.u32 	%r1455, [%r5+1536];
	add.s64 	%rd94, %rd2, %rd73;
	st.global.u32 	[%rd94], %r1455;
	ld.shared.u32 	%r1456, [%r5+3072];
	add.s64 	%rd95, %rd2, %rd75;
	st.global.u32 	[%rd95], %r1456;
	ld.shared.u32 	%r1457, [%r5+4608];
	add.s64 	%rd96, %rd2, %rd77;
	st.global.u32 	[%rd96], %r1457;
	ld.shared.u32 	%r1458, [%r5+6144];
	add.s64 	%rd97, %rd2, %rd79;
	st.global.u32 	[%rd97], %r1458;
	ld.shared.u32 	%r1459, [%r5+7680];
	add.s64 	%rd98, %rd2, %rd81;
	st.global.u32 	[%rd98], %r1459;
	ld.shared.u32 	%r1460, [%r5+9216];
	add.s64 	%rd99, %rd2, %rd83;
	st.global.u32 	[%rd99], %r1460;
	ld.shared.u32 	%r1461, [%r5+10752];
	add.s64 	%rd100, %rd2, %rd85;
	st.global.u32 	[%rd100], %r1461;
	ld.shared.u32 	%r1462, [%r5+12288];
	add.s64 	%rd101, %rd2, %rd87;
	st.global.u32 	[%rd101], %r1462;
	ld.shared.u32 	%r1463, [%r5+13824];
	add.s64 	%rd102, %rd2, %rd89;
	st.global.u32 	[%rd102], %r1463;
	ld.shared.u32 	%r1464, [%r5+15360];
	add.s64 	%rd103, %rd2, %rd91;
	st.global.u32 	[%rd103], %r1464;
	add.s32 	%r1947, %r1947, 4224;
	bar.sync 	0;
	add.s32 	%r1948, %r1948, -4224;
	setp.gt.s32 	%p95, %r1948, 4223;
	@%p95 bra 	$L__BB3_29;
$L__BB3_42:
	setp.ge.s32 	%p96, %r1947, %r2;
	@%p96 bra 	$L__BB3_237;
	shfl.sync.idx.b32	%r221|%p97, %r1948, 0, 31, -1;
	cvt.s64.s32 	%rd104, %r1947;
	setp.ge.s32 	%p98, %r4, %r221;
	cvt.u64.u32 	%rd105, %r4;
	add.s64 	%rd106, %rd105, %rd104;
	shl.b64 	%rd107, %rd106, 2;
	add.s64 	%rd19, %rd1, %rd107;
	mov.b32 	%r1949, 2147483647;
	@%p98 bra 	$L__BB3_45;
	ld.global.u32 	%r1949, [%rd19];
$L__BB3_45:
	add.s32 	%r224, %r4, 384;
	setp.ge.s32 	%p99, %r224, %r221;
	mov.b32 	%r1950, 2147483647;
	@%p99 bra 	$L__BB3_47;
	ld.global.u32 	%r1950, [%rd19+1536];
$L__BB3_47:
	add.s32 	%r227, %r4, 768;
	setp.ge.s32 	%p100, %r227, %r221;
	mov.b32 	%r1951, 2147483647;
	@%p100 bra 	$L__BB3_49;
	ld.global.u32 	%r1951, [%rd19+3072];
$L__BB3_49:
	add.s32 	%r230, %r4, 1152;
	setp.ge.s32 	%p101, %r230, %r221;
	mov.b32 	%r1952, 2147483647;
	@%p101 bra 	$L__BB3_51;
	ld.global.u32 	%r1952, [%rd19+4608];
$L__BB3_51:
	add.s32 	%r233, %r4, 1536;
	setp.ge.s32 	%p102, %r233, %r221;
	mov.b32 	%r1953, 2147483647;
	@%p102 bra 	$L__BB3_53;
	ld.global.u32 	%r1953, [%rd19+6144];
$L__BB3_53:
	add.s32 	%r236, %r4, 1920;
	setp.ge.s32 	%p103, %r236, %r221;
	mov.b32 	%r1954, 2147483647;
	@%p103 bra 	$L__BB3_55;
	ld.global.u32 	%r1954, [%rd19+7680];
$L__BB3_55:
	add.s32 	%r239, %r4, 2304;
	setp.ge.s32 	%p104, %r239, %r221;
	mov.b32 	%r1955, 2147483647;
	@%p104 bra 	$L__BB3_57;
	ld.global.u32 	%r1955, [%rd19+9216];
$L__BB3_57:
	add.s32 	%r242, %r4, 2688;
	setp.ge.s32 	%p105, %r242, %r221;
	mov.b32 	%r1956, 2147483647;
	@%p105 bra 	$L__BB3_59;
	ld.global.u32 	%r1956, [%rd19+10752];
$L__BB3_59:
	or.b32  	%r245, %r4, 3072;
	setp.ge.s32 	%p106, %r245, %r221;
	mov.b32 	%r1957, 2147483647;
	@%p106 bra 	$L__BB3_61;
	ld.global.u32 	%r1957, [%rd19+12288];
$L__BB3_61:
	add.s32 	%r248, %r4, 3456;
	setp.ge.s32 	%p107, %r248, %r221;
	mov.b32 	%r1958, 2147483647;
	@%p107 bra 	$L__BB3_63;
	ld.global.u32 	%r1958, [%rd19+13824];
$L__BB3_63:
	add.s32 	%r251, %r4, 3840;
	setp.ge.s32 	%p108, %r251, %r221;
	mov.b32 	%r1959, 2147483647;
	@%p108 bra 	$L__BB3_65;
	ld.global.u32 	%r1959, [%rd19+15360];
$L__BB3_65:
	ld.param.u32 	%r1873, [_ZN3cub18CUB_300001_SM_10006detail10radix_sort30DeviceSegmentedRadixSortKernelINS1_5radix10policy_hubIiiiE10Policy1000ELb1ELNS0_9SortOrderE0EiiPiS9_iNS1_21identity_decomposer_tEEEvPKT2_PSB_PKT3_PSF_T4_T5_iiiT7__param_8];
	st.shared.u32 	[%r5], %r1949;
	st.shared.u32 	[%r5+1536], %r1950;
	st.shared.u32 	[%r5+3072], %r1951;
	st.shared.u32 	[%r5+4608], %r1952;
	st.shared.u32 	[%r5+6144], %r1953;
	st.shared.u32 	[%r5+7680], %r1954;
	st.shared.u32 	[%r5+9216], %r1955;
	st.shared.u32 	[%r5+10752], %r1956;
	st.shared.u32 	[%r5+12288], %r1957;
	st.shared.u32 	[%r5+13824], %r1958;
	st.shared.u32 	[%r5+15360], %r1959;
	bar.sync 	0;
	mad.lo.s32 	%r254, %r4, 40, %r5;
	ld.shared.u32 	%r1542, [%r254];
	ld.shared.u32 	%r1543, [%r254+4];
	ld.shared.u32 	%r1544, [%r254+8];
	ld.shared.u32 	%r1545, [%r254+12];
	ld.shared.u32 	%r1546, [%r254+16];
	ld.shared.u32 	%r1547, [%r254+20];
	ld.shared.u32 	%r1548, [%r254+24];
	ld.shared.u32 	%r1549, [%r254+28];
	ld.shared.u32 	%r1550, [%r254+32];
	ld.shared.u32 	%r1551, [%r254+36];
	ld.shared.u32 	%r1552, [%r254+40];
	bar.sync 	0;
	xor.b32  	%r1480, %r1542, -2147483648;
	xor.b32  	%r1483, %r1543, -2147483648;
	xor.b32  	%r1486, %r1544, -2147483648;
	xor.b32  	%r1489, %r1545, -2147483648;
	xor.b32  	%r1492, %r1546, -2147483648;
	xor.b32  	%r1495, %r1547, -2147483648;
	xor.b32  	%r1498, %r1548, -2147483648;
	xor.b32  	%r1501, %r1549, -2147483648;
	xor.b32  	%r1504, %r1550, -2147483648;
	xor.b32  	%r1507, %r1551, -2147483648;
	xor.b32  	%r1510, %r1552, -2147483648;
	mov.b32 	%r1539, 0;
	st.shared.u32 	[%r5], %r1539;
	st.shared.u32 	[%r5+1536], %r1539;
	st.shared.u32 	[%r5+3072], %r1539;
	st.shared.u32 	[%r5+4608], %r1539;
	st.shared.u32 	[%r5+6144], %r1539;
	st.shared.u32 	[%r5+7680], %r1539;
	st.shared.u32 	[%r5+9216], %r1539;
	st.shared.u32 	[%r5+10752], %r1539;
	st.shared.u32 	[%r5+12288], %r1539;
	st.shared.u32 	[%r5+13824], %r1539;
	st.shared.u32 	[%r5+15360], %r1539;
	st.shared.u32 	[%r5+16896], %r1539;
	st.shared.u32 	[%r5+18432], %r1539;
	st.shared.u32 	[%r5+19968], %r1539;
	st.shared.u32 	[%r5+21504], %r1539;
	st.shared.u32 	[%r5+23040], %r1539;
	st.shared.u32 	[%r5+24576], %r1539;
	// begin inline asm
	bmsk.clamp.b32 %r1476, %r1539, %r1873;
	// end inline asm
	// begin inline asm
	shr.b32 %r1479, %r1480, %r369;
	// end inline asm
	and.b32  	%r1553, %r1476, %r1479;
	and.b32  	%r1554, %r1553, 15;
	mad.lo.s32 	%r1555, %r1554, 1536, %r5;
	shr.u32 	%r1556, %r1553, 3;
	and.b32  	%r1557, %r1556, 536870910;
	add.s32 	%r267, %r1555, %r1557;
	ld.shared.u16 	%rs12, [%r267];
	add.s16 	%rs88, %rs12, 1;
	st.shared.u16 	[%r267], %rs88;
	// begin inline asm
	shr.b32 %r1482, %r1483, %r369;
	// end inline asm
	and.b32  	%r1558, %r1476, %r1482;
	and.b32  	%r1559, %r1558, 15;
	mad.lo.s32 	%r1560, %r1559, 1536, %r5;
	shr.u32 	%r1561, %r1558, 3;
	and.b32  	%r1562, %r1561, 536870910;
	add.s32 	%r268, %r1560, %r1562;
	ld.shared.u16 	%rs13, [%r268];
	add.s16 	%rs89, %rs13, 1;
	st.shared.u16 	[%r268], %rs89;
	// begin inline asm
	shr.b32 %r1485, %r1486, %r369;
	// end inline asm
	and.b32  	%r1563, %r1476, %r1485;
	and.b32  	%r1564, %r1563, 15;
	mad.lo.s32 	%r1565, %r1564, 1536, %r5;
	shr.u32 	%r1566, %r1563, 3;
	and.b32  	%r1567, %r1566, 536870910;
	add.s32 	%r269, %r1565, %r1567;
	ld.shared.u16 	%rs14, [%r269];
	add.s16 	%rs90, %rs14, 1;
	st.shared.u16 	[%r269], %rs90;
	// begin inline asm
	shr.b32 %r1488, %r1489, %r369;
	// end inline asm
	and.b32  	%r1568, %r1476, %r1488;
	and.b32  	%r1569, %r1568, 15;
	mad.lo.s32 	%r1570, %r1569, 1536, %r5;
	shr.u32 	%r1571, %r1568, 3;
	and.b32  	%r1572, %r1571, 536870910;
	add.s32 	%r270, %r1570, %r1572;
	ld.shared.u16 	%rs15, [%r270];
	add.s16 	%rs91, %rs15, 1;
	st.shared.u16 	[%r270], %rs91;
	// begin inline asm
	shr.b32 %r1491, %r1492, %r369;
	// end inline asm
	and.b32  	%r1573, %r1476, %r1491;
	and.b32  	%r1574, %r1573, 15;
	mad.lo.s32 	%r1575, %r1574, 1536, %r5;
	shr.u32 	%r1576, %r1573, 3;
	and.b32  	%r1577, %r1576, 536870910;
	add.s32 	%r271, %r1575, %r1577;
	ld.shared.u16 	%rs16, [%r271];
	add.s16 	%rs92, %rs16, 1;
	st.shared.u16 	[%r271], %rs92;
	// begin inline asm
	shr.b32 %r1494, %r1495, %r369;
	// end inline asm
	and.b32  	%r1578, %r1476, %r1494;
	and.b32  	%r1579, %r1578, 15;
	mad.lo.s32 	%r1580, %r1579, 1536, %r5;
	shr.u32 	%r1581, %r1578, 3;
	and.b32  	%r1582, %r1581, 536870910;
	add.s32 	%r272, %r1580, %r1582;
	ld.shared.u16 	%rs17, [%r272];
	add.s16 	%rs93, %rs17, 1;
	st.shared.u16 	[%r272], %rs93;
	// begin inline asm
	shr.b32 %r1497, %r1498, %r369;
	// end inline asm
	and.b32  	%r1583, %r1476, %r1497;
	and.b32  	%r1584, %r1583, 15;
	mad.lo.s32 	%r1585, %r1584, 1536, %r5;
	shr.u32 	%r1586, %r1583, 3;
	and.b32  	%r1587, %r1586, 536870910;
	add.s32 	%r273, %r1585, %r1587;
	ld.shared.u16 	%rs18, [%r273];
	add.s16 	%rs94, %rs18, 1;
	st.shared.u16 	[%r273], %rs94;
	// begin inline asm
	shr.b32 %r1500, %r1501, %r369;
	// end inline asm
	and.b32  	%r1588, %r1476, %r1500;
	and.b32  	%r1589, %r1588, 15;
	mad.lo.s32 	%r1590, %r1589, 1536, %r5;
	shr.u32 	%r1591, %r1588, 3;
	and.b32  	%r1592, %r1591, 536870910;
	add.s32 	%r274, %r1590, %r1592;
	ld.shared.u16 	%rs19, [%r274];
	add.s16 	%rs95, %rs19, 1;
	st.shared.u16 	[%r274], %rs95;
	// begin inline asm
	shr.b32 %r1503, %r1504, %r369;
	// end inline asm
	and.b32  	%r1593, %r1476, %r1503;
	and.b32  	%r1594, %r1593, 15;
	mad.lo.s32 	%r1595, %r1594, 1536, %r5;
	shr.u32 	%r1596, %r1593, 3;
	and.b32  	%r1597, %r1596, 536870910;
	add.s32 	%r275, %r1595, %r1597;
	ld.shared.u16 	%rs20, [%r275];
	add.s16 	%rs96, %rs20, 1;
	st.shared.u16 	[%r275], %rs96;
	// begin inline asm
	shr.b32 %r1506, %r1507, %r369;
	// end inline asm
	and.b32  	%r1598, %r1476, %r1506;
	and.b32  	%r1599, %r1598, 15;
	mad.lo.s32 	%r1600, %r1599, 1536, %r5;
	shr.u32 	%r1601, %r1598, 3;
	and.b32  	%r1602, %r1601, 536870910;
	add.s32 	%r276, %r1600, %r1602;
	ld.shared.u16 	%rs21, [%r276];
	add.s16 	%rs97, %rs21, 1;
	st.shared.u16 	[%r276], %rs97;
	// begin inline asm
	shr.b32 %r1509, %r1510, %r369;
	// end inline asm
	and.b32  	%r1603, %r1476, %r1509;
	and.b32  	%r1604, %r1603, 15;
	mad.lo.s32 	%r1605, %r1604, 1536, %r5;
	shr.u32 	%r1606, %r1603, 3;
	and.b32  	%r1607, %r1606, 536870910;
	add.s32 	%r277, %r1605, %r1607;
	ld.shared.u16 	%rs22, [%r277];
	add.s16 	%rs98, %rs22, 1;
	st.shared.u16 	[%r277], %rs98;
	bar.sync 	0;
	mad.lo.s32 	%r1608, %r4, 24, %r254;
	ld.shared.u32 	%r278, [%r1608];
	ld.shared.u32 	%r1609, [%r1608+4];
	ld.shared.u32 	%r1610, [%r1608+8];
	ld.shared.u32 	%r1611, [%r1608+12];
	ld.shared.u32 	%r1612, [%r1608+16];
	ld.shared.u32 	%r1613, [%r1608+20];
	ld.shared.u32 	%r1614, [%r1608+24];
	ld.shared.u32 	%r1615, [%r1608+28];
	ld.shared.u32 	%r1616, [%r1608+32];
	ld.shared.u32 	%r1617, [%r1608+36];
	ld.shared.u32 	%r1618, [%r1608+40];
	ld.shared.u32 	%r1619, [%r1608+44];
	ld.shared.u32 	%r1620, [%r1608+48];
	ld.shared.u32 	%r1621, [%r1608+52];
	ld.shared.u32 	%r1622, [%r1608+56];
	ld.shared.u32 	%r1623, [%r1608+60];
	ld.shared.u32 	%r1624, [%r1608+64];
	add.s32 	%r279, %r1609, %r278;
	add.s32 	%r280, %r1610, %r279;
	add.s32 	%r281, %r1611, %r280;
	add.s32 	%r282, %r1612, %r281;
	add.s32 	%r283, %r1613, %r282;
	add.s32 	%r284, %r1614, %r283;
	add.s32 	%r285, %r1615, %r284;
	add.s32 	%r286, %r1616, %r285;
	add.s32 	%r287, %r1617, %r286;
	add.s32 	%r288, %r1618, %r287;
	add.s32 	%r289, %r1619, %r288;
	add.s32 	%r290, %r1620, %r289;
	add.s32 	%r291, %r1621, %r290;
	add.s32 	%r292, %r1622, %r291;
	add.s32 	%r293, %r1623, %r292;
	add.s32 	%r1516, %r1624, %r293;
	mov.b32 	%r1514, 1;
	mov.b32 	%r1541, -1;
	// begin inline asm
	{  .reg .u32 r0;  .reg .pred p;  shfl.sync.up.b32 r0|p, %r1516, %r1514, %r1539, %r1541;  @p add.u32 r0, r0, %r1516;  mov.u32 %r1512, r0;}
	// end inline asm
	mov.b32 	%r1520, 2;
	// begin inline asm
	{  .reg .u32 r0;  .reg .pred p;  shfl.sync.up.b32 r0|p, %r1512, %r1520, %r1539, %r1541;  @p add.u32 r0, r0, %r1512;  mov.u32 %r1518, r0;}
	// end inline asm
	mov.b32 	%r1526, 4;
	// begin inline asm
	{  .reg .u32 r0;  .reg .pred p;  shfl.sync.up.b32 r0|p, %r1518, %r1526, %r1539, %r1541;  @p add.u32 r0, r0, %r1518;  mov.u32 %r1524, r0;}
	// end inline asm
	mov.b32 	%r1532, 8;
	// begin inline asm
	{  .reg .u32 r0;  .reg .pred p;  shfl.sync.up.b32 r0|p, %r1524, %r1532, %r1539, %r1541;  @p add.u32 r0, r0, %r1524;  mov.u32 %r1530, r0;}
	// end inline asm
	mov.b32 	%r1538, 16;
	// begin inline asm
	{  .reg .u32 r0;  .reg .pred p;  shfl.sync.up.b32 r0|p, %r1530, %r1538, %r1539, %r1541;  @p add.u32 r0, r0, %r1530;  mov.u32 %r1536, r0;}
	// end inline asm
	setp.ne.s32 	%p109, %r743, 31;
	@%p109 bra 	$L__BB3_67;
	shr.u32 	%r1625, %r4, 3;
	and.b32  	%r1626, %r1625, 124;
	mov.u32 	%r1627, _ZZN3cub18CUB_300001_SM_10006detail10radix_sort30DeviceSegmentedRadixSortKernelINS1_5radix10policy_hubIiiiE10Policy1000ELb1ELNS0_9SortOrderE0EiiPiS9_iNS1_21identity_decomposer_tEEEvPKT2_PSB_PKT3_PSF_T4_T5_iiiT7_E12temp_storage;
	add.s32 	%r1628, %r1627, %r1626;
	st.shared.u32 	[%r1628+26112], %r1536;
$L__BB3_67:
	sub.s32 	%r1629, %r1536, %r1516;
	setp.gt.u32 	%p110, %r4, 31;
	bar.sync 	0;
	ld.shared.v4.u32 	{%r1630, %r1631, %r1632, %r1633}, [_ZZN3cub18CUB_300001_SM_10006detail10radix_sort30DeviceSegmentedRadixSortKernelINS1_5radix10policy_hubIiiiE10Policy1000ELb1ELNS0_9SortOrderE0EiiPiS9_iNS1_21identity_decomposer_tEEEvPKT2_PSB_PKT3_PSF_T4_T5_iiiT7_E12temp_storage+26112];
	shr.u32 	%r1634, %r4, 5;
	add.s32 	%r1635, %r1631, %r1630;
	setp.eq.s32 	%p111, %r1634, 2;
	selp.b32 	%r1636, %r1635, %r1630, %p111;
	add.s32 	%r1637, %r1635, %r1632;
	setp.eq.s32 	%p112, %r1634, 3;
	selp.b32 	%r1638, %r1637, %r1636, %p112;
	add.s32 	%r1639, %r1637, %r1633;
	setp.eq.s32 	%p113, %r1634, 4;
	selp.b32 	%r1640, %r1639, %r1638, %p113;
	ld.shared.v4.u32 	{%r1641, %r1642, %r1643, %r1644}, [_ZZN3cub18CUB_300001_SM_10006detail10radix_sort30DeviceSegmentedRadixSortKernelINS1_5radix10policy_hubIiiiE10Policy1000ELb1ELNS0_9SortOrderE0EiiPiS9_iNS1_21identity_decomposer_tEEEvPKT2_PSB_PKT3_PSF_T4_T5_iiiT7_E12temp_storage+26128];
	add.s32 	%r1645, %r1639, %r1641;
	setp.eq.s32 	%p114, %r1634, 5;
	selp.b32 	%r1646, %r1645, %r1640, %p114;
	add.s32 	%r1647, %r1645, %r1642;
	setp.eq.s32 	%p115, %r1634, 6;
	selp.b32 	%r1648, %r1647, %r1646, %p115;
	add.s32 	%r1649, %r1647, %r1643;
	setp.eq.s32 	%p116, %r1634, 7;
	selp.b32 	%r1650, %r1649, %r1648, %p116;
	add.s32 	%r1651, %r1649, %r1644;
	setp.eq.s32 	%p117, %r1634, 8;
	selp.b32 	%r1652, %r1651, %r1650, %p117;
	ld.shared.v4.u32 	{%r1653, %r1654, %r1655, %r1656}, [_ZZN3cub18CUB_300001_SM_10006detail10radix_sort30DeviceSegmentedRadixSortKernelINS1_5radix10policy_hubIiiiE10Policy1000ELb1ELNS0_9SortOrderE0EiiPiS9_iNS1_21identity_decomposer_tEEEvPKT2_PSB_PKT3_PSF_T4_T5_iiiT7_E12temp_storage+26144];
	add.s32 	%r1657, %r1651, %r1653;
	setp.eq.s32 	%p118, %r1634, 9;
	selp.b32 	%r1658, %r1657, %r1652, %p118;
	add.s32 	%r1659, %r1657, %r1654;
	setp.eq.s32 	%p119, %r1634, 10;
	selp.b32 	%r1660, %r1659, %r1658, %p119;
	add.s32 	%r1661, %r1659, %r1655;
	setp.eq.s32 	%p120, %r1634, 11;
	selp.b32 	%r1662, %r1661, %r1660, %p120;
	add.s32 	%r296, %r1661, %r1656;
	setp.ne.s32 	%p121, %r743, 0;
	selp.b32 	%r1663, %r1629, 0, %p121;
	add.s32 	%r1664, %r1662, %r1663;
	or.pred  	%p122, %p110, %p121;
	selp.b32 	%r1960, %r1664, %r1629, %p110;
	@%p122 bra 	$L__BB3_69;
	shl.b32 	%r1960, %r296, 16;
	st.shared.u32 	[_ZZN3cub18CUB_300001_SM_10006detail10radix_sort30DeviceSegmentedRadixSortKernelINS1_5radix10policy_hubIiiiE10Policy1000ELb1ELNS0_9SortOrderE0EiiPiS9_iNS1_21identity_decomposer_tEEEvPKT2_PSB_PKT3_PSF_T4_T5_iiiT7_E12temp_storage+26172], %r1960;
$L__BB3_69:
	bar.sync 	0;
	setp.eq.s32 	%p124, %r4, 0;
	ld.shared.u32 	%r1666, [_ZZN3cub18CUB_300001_SM_10006detail10radix_sort30DeviceSegmentedRadixSortKernelINS1_5radix10policy_hubIiiiE10Policy1000ELb1ELNS0_9SortOrderE0EiiPiS9_iNS1_21identity_decomposer_tEEEvPKT2_PSB_PKT3_PSF_T4_T5_iiiT7_E12temp_storage+26172];
	selp.b32 	%r1667, 0, %r1666, %p124;
	add.s32 	%r1668, %r1960, %r1667;
	add.s32 	%r1669, %r278, %r1668;
	add.s32 	%r1670, %r279, %r1668;
	add.s32 	%r1671, %r280, %r1668;
	add.s32 	%r1672, %r281, %r1668;
	add.s32 	%r1673, %r282, %r1668;
	add.s32 	%r1674, %r283, %r1668;
	add.s32 	%r1675, %r284, %r1668;
	add.s32 	%r1676, %r285, %r1668;
	add.s32 	%r1677, %r286, %r1668;
	add.s32 	%r1678, %r287, %r1668;
	add.s32 	%r1679, %r288, %r1668;
	add.s32 	%r1680, %r289, %r1668;
	add.s32 	%r1681, %r290, %r1668;
	add.s32 	%r1682, %r291, %r1668;
	add.s32 	%r1683, %r292, %r1668;
	add.s32 	%r1684, %r293, %r1668;
	mad.lo.s32 	%r1685, %r4, 24, %r254;
	st.shared.u32 	[%r1685], %r1668;
	st.shared.u32 	[%r1685+4], %r1669;
	st.shared.u32 	[%r1685+8], %r1670;
	st.shared.u32 	[%r1685+12], %r1671;
	st.shared.u32 	[%r1685+16], %r1672;
	st.shared.u32 	[%r1685+20], %r1673;
	st.shared.u32 	[%r1685+24], %r1674;
	st.shared.u32 	[%r1685+28], %r1675;
	st.shared.u32 	[%r1685+32], %r1676;
	st.shared.u32 	[%r1685+36], %r1677;
	st.shared.u32 	[%r1685+40], %r1678;
	st.shared.u32 	[%r1685+44], %r1679;
	st.shared.u32 	[%r1685+48], %r1680;
	st.shared.u32 	[%r1685+52], %r1681;
	st.shared.u32 	[%r1685+56], %r1682;
	st.shared.u32 	[%r1685+60], %r1683;
	st.shared.u32 	[%r1685+64], %r1684;
	bar.sync 	0;
	cvt.u32.u16 	%r1686, %rs12;
	ld.shared.u16 	%r1687, [%r267];
	add.s32 	%r300, %r1687, %r1686;
	cvt.u32.u16 	%r1688, %rs13;
	ld.shared.u16 	%r1689, [%r268];
	add.s32 	%r301, %r1689, %r1688;
	cvt.u32.u16 	%r1690, %rs14;
	ld.shared.u16 	%r1691, [%r269];
	add.s32 	%r302, %r1691, %r1690;
	cvt.u32.u16 	%r1692, %rs15;
	ld.shared.u16 	%r1693, [%r270];
	add.s32 	%r303, %r1693, %r1692;
	cvt.u32.u16 	%r1694, %rs16;
	ld.shared.u16 	%r1695, [%r271];
	add.s32 	%r304, %r1695, %r1694;
	cvt.u32.u16 	%r1696, %rs17;
	ld.shared.u16 	%r1697, [%r272];
	add.s32 	%r305, %r1697, %r1696;
	cvt.u32.u16 	%r1698, %rs18;
	ld.shared.u16 	%r1699, [%r273];
	add.s32 	%r306, %r1699, %r1698;
	cvt.u32.u16 	%r1700, %rs19;
	ld.shared.u16 	%r1701, [%r274];
	add.s32 	%r307, %r1701, %r1700;
	cvt.u32.u16 	%r1702, %rs20;
	ld.shared.u16 	%r1703, [%r275];
	add.s32 	%r308, %r1703, %r1702;
	cvt.u32.u16 	%r1704, %rs21;
	ld.shared.u16 	%r1705, [%r276];
	add.s32 	%r309, %r1705, %r1704;
	cvt.u32.u16 	%r1706, %rs22;
	ld.shared.u16 	%r1707, [%r277];
	add.s32 	%r310, %r1707, %r1706;
	@%p110 bra 	$L__BB3_71;
	and.b32  	%r1708, %r4, 15;
	mov.u32 	%r1709, _ZZN3cub18CUB_300001_SM_10006detail10radix_sort30DeviceSegmentedRadixSortKernelINS1_5radix10policy_hubIiiiE10Policy1000ELb1ELNS0_9SortOrderE0EiiPiS9_iNS1_21identity_decomposer_tEEEvPKT2_PSB_PKT3_PSF_T4_T5_iiiT7_E12temp_storage;
	mad.lo.s32 	%r1710, %r1708, 1536, %r1709;
	shr.u32 	%r1711, %r4, 3;
	and.b32  	%r1712, %r1711, 126;
	add.s32 	%r1713, %r1710, %r1712;
	ld.shared.u16 	%r1961, [%r1713];
$L__BB3_71:
	bar.sync 	0;
	@%p110 bra 	$L__BB3_73;
	st.shared.u32 	[%r5], %r1961;
$L__BB3_73:
	bar.sync 	0;
	bar.sync 	0;
	@%p110 bra 	$L__BB3_75;
	sub.s32 	%r1714, %r1945, %r1961;
	st.shared.u32 	[%r5+16896], %r1714;
$L__BB3_75:
	bar.sync 	0;
	shl.b32 	%r1718, %r300, 2;
	mov.u32 	%r1719, _ZZN3cub18CUB_300001_SM_10006detail10radix_sort30DeviceSegmentedRadixSortKernelINS1_5radix10policy_hubIiiiE10Policy1000ELb1ELNS0_9SortOrderE0EiiPiS9_iNS1_21identity_decomposer_tEEEvPKT2_PSB_PKT3_PSF_T4_T5_iiiT7_E12temp_storage;
	add.s32 	%r313, %r1719, %r1718;
	st.shared.u32 	[%r313], %r1480;
	shl.b32 	%r1720, %r301, 2;
	add.s32 	%r314, %r1719, %r1720;
	st.shared.u32 	[%r314], %r1483;
	shl.b32 	%r1721, %r302, 2;
	add.s32 	%r315, %r1719, %r1721;
	st.shared.u32 	[%r315], %r1486;
	shl.b32 	%r1722, %r303, 2;
	add.s32 	%r316, %r1719, %r1722;
	st.shared.u32 	[%r316], %r1489;
	shl.b32 	%r1723, %r304, 2;
	add.s32 	%r317, %r1719, %r1723;
	st.shared.u32 	[%r317], %r1492;
	shl.b32 	%r1724, %r305, 2;
	add.s32 	%r318, %r1719, %r1724;
	st.shared.u32 	[%r318], %r1495;
	shl.b32 	%r1725, %r306, 2;
	add.s32 	%r319, %r1719, %r1725;
	st.shared.u32 	[%r319], %r1498;
	shl.b32 	%r1726, %r307, 2;
	add.s32 	%r320, %r1719, %r1726;
	st.shared.u32 	[%r320], %r1501;
	shl.b32 	%r1727, %r308, 2;
	add.s32 	%r321, %r1719, %r1727;
	st.shared.u32 	[%r321], %r1504;
	shl.b32 	%r1728, %r309, 2;
	add.s32 	%r322, %r1719, %r1728;
	st.shared.u32 	[%r322], %r1507;
	shl.b32 	%r1729, %r310, 2;
	add.s32 	%r323, %r1719, %r1729;
	st.shared.u32 	[%r323], %r1510;
	bar.sync 	0;
	ld.shared.u32 	%r324, [%r5];
	// begin inline asm
	shr.b32 %r1715, %r324, %r369;
	// end inline asm
	and.b32  	%r1730, %r1476, %r1715;
	shl.b32 	%r1731, %r1730, 2;
	add.s32 	%r1732, %r1719, %r1731;
	ld.shared.u32 	%r325, [%r1732+16896];
	setp.ge.s32 	%p127, %r4, %r1948;
	@%p127 bra 	$L__BB3_77;
	xor.b32  	%r1733, %r324, -2147483648;
	add.s32 	%r1734, %r4, %r325;
	mul.wide.u32 	%rd108, %r1734, 4;
	add.s64 	%rd109, %rd4, %rd108;
	st.global.u32 	[%rd109], %r1733;
$L__BB3_77:
	ld.shared.u32 	%r326, [%r5+1536];
	// begin inline asm
	shr.b32 %r1735, %r326, %r369;
	// end inline asm
	and.b32  	%r1738, %r1476, %r1735;
	shl.b32 	%r1739, %r1738, 2;
	add.s32 	%r1741, %r1719, %r1739;
	ld.shared.u32 	%r327, [%r1741+16896];
	setp.ge.s32 	%p128, %r224, %r1948;
	@%p128 bra 	$L__BB3_79;
	xor.b32  	%r1742, %r326, -2147483648;
	add.s32 	%r1743, %r224, %r327;
	mul.wide.u32 	%rd110, %r1743, 4;
	add.s64 	%rd111, %rd4, %rd110;
	st.global.u32 	[%rd111], %r1742;
$L__BB3_79:
	ld.shared.u32 	%r328, [%r5+3072];
	// begin inline asm
	shr.b32 %r1744, %r328, %r369;
	// end inline asm
	and.b32  	%r1747, %r1476, %r1744;
	shl.b32 	%r1748, %r1747, 2;
	add.s32 	%r1750, %r1719, %r1748;
	ld.shared.u32 	%r329, [%r1750+16896];
	setp.ge.s32 	%p129, %r227, %r1948;
	@%p129 bra 	$L__BB3_81;
	xor.b32  	%r1751, %r328, -2147483648;
	add.s32 	%r1752, %r227, %r329;
	mul.wide.u32 	%rd112, %r1752, 4;
	add.s64 	%rd113, %rd4, %rd112;
	st.global.u32 	[%rd113], %r1751;
$L__BB3_81:
	ld.shared.u32 	%r330, [%r5+4608];
	// begin inline asm
	shr.b32 %r1753, %r330, %r369;
	// end inline asm
	and.b32  	%r1756, %r1476, %r1753;
	shl.b32 	%r1757, %r1756, 2;
	add.s32 	%r1759, %r1719, %r1757;
	ld.shared.u32 	%r331, [%r1759+16896];
	setp.ge.s32 	%p130, %r230, %r1948;
	@%p130 bra 	$L__BB3_83;
	xor.b32  	%r1760, %r330, -2147483648;
	add.s32 	%r1761, %r230, %r331;
	mul.wide.u32 	%rd114, %r1761, 4;
	add.s64 	%rd115, %rd4, %rd114;
	st.global.u32 	[%rd115], %r1760;
$L__BB3_83:
	ld.shared.u32 	%r332, [%r5+6144];
	// begin inline asm
	shr.b32 %r1762, %r332, %r369;
	// end inline asm
	and.b32  	%r1765, %r1476, %r1762;
	shl.b32 	%r1766, %r1765, 2;
	add.s32 	%r1768, %r1719, %r1766;
	ld.shared.u32 	%r333, [%r1768+16896];
	setp.ge.s32 	%p131, %r233, %r1948;
	@%p131 bra 	$L__BB3_85;
	xor.b32  	%r1769, %r332, -2147483648;
	add.s32 	%r1770, %r233, %r333;
	mul.wide.u32 	%rd116, %r1770, 4;
	add.s64 	%rd117, %rd4, %rd116;
	st.global.u32 	[%rd117], %r1769;
$L__BB3_85:
	ld.shared.u32 	%r334, [%r5+7680];
	// begin inline asm
	shr.b32 %r1771, %r334, %r369;
	// end inline asm
	and.b32  	%r1774, %r1476, %r1771;
	shl.b32 	%r1775, %r1774, 2;
	add.s32 	%r1777, %r1719, %r1775;
	ld.shared.u32 	%r335, [%r1777+16896];
	setp.ge.s32 	%p132, %r236, %r1948;
	@%p132 bra 	$L__BB3_87;
	xor.b32  	%r1778, %r334, -2147483648;
	add.s32 	%r1779, %r236, %r335;
	mul.wide.u32 	%rd118, %r1779, 4;
	add.s64 	%rd119, %rd4, %rd118;
	st.global.u32 	[%rd119], %r1778;
$L__BB3_87:
	ld.shared.u32 	%r336, [%r5+9216];
	// begin inline asm
	shr.b32 %r1780, %r336, %r369;
	// end inline asm
	and.b32  	%r1783, %r1476, %r1780;
	shl.b32 	%r1784, %r1783, 2;
	add.s32 	%r1786, %r1719, %r1784;
	ld.shared.u32 	%r337, [%r1786+16896];
	setp.ge.s32 	%p133, %r239, %r1948;
	@%p133 bra 	$L__BB3_89;
	xor.b32  	%r1787, %r336, -2147483648;
	add.s32 	%r1788, %r239, %r337;
	mul.wide.u32 	%rd120, %r1788, 4;
	add.s64 	%rd121, %rd4, %rd120;
	st.global.u32 	[%rd121], %r1787;
$L__BB3_89:
	ld.shared.u32 	%r338, [%r5+10752];
	// begin inline asm
	shr.b32 %r1789, %r338, %r369;
	// end inline asm
	and.b32  	%r1792, %r1476, %r1789;
	shl.b32 	%r1793, %r1792, 2;
	add.s32 	%r1795, %r1719, %r1793;
	ld.shared.u32 	%r339, [%r1795+16896];
	setp.ge.s32 	%p134, %r242, %r1948;
	@%p134 bra 	$L__BB3_91;
	xor.b32  	%r1796, %r338, -2147483648;
	add.s32 	%r1797, %r242, %r339;
	mul.wide.u32 	%rd122, %r1797, 4;
	add.s64 	%rd123, %rd4, %rd122;
	st.global.u32 	[%rd123], %r1796;
$L__BB3_91:
	ld.shared.u32 	%r340, [%r5+12288];
	// begin inline asm
	shr.b32 %r1798, %r340, %r369;
	// end inline asm
	and.b32  	%r1801, %r1476, %r1798;
	shl.b32 	%r1802, %r1801, 2;
	add.s32 	%r1804, %r1719, %r1802;
	ld.shared.u32 	%r341, [%r1804+16896];
	setp.ge.s32 	%p135, %r245, %r1948;
	@%p135 bra 	$L__BB3_93;
	xor.b32  	%r1805, %r340, -2147483648;
	add.s32 	%r1806, %r245, %r341;
	mul.wide.u32 	%rd124, %r1806, 4;
	add.s64 	%rd125, %rd4, %rd124;
	st.global.u32 	[%rd125], %r1805;
$L__BB3_93:
	ld.shared.u32 	%r342, [%r5+13824];
	// begin inline asm
	shr.b32 %r1807, %r342, %r369;
	// end inline asm
	and.b32  	%r1810, %r1476, %r1807;
	shl.b32 	%r1811, %r1810, 2;
	add.s32 	%r1813, %r1719, %r1811;
	ld.shared.u32 	%r343, [%r1813+16896];
	setp.ge.s32 	%p136, %r248, %r1948;
	@%p136 bra 	$L__BB3_95;
	xor.b32  	%r1814, %r342, -2147483648;
	add.s32 	%r1815, %r248, %r343;
	mul.wide.u32 	%rd126, %r1815, 4;
	add.s64 	%rd127, %rd4, %rd126;
	st.global.u32 	[%rd127], %r1814;
$L__BB3_95:
	ld.shared.u32 	%r344, [%r5+15360];
	// begin inline asm
	shr.b32 %r1816, %r344, %r369;
	// end inline asm
	and.b32  	%r1819, %r1476, %r1816;
	shl.b32 	%r1820, %r1819, 2;
	add.s32 	%r1822, %r1719, %r1820;
	ld.shared.u32 	%r345, [%r1822+16896];
	setp.ge.s32 	%p137, %r251, %r1948;
	@%p137 bra 	$L__BB3_97;
	xor.b32  	%r1823, %r344, -2147483648;
	add.s32 	%r1824, %r251, %r345;
	mul.wide.u32 	%rd128, %r1824, 4;
	add.s64 	%rd129, %rd4, %rd128;
	st.global.u32 	[%rd129], %r1823;
$L__BB3_97:
	ld.param.u64 	%rd158, [_ZN3cub18CUB_300001_SM_10006detail10radix_sort30DeviceSegmentedRadixSortKernelINS1_5radix10policy_hubIiiiE10Policy1000ELb1ELNS0_9SortOrderE0EiiPiS9_iNS1_21identity_decomposer_tEEEvPKT2_PSB_PKT3_PSF_T4_T5_iiiT7__param_2];
	bar.sync 	0;
	shfl.sync.idx.b32	%r346|%p138, %r1948, 0, 31, -1;
	setp.ge.s32 	%p139, %r4, %r346;
	cvta.to.global.u64 	%rd130, %rd158;
	cvt.u64.u32 	%rd131, %r4;
	cvt.s64.s32 	%rd132, %r1947;
	add.s64 	%rd133, %rd131, %rd132;
	shl.b64 	%rd134, %rd133, 2;
	add.s64 	%rd20, %rd130, %rd134;
	@%p139 bra 	$L__BB3_99;
	ld.global.u32 	%r1962, [%rd20];
$L__BB3_99:
	setp.ge.s32 	%p140, %r224, %r346;
	@%p140 bra 	$L__BB3_101;
	ld.global.u32 	%r1963, [%rd20+1536];
$L__BB3_101:
	setp.ge.s32 	%p141, %r227, %r346;
	@%p141 bra 	$L__BB3_103;
	ld.global.u32 	%r1964, [%rd20+3072];
$L__BB3_103:
	setp.ge.s32 	%p142, %r230, %r346;
	@%p142 bra 	$L__BB3_105;
	ld.global.u32 	%r1965, [%rd20+4608];
$L__BB3_105:
	setp.ge.s32 	%p143, %r233, %r346;
	@%p143 bra 	$L__BB3_107;
	ld.global.u32 	%r1966, [%rd20+6144];
$L__BB3_107:
	setp.ge.s32 	%p144, %r236, %r346;
	@%p144 bra 	$L__BB3_109;
	ld.global.u32 	%r1967, [%rd20+7680];
$L__BB3_109:
	setp.ge.s32 	%p145, %r239, %r346;
	@%p145 bra 	$L__BB3_111;
	ld.global.u32 	%r1968, [%rd20+9216];
$L__BB3_111:
	setp.ge.s32 	%p146, %r242, %r346;
	@%p146 bra 	$L__BB3_113;
	ld.global.u32 	%r1969, [%rd20+10752];
$L__BB3_113:
	setp.ge.s32 	%p147, %r245, %r346;
	@%p147 bra 	$L__BB3_115;
	ld.global.u32 	%r1970, [%rd20+12288];
$L__BB3_115:
	setp.ge.s32 	%p148, %r248, %r346;
	@%p148 bra 	$L__BB3_117;
	ld.global.u32 	%r1971, [%rd20+13824];
$L__BB3_117:
	setp.ge.s32 	%p149, %r251, %r346;
	@%p149 bra 	$L__BB3_119;
	ld.global.u32 	%r1972, [%rd20+15360];
$L__BB3_119:
	setp.ge.s32 	%p150, %r4, %r1948;
	st.shared.u32 	[%r5], %r1962;
	st.shared.u32 	[%r5+1536], %r1963;
	st.shared.u32 	[%r5+3072], %r1964;
	st.shared.u32 	[%r5+4608], %r1965;
	st.shared.u32 	[%r5+6144], %r1966;
	st.shared.u32 	[%r5+7680], %r1967;
	st.shared.u32 	[%r5+9216], %r1968;
	st.shared.u32 	[%r5+10752], %r1969;
	st.shared.u32 	[%r5+12288], %r1970;
	st.shared.u32 	[%r5+13824], %r1971;
	st.shared.u32 	[%r5+15360], %r1972;
	bar.sync 	0;
	ld.shared.u32 	%r1836, [%r254];
	ld.shared.u32 	%r1837, [%r254+4];
	ld.shared.u32 	%r1838, [%r254+8];
	ld.shared.u32 	%r1839, [%r254+12];
	ld.shared.u32 	%r1840, [%r254+16];
	ld.shared.u32 	%r1841, [%r254+20];
	ld.shared.u32 	%r1842, [%r254+24];
	ld.shared.u32 	%r1843, [%r254+28];
	ld.shared.u32 	%r1844, [%r254+32];
	ld.shared.u32 	%r1845, [%r254+36];
	ld.shared.u32 	%r1846, [%r254+40];
	bar.sync 	0;
	bar.sync 	0;
	st.shared.u32 	[%r313], %r1836;
	st.shared.u32 	[%r314], %r1837;
	st.shared.u32 	[%r315], %r1838;
	st.shared.u32 	[%r316], %r1839;
	st.shared.u32 	[%r317], %r1840;
	st.shared.u32 	[%r318], %r1841;
	st.shared.u32 	[%r319], %r1842;
	st.shared.u32 	[%r320], %r1843;
	st.shared.u32 	[%r321], %r1844;
	st.shared.u32 	[%r322], %r1845;
	st.shared.u32 	[%r323], %r1846;
	bar.sync 	0;
	@%p150 bra 	$L__BB3_121;
	ld.shared.u32 	%r1847, [%r5];
	add.s32 	%r1848, %r4, %r325;
	mul.wide.u32 	%rd135, %r1848, 4;
	add.s64 	%rd136, %rd2, %rd135;
	st.global.u32 	[%rd136], %r1847;
$L__BB3_121:
	setp.ge.s32 	%p151, %r224, %r1948;
	@%p151 bra 	$L__BB3_123;
	ld.shared.u32 	%r1849, [%r5+1536];
	add.s32 	%r1850, %r224, %r327;
	mul.wide.u32 	%rd137, %r1850, 4;
	add.s64 	%rd138, %rd2, %rd137;
	st.global.u32 	[%rd138], %r1849;
$L__BB3_123:
	setp.ge.s32 	%p152, %r227, %r1948;
	@%p152 bra 	$L__BB3_125;
	ld.shared.u32 	%r1851, [%r5+3072];
	add.s32 	%r1852, %r227, %r329;
	mul.wide.u32 	%rd139, %r1852, 4;
	add.s64 	%rd140, %rd2, %rd139;
	st.global.u32 	[%rd140], %r1851;
$L__BB3_125:
	setp.ge.s32 	%p153, %r230, %r1948;
	@%p153 bra 	$L__BB3_127;
	ld.shared.u32 	%r1853, [%r5+4608];
	add.s32 	%r1854, %r230, %r331;
	mul.wide.u32 	%rd141, %r1854, 4;
	add.s64 	%rd142, %rd2, %rd141;
	st.global.u32 	[%rd142], %r1853;
$L__BB3_127:
	setp.ge.s32 	%p154, %r233, %r1948;
	@%p154 bra 	$L__BB3_129;
	ld.shared.u32 	%r1855, [%r5+6144];
	add.s32 	%r1856, %r233, %r333;
	mul.wide.u32 	%rd143, %r1856, 4;
	add.s64 	%rd144, %rd2, %rd143;
	st.global.u32 	[%rd144], %r1855;
$L__BB3_129:
	setp.ge.s32 	%p155, %r236, %r1948;
	@%p155 bra 	$L__BB3_131;
	ld.shared.u32 	%r1857, [%r5+7680];
	add.s32 	%r1858, %r236, %r335;
	mul.wide.u32 	%rd145, %r1858, 4;
	add.s64 	%rd146, %rd2, %rd145;
	st.global.u32 	[%rd146], %r1857;
$L__BB3_131:
	setp.ge.s32 	%p156, %r239, %r1948;
	@%p156 bra 	$L__BB3_133;
	ld.shared.u32 	%r1859, [%r5+9216];
	add.s32 	%r1860, %r239, %r337;
	mul.wide.u32 	%rd147, %r1860, 4;
	add.s64 	%rd148, %rd2, %rd147;
	st.global.u32 	[%rd148], %r1859;
$L__BB3_133:
	setp.ge.s32 	%p157, %r242, %r1948;
	@%p157 bra 	$L__BB3_135;
	ld.shared.u32 	%r1861, [%r5+10752];
	add.s32 	%r1862, %r242, %r339;
	mul.wide.u32 	%rd149, %r1862, 4;
	add.s64 	%rd150, %rd2, %rd149;
	st.global.u32 	[%rd150], %r1861;
$L__BB3_135:
	setp.ge.s32 	%p158, %r245, %r1948;
	@%p158 bra 	$L__BB3_137;
	ld.shared.u32 	%r1863, [%r5+12288];
	add.s32 	%r1864, %r245, %r341;
	mul.wide.u32 	%rd151, %r1864, 4;
	add.s64 	%rd152, %rd2, %rd151;
	st.global.u32 	[%rd152], %r1863;
$L__BB3_137:
	setp.ge.s32 	%p159, %r248, %r1948;
	@%p159 bra 	$L__BB3_139;
	ld.shared.u32 	%r1865, [%r5+13824];
	add.s32 	%r1866, %r248, %r343;
	mul.wide.u32 	%rd153, %r1866, 4;
	add.s64 	%rd154, %rd2, %rd153;
	st.global.u32 	[%rd154], %r1865;
$L__BB3_139:
	setp.ge.s32 	%p160, %r251, %r1948;
	@%p160 bra 	$L__BB3_237;
	ld.shared.u32 	%r1867, [%r5+15360];
	add.s32 	%r1868, %r251, %r345;
	mul.wide.u32 	%rd155, %r1868, 4;
	add.s64 	%rd156, %rd2, %rd155;
	st.global.u32 	[%rd156], %r1867;
	bra.uni 	$L__BB3_237;
$L__BB3_141:
	setp.lt.s32 	%p24, %r1948, 4224;
	mov.u32 	%r1907, %r1947;
	mov.u32 	%r1908, %r1948;
	@%p24 bra 	$L__BB3_144;
	add.s64 	%rd9, %rd1, 7680;
	add.s64 	%rd10, %rd4, 7680;
	mov.u32 	%r1908, %r1948;
	mov.u32 	%r1907, %r1947;
$L__BB3_143:
	cvt.s64.s32 	%rd44, %r1907;
	add.s64 	%rd45, %rd5, %rd44;
	shl.b64 	%rd46, %rd45, 2;
	add.s64 	%rd47, %rd9, %rd46;
	add.s64 	%rd48, %rd10, %rd46;
	ld.global.u32 	%r1004, [%rd47+-7680];
	ld.global.u32 	%r1005, [%rd47+-6144];
	ld.global.u32 	%r1006, [%rd47+-4608];
	ld.global.u32 	%r1007, [%rd47+-3072];
	ld.global.u32 	%r1008, [%rd47+-1536];
	ld.global.u32 	%r1009, [%rd47];
	ld.global.u32 	%r1010, [%rd47+1536];
	ld.global.u32 	%r1011, [%rd47+3072];
	ld.global.u32 	%r1012, [%rd47+4608];
	ld.global.u32 	%r1013, [%rd47+6144];
	ld.global.u32 	%r1014, [%rd47+7680];
	bar.sync 	0;
	st.global.u32 	[%rd48+-7680], %r1004;
	st.global.u32 	[%rd48+-6144], %r1005;
	st.global.u32 	[%rd48+-4608], %r1006;
	st.global.u32 	[%rd48+-3072], %r1007;
	st.global.u32 	[%rd48+-1536], %r1008;
	st.global.u32 	[%rd48], %r1009;
	st.global.u32 	[%rd48+1536], %r1010;
	st.global.u32 	[%rd48+3072], %r1011;
	st.global.u32 	[%rd48+4608], %r1012;
	st.global.u32 	[%rd48+6144], %r1013;
	st.global.u32 	[%rd48+7680], %r1014;
	add.s32 	%r1907, %r1907, 4224;
	add.s32 	%r1908, %r1908, -4224;
	setp.gt.s32 	%p25, %r1908, 4223;
	@%p25 bra 	$L__BB3_143;
$L__BB3_144:
	setp.ge.s32 	%p26, %r1907, %r2;
	@%p26 bra 	$L__BB3_189;
	cvt.s64.s32 	%rd49, %r1907;
	setp.ge.s32 	%p27, %r4, %r1908;
	add.s64 	%rd11, %rd5, %rd49;
	shl.b64 	%rd50, %rd11, 2;
	add.s64 	%rd12, %rd1, %rd50;
	@%p27 bra 	$L__BB3_147;
	ld.global.u32 	%r1909, [%rd12];
$L__BB3_147:
	add.s32 	%r78, %r4, 384;
	setp.ge.s32 	%p28, %r78, %r1908;
	@%p28 bra 	$L__BB3_149;
	ld.global.u32 	%r1910, [%rd12+1536];
$L__BB3_149:
	add.s32 	%r81, %r4, 768;
	setp.ge.s32 	%p29, %r81, %r1908;
	@%p29 bra 	$L__BB3_151;
	ld.global.u32 	%r1911, [%rd12+3072];
$L__BB3_151:
	add.s32 	%r84, %r4, 1152;
	setp.ge.s32 	%p30, %r84, %r1908;
	@%p30 bra 	$L__BB3_153;
	ld.global.u32 	%r1912, [%rd12+4608];
$L__BB3_153:
	add.s32 	%r87, %r4, 1536;
	setp.ge.s32 	%p31, %r87, %r1908;
	@%p31 bra 	$L__BB3_155;
	ld.global.u32 	%r1913, [%rd12+6144];
$L__BB3_155:
	add.s32 	%r90, %r4, 1920;
	setp.ge.s32 	%p32, %r90, %r1908;
	@%p32 bra 	$L__BB3_157;
	ld.global.u32 	%r1914, [%rd12+7680];
$L__BB3_157:
	add.s32 	%r93, %r4, 2304;
	setp.ge.s32 	%p33, %r93, %r1908;
	@%p33 bra 	$L__BB3_159;
	ld.global.u32 	%r1915, [%rd12+9216];
$L__BB3_159:
	add.s32 	%r96, %r4, 2688;
	setp.ge.s32 	%p34, %r96, %r1908;
	@%p34 bra 	$L__BB3_161;
	ld.global.u32 	%r1916, [%rd12+10752];
$L__BB3_161:
	or.b32  	%r99, %r4, 3072;
	setp.ge.s32 	%p35, %r99, %r1908;
	@%p35 bra 	$L__BB3_163;
	ld.global.u32 	%r1917, [%rd12+12288];
$L__BB3_163:
	add.s32 	%r102, %r4, 3456;
	setp.ge.s32 	%p36, %r102, %r1908;
	@%p36 bra 	$L__BB3_165;
	ld.global.u32 	%r1918, [%rd12+13824];
$L__BB3_165:
	add.s32 	%r105, %r4, 3840;
	setp.ge.s32 	%p37, %r105, %r1908;
	@%p37 bra 	$L__BB3_167;
	ld.global.u32 	%r1919, [%rd12+15360];
$L__BB3_167:
	setp.ge.s32 	%p38, %r4, %r1908;
	bar.sync 	0;
	add.s64 	%rd13, %rd4, %rd50;
	@%p38 bra 	$L__BB3_169;
	st.global.u32 	[%rd13], %r1909;
$L__BB3_169:
	setp.ge.s32 	%p39, %r78, %r1908;
	@%p39 bra 	$L__BB3_171;
	st.global.u32 	[%rd13+1536], %r1910;
$L__BB3_171:
	setp.ge.s32 	%p40, %r81, %r1908;
	@%p40 bra 	$L__BB3_173;
	st.global.u32 	[%rd13+3072], %r1911;
$L__BB3_173:
	setp.ge.s32 	%p41, %r84, %r1908;
	@%p41 bra 	$L__BB3_175;
	st.global.u32 	[%rd13+4608], %r1912;
$L__BB3_175:
	setp.ge.s32 	%p42, %r87, %r1908;
	@%p42 bra 	$L__BB3_177;
	st.global.u32 	[%rd13+6144], %r1913;
$L__BB3_177:
	setp.ge.s32 	%p43, %r90, %r1908;
	@%p43 bra 	$L__BB3_179;
	st.global.u32 	[%rd13+7680], %r1914;
$L__BB3_179:
	setp.ge.s32 	%p44, %r93, %r1908;
	@%p44 bra 	$L__BB3_181;
	st.global.u32 	[%rd13+9216], %r1915;
$L__BB3_181:
	setp.ge.s32 	%p45, %r96, %r1908;
	@%p45 bra 	$L__BB3_183;
	st.global.u32 	[%rd13+10752], %r1916;
$L__BB3_183:
	setp.ge.s32 	%p46, %r99, %r1908;
	@%p46 bra 	$L__BB3_185;
	st.global.u32 	[%rd13+12288], %r1917;
$L__BB3_185:
	setp.ge.s32 	%p47, %r102, %r1908;
	@%p47 bra 	$L__BB3_187;
	st.global.u32 	[%rd13+13824], %r1918;
$L__BB3_187:
	setp.ge.s32 	%p48, %r105, %r1908;
	@%p48 bra 	$L__BB3_189;
	st.global.u32 	[%rd13+15360], %r1919;
$L__BB3_189:
	setp.lt.s32 	%p49, %r1948, 4224;
	@%p49 bra 	$L__BB3_192;
	add.s64 	%rd14, %rd3, 7680;
	add.s64 	%rd15, %rd2, 7680;
$L__BB3_191:
	cvt.s64.s32 	%rd52, %r1947;
	add.s64 	%rd53, %rd5, %rd52;
	shl.b64 	%rd54, %rd53, 2;
	add.s64 	%rd55, %rd14, %rd54;
	add.s64 	%rd56, %rd15, %rd54;
	ld.global.u32 	%r1026, [%rd55+-7680];
	ld.global.u32 	%r1027, [%rd55+-6144];
	ld.global.u32 	%r1028, [%rd55+-4608];
	ld.global.u32 	%r1029, [%rd55+-3072];
	ld.global.u32 	%r1030, [%rd55+-1536];
	ld.global.u32 	%r1031, [%rd55];
	ld.global.u32 	%r1032, [%rd55+1536];
	ld.global.u32 	%r1033, [%rd55+3072];
	ld.global.u32 	%r1034, [%rd55+4608];
	ld.global.u32 	%r1035, [%rd55+6144];
	ld.global.u32 	%r1036, [%rd55+7680];
	bar.sync 	0;
	st.global.u32 	[%rd56+-7680], %r1026;
	st.global.u32 	[%rd56+-6144], %r1027;
	st.global.u32 	[%rd56+-4608], %r1028;
	st.global.u32 	[%rd56+-3072], %r1029;
	st.global.u32 	[%rd56+-1536], %r1030;
	st.global.u32 	[%rd56], %r1031;
	st.global.u32 	[%rd56+1536], %r1032;
	st.global.u32 	[%rd56+3072], %r1033;
	st.global.u32 	[%rd56+4608], %r1034;
	st.global.u32 	[%rd56+6144], %r1035;
	st.global.u32 	[%rd56+7680], %r1036;
	add.s32 	%r1947, %r1947, 4224;
	add.s32 	%r1948, %r1948, -4224;
	setp.gt.s32 	%p50, %r1948, 4223;
	@%p50 bra 	$L__BB3_191;
$L__BB3_192:
	setp.ge.s32 	%p51, %r1947, %r2;
	@%p51 bra 	$L__BB3_237;
	cvt.s64.s32 	%rd57, %r1947;
	setp.ge.s32 	%p52, %r4, %r1948;
	add.s64 	%rd16, %rd5, %rd57;
	shl.b64 	%rd58, %rd16, 2;
	add.s64 	%rd17, %rd3, %rd58;
	@%p52 bra 	$L__BB3_195;
	ld.global.u32 	%r1924, [%rd17];
$L__BB3_195:
	add.s32 	%r116, %r4, 384;
	setp.ge.s32 	%p53, %r116, %r1948;
	@%p53 bra 	$L__BB3_197;
	ld.global.u32 	%r1925, [%rd17+1536];
$L__BB3_197:
	add.s32 	%r119, %r4, 768;
	setp.ge.s32 	%p54, %r119, %r1948;
	@%p54 bra 	$L__BB3_199;
	ld.global.u32 	%r1926, [%rd17+3072];
$L__BB3_199:
	add.s32 	%r122, %r4, 1152;
	setp.ge.s32 	%p55, %r122, %r1948;
	@%p55 bra 	$L__BB3_201;
	ld.global.u32 	%r1927, [%rd17+4608];
$L__BB3_201:
	add.s32 	%r125, %r4, 1536;
	setp.ge.s32 	%p56, %r125, %r1948;
	@%p56 bra 	$L__BB3_203;
	ld.global.u32 	%r1928, [%rd17+6144];
$L__BB3_203:
	add.s32 	%r128, %r4, 1920;
	setp.ge.s32 	%p57, %r128, %r1948;
	@%p57 bra 	$L__BB3_205;
	ld.global.u32 	%r1929, [%rd17+7680];
$L__BB3_205:
	add.s32 	%r131, %r4, 2304;
	setp.ge.s32 	%p58, %r131, %r1948;
	@%p58 bra 	$L__BB3_207;
	ld.global.u32 	%r1930, [%rd17+9216];
$L__BB3_207:
	add.s32 	%r134, %r4, 2688;
	setp.ge.s32 	%p59, %r134, %r1948;
	@%p59 bra 	$L__BB3_209;
	ld.global.u32 	%r1931, [%rd17+10752];
$L__BB3_209:
	or.b32  	%r137, %r4, 3072;
	setp.ge.s32 	%p60, %r137, %r1948;
	@%p60 bra 	$L__BB3_211;
	ld.global.u32 	%r1932, [%rd17+12288];
$L__BB3_211:
	add.s32 	%r140, %r4, 3456;
	setp.ge.s32 	%p61, %r140, %r1948;
	@%p61 bra 	$L__BB3_213;
	ld.global.u32 	%r1933, [%rd17+13824];
$L__BB3_213:
	add.s32 	%r143, %r4, 3840;
	setp.ge.s32 	%p62, %r143, %r1948;
	@%p62 bra 	$L__BB3_215;
	ld.global.u32 	%r1934, [%rd17+15360];
$L__BB3_215:
	setp.ge.s32 	%p63, %r4, %r1948;
	bar.sync 	0;
	add.s64 	%rd18, %rd2, %rd58;
	@%p63 bra 	$L__BB3_217;
	st.global.u32 	[%rd18], %r1924;
$L__BB3_217:
	setp.ge.s32 	%p64, %r116, %r1948;
	@%p64 bra 	$L__BB3_219;
	st.global.u32 	[%rd18+1536], %r1925;
$L__BB3_219:
	setp.ge.s32 	%p65, %r119, %r1948;
	@%p65 bra 	$L__BB3_221;
	st.global.u32 	[%rd18+3072], %r1926;
$L__BB3_221:
	setp.ge.s32 	%p66, %r122, %r1948;
	@%p66 bra 	$L__BB3_223;
	st.global.u32 	[%rd18+4608], %r1927;
$L__BB3_223:
	setp.ge.s32 	%p67, %r125, %r1948;
	@%p67 bra 	$L__BB3_225;
	st.global.u32 	[%rd18+6144], %r1928;
$L__BB3_225:
	setp.ge.s32 	%p68, %r128, %r1948;
	@%p68 bra 	$L__BB3_227;
	st.global.u32 	[%rd18+7680], %r1929;
$L__BB3_227:
	setp.ge.s32 	%p69, %r131, %r1948;
	@%p69 bra 	$L__BB3_229;
	st.global.u32 	[%rd18+9216], %r1930;
$L__BB3_229:
	setp.ge.s32 	%p70, %r134, %r1948;
	@%p70 bra 	$L__BB3_231;
	st.global.u32 	[%rd18+10752], %r1931;
$L__BB3_231:
	setp.ge.s32 	%p71, %r137, %r1948;
	@%p71 bra 	$L__BB3_233;
	st.global.u32 	[%rd18+12288], %r1932;
$L__BB3_233:
	setp.ge.s32 	%p72, %r140, %r1948;
	@%p72 bra 	$L__BB3_235;
	st.global.u32 	[%rd18+13824], %r1933;
$L__BB3_235:
	setp.ge.s32 	%p73, %r143, %r1948;
	@%p73 bra 	$L__BB3_237;
	st.global.u32 	[%rd18+15360], %r1934;
$L__BB3_237:
	ret;

}


// ===== COMPILED SASS (sm_100) =====

	.target	sm_100

	.elftype	@"ET_EXEC"


//--------------------- .note.nv.tkinfo           --------------------------
	.section	.note.nv.tkinfo,"",@"SHT_NOTE"
	.sectionflags	@"SHF_NOTE_NV_TKINFO"
	.tkinfo
        /*0018*/ 	.word	0x00000002
        /*0030*/ 	.string	""
        /*0030*/ 	.string	"ptxas"
        /*0030*/ 	.string	"Cuda compilation tools, release 13.0, V13.0.88"
        /*0030*/ 	.string	"Build cuda_13.0.r13.0/compiler.36424714_0"
        /*0030*/ 	.string	"-arch sm_100 -m 64 "



//--------------------- .note.nv.cuinfo           --------------------------
	.section	.note.nv.cuinfo,"",@"SHT_NOTE"
	.sectionflags	@"SHF_NOTE_NV_CUINFO"
        /*0018*/ 	.short	0x0002
        /*001a*/ 	.short	0x0064
        /*001c*/ 	.short	0x0082
	.zero		2


//--------------------- .nv.info                  --------------------------
	.section	.nv.info,"",@"SHT_CUDA_INFO"
	.align	4


	//----- nvinfo : EIATTR_REGCOUNT
	.align		4
        /*0000*/ 	.byte	0x04, 0x2f
        /*0002*/ 	.short	(.L_41 - .L_40)
	.align		4
.L_40:
        /*0004*/ 	.word	index@(_Z13Find_TrianglePiS_S_Pyi)
        /*0008*/ 	.word	0x0000001e


	//----- nvinfo : EIATTR_FRAME_SIZE
	.align		4
.L_41:
        /*000c*/ 	.byte	0x04, 0x11
        /*000e*/ 	.short	(.L_43 - .L_42)
	.align		4
.L_42:
        /*0010*/ 	.word	index@(_Z13Find_TrianglePiS_S_Pyi)
        /*0014*/ 	.word	0x00000000


	//----- nvinfo : EIATTR_REGCOUNT
	.align		4
.L_43:
        /*0018*/ 	.byte	0x04, 0x2f
        /*001a*/ 	.short	(.L_45 - .L_44)
	.align		4
.L_44:
        /*001c*/ 	.word	index@(_ZN3cub18CUB_300001_SM_10006detail11EmptyKernelIvEEvv)
        /*0020*/ 	.word	0x00000004


	//----- nvinfo : EIATTR_FRAME_SIZE
	.align		4
.L_45:
        /*0024*/ 	.byte	0x04, 0x11
        /*0026*/ 	.short	(.L_47 - .L_46)
	.align		4
.L_46:
        /*0028*/ 	.word	index@(_ZN3cub18CUB_300001_SM_10006detail11EmptyKernelIvEEvv)
        /*002c*/ 	.word	0x00000000


	//----- nvinfo : EIATTR_REGCOUNT
	.align		4
.L_47:
        /*0030*/ 	.byte	0x04, 0x2f
        /*0032*/ 	.short	(.L_49 - .L_48)
	.align		4
.L_48:
        /*0034*/ 	.word	index@(_ZN3cub18CUB_300001_SM_10006detail10radix_sort30DeviceSegmentedRadixSortKernelINS1_5radix10policy_hubIiiiE10Policy1000ELb0ELNS0_9SortOrderE0EiiPiS9_iNS1_21identity_decomposer_tEEEvPKT2_PSB_PKT3_PSF_T4_T5_iiiT7_)
        /*0038*/ 	.word	0x000000fe


	//----- nvinfo : EIATTR_FRAME_SIZE
	.align		4
.L_49:
        /*003c*/ 	.byte	0x04, 0x11
        /*003e*/ 	.short	(.L_51 - .L_50)
	.align		4
.L_50:
        /*0040*/ 	.word	index@(_ZN3cub18CUB_300001_SM_10006detail10radix_sort30DeviceSegmentedRadixSortKernelINS1_5radix10policy_hubIiiiE10Policy1000ELb0ELNS0_9SortOrderE0EiiPiS9_iNS1_21identity_decomposer_tEEEvPKT2_PSB_PKT3_PSF_T4_T5_iiiT7_)
        /*0044*/ 	.word	0x00000000


	//----- nvinfo : EIATTR_REGCOUNT
	.align		4
.L_51:
        /*0048*/ 	.byte	0x04, 0x2f
        /*004a*/ 	.short	(.L_53 - .L_52)
	.align		4
.L_52:
        /*004c*/ 	.word	index@(_ZN3cub18CUB_300001_SM_10006detail10radix_sort30DeviceSegmentedRadixSortKernelINS1_5radix10policy_hubIiiiE10Policy1000ELb1ELNS0_9SortOrderE0EiiPiS9_iNS1_21identity_decomposer_tEEEvPKT2_PSB_PKT3_PSF_T4_T5_iiiT7_)
        /*0050*/ 	.word	0x00000050


	//----- nvinfo : EIATTR_FRAME_SIZE
	.align		4
.L_53:
        /*0054*/ 	.byte	0x04, 0x11
        /*0056*/ 	.short	(.L_55 - .L_54)
	.align		4
.L_54:
        /*0058*/ 	.word	index@(_ZN3cub18CUB_300001_SM_10006detail10radix_sort30DeviceSegmentedRadixSortKernelINS1_5radix10policy_hubIiiiE10Policy1000ELb1ELNS0_9SortOrderE0EiiPiS9_iNS1_21identity_decomposer_tEEEvPKT2_PSB_PKT3_PSF_T4_T5_iiiT7_)
        /*005c*/ 	.word	0x00000000


	//----- nvinfo : EIATTR_MIN_STACK_SIZE
	.align		4
.L_55:
        /*0060*/ 	.byte	0x04, 0x12
        /*0062*/ 	.short	(.L_57 - .L_56)
	.align		4
.L_56:
        /*0064*/ 	.word	index@(_ZN3cub18CUB_300001_SM_10006detail10radix_sort30DeviceSegmentedRadixSortKernelINS1_5radix10policy_hubIiiiE10Policy1000ELb1ELNS0_9SortOrderE0EiiPiS9_iNS1_21identity_decomposer_tEEEvPKT2_PSB_PKT3_PSF_T4_T5_iiiT7_)
        /*0068*/ 	.word	0x00000000


	//----- nvinfo : EIATTR_MIN_STACK_SIZE
	.align		4
.L_57:
        /*006c*/ 	.byte	0x04, 0x12
        /*006e*/ 	.short	(.L_59 - .L_58)
	.align		4
.L_58:
        /*0070*/ 	.word	index@(_ZN3cub18CUB_300001_SM_10006detail10radix_sort30DeviceSegmentedRadixSortKernelINS1_5radix10policy_hubIiiiE10Policy1000ELb0ELNS0_9SortOrderE0EiiPiS9_iNS1_21identity_decomposer_tEEEvPKT2_PSB_PKT3_PSF_T4_T5_iiiT7_)
        /*0074*/ 	.word	0x00000000


	//----- nvinfo : EIATTR_MIN_STACK_SIZE
	.align		4
.L_59:
        /*0078*/ 	.byte	0x04, 0x12
        /*007a*/ 	.short	(.L_61 - .L_60)
	.align		4
.L_60:
        /*007c*/ 	.word	index@(_ZN3cub18CUB_300001_SM_10006detail11EmptyKernelIvEEvv)
        /*0080*/ 	.word	0x00000000


	//----- nvinfo : EIATTR_MIN_STACK_SIZE
	.align		4
.L_61:
        /*0084*/ 	.byte	0x04, 0x12
        /*0086*/ 	.short	(.L_63 - .L_62)
	.align		4
.L_62:
        /*0088*/ 	.word	index@(_Z13Find_TrianglePiS_S_Pyi)
        /*008c*/ 	.word	0x00000000
.L_63:


//--------------------- .nv.compat                --------------------------
	.section	.nv.compat,"",@"SHT_CUDA_COMPAT_INFO"
	.align	4
        /*0000*/ 	.byte	0x02, 0x09, 0x00, 0x00, 0x02, 0x02, 0x01, 0x00, 0x02, 0x05, 0x05, 0x00, 0x03, 0x07, 0x01, 0x01
        /*0010*/ 	.byte	0x02, 0x03, 0x00, 0x00, 0x02, 0x06, 0x01, 0x00, 0x04, 0x0b, 0x08, 0x00, 0x09, 0x00, 0x00, 0x00
        /*0020*/ 	.byte	0x00, 0x00, 0x00, 0x00


//--------------------- .nv.info._ZN3cub18CUB_300001_SM_10006detail10radix_sort30DeviceSegmentedRadixSortKernelINS1_5radix10policy_hubIiiiE10Policy1000ELb1ELNS0_9SortOrderE0EiiPiS9_iNS1_21identity_decomposer_tEEEvPKT2_PSB_PKT3_PSF_T4_T5_iiiT7_ --------------------------
	.section	.nv.info._ZN3cub18CUB_300001_SM_10006detail10radix_sort30DeviceSegmentedRadixSortKernelINS1_5radix10policy_hubIiiiE10Policy1000ELb1ELNS0_9SortOrderE0EiiPiS9_iNS1_21identity_decomposer_tEEEvPKT2_PSB_PKT3_PSF_T4_T5_iiiT7_,"",@"SHT_CUDA_INFO"
	.sectionflags	@""
	.align	4


	//----- nvinfo : EIATTR_CUDA_API_VERSION
	.align		4
        /*0000*/ 	.byte	0x04, 0x37
        /*0002*/ 	.short	(.L_65 - .L_64)
.L_64:
        /*0004*/ 	.word	0x00000082


	//----- nvinfo : EIATTR_KPARAM_INFO
	.align		4
.L_65:
        /*0008*/ 	.byte	0x04, 0x17
        /*000a*/ 	.short	(.L_67 - .L_66)
.L_66:
        /*000c*/ 	.word	0x00000000
        /*0010*/ 	.short	0x0009
        /*0012*/ 	.short	0x003c
        /*0014*/ 	.byte	0x00, 0xf0, 0x05, 0x00


	//----- nvinfo : EIATTR_KPARAM_INFO
	.align		4
.L_67:
        /*0018*/ 	.byte	0x04, 0x17
        /*001a*/ 	.short	(.L_69 - .L_68)
.L_68:
        /*001c*/ 	.word	0x00000000
        /*0020*/ 	.short	0x0008
        /*0022*/ 	.short	0x0038
        /*0024*/ 	.byte	0x00, 0xf0, 0x11, 0x00


	//----- nvinfo : EIATTR_KPARAM_INFO
	.align		4
.L_69:
        /*0028*/ 	.byte	0x04, 0x17
        /*002a*/ 	.short	(.L_71 - .L_70)
.L_70:
        /*002c*/ 	.word	0x00000000
        /*0030*/ 	.short	0x0007
        /*0032*/ 	.short	0x0034
        /*0034*/ 	.byte	0x00, 0xf0, 0x11, 0x00


	//----- nvinfo : EIATTR_KPARAM_INFO
	.align		4
.L_71:
        /*0038*/ 	.byte	0x04, 0x17
        /*003a*/ 	.short	(.L_73 - .L_72)
.L_72:
        /*003c*/ 	.word	0x00000000
        /*0040*/ 	.short	0x0006
        /*0042*/ 	.short	0x0030
        /*0044*/ 	.byte	0x00, 0xf0, 0x11, 0x00


	//----- nvinfo : EIATTR_KPARAM_INFO
	.align		4
.L_73:
        /*0048*/ 	.byte	0x04, 0x17
        /*004a*/ 	.short	(.L_75 - .L_74)
.L_74:
        /*004c*/ 	.word	0x00000000
        /*0050*/ 	.short	0x0005
        /*0052*/ 	.short	0x0028
        /*0054*/ 	.byte	0x00, 0xf5, 0x21, 0x00


	//----- nvinfo : EIATTR_KPARAM_INFO
	.align		4
.L_75:
        /*0058*/ 	.byte	0x04, 0x17
        /*005a*/ 	.short	(.L_77 - .L_76)
.L_76:
        /*005c*/ 	.word	0x00000000
        /*0060*/ 	.short	0x0004
        /*0062*/ 	.short	0x0020
        /*0064*/ 	.byte	0x00, 0xf5, 0x21, 0x00


	//----- nvinfo : EIATTR_KPARAM_INFO
	.align		4
.L_77:
        /*0068*/ 	.byte	0x04, 0x17
        /*006a*/ 	.short	(.L_79 - .L_78)
.L_78:
        /*006c*/ 	.word	0x00000000
        /*0070*/ 	.short	0x0003
        /*0072*/ 	.short	0x0018
        /*0074*/ 	.byte	0x00, 0xf5, 0x21, 0x00


	//----- nvinfo : EIATTR_KPARAM_INFO
	.align		4
.L_79:
        /*0078*/ 	.byte	0x04, 0x17
        /*007a*/ 	.short	(.L_81 - .L_80)
.L_80:
        /*007c*/ 	.word	0x00000000
        /*0080*/ 	.short	0x0002
        /*0082*/ 	.short	0x0010
        /*0084*/ 	.byte	0x00, 0xf5, 0x21, 0x00


	//----- nvinfo : EIATTR_KPARAM_INFO
	.align		4
.L_81:
        /*0088*/ 	.byte	0x04, 0x17
        /*008a*/ 	.short	(.L_83 - .L_82)
.L_82:
        /*008c*/ 	.word	0x00000000
        /*0090*/ 	.short	0x0001
        /*0092*/ 	.short	0x0008
        /*0094*/ 	.byte	0x00, 0xf5, 0x21, 0x00


	//----- nvinfo : EIATTR_KPARAM_INFO
	.align		4
.L_83:
        /*0098*/ 	.byte	0x04, 0x17
        /*009a*/ 	.short	(.L_85 - .L_84)
.L_84:
        /*009c*/ 	.word	0x00000000
        /*00a0*/ 	.short	0x0000
        /*00a2*/ 	.short	0x0000
        /*00a4*/ 	.byte	0x00, 0xf5, 0x21, 0x00


	//----- nvinfo : EIATTR_SPARSE_MMA_MASK
	.align		4
.L_85:
        /*00a8*/ 	.byte	0x03, 0x50
        /*00aa*/ 	.short	0x0000


	//----- nvinfo : EIATTR_MAXREG_COUNT
	.align		4
        /*00ac*/ 	.byte	0x03, 0x1b
        /*00ae*/ 	.short	0x00a8


	//----- nvinfo : EIATTR_NUM_BARRIERS
	.align		4
        /*00b0*/ 	.byte	0x02, 0x4c
        /*00b2*/ 	.byte	0x01
	.zero		1


	//----- nvinfo : EIATTR_MERCURY_ISA_VERSION
	.align		4
        /*00b4*/ 	.byte	0x03, 0x5f
        /*00b6*/ 	.short	0x0101


	//----- nvinfo : EIATTR_COOP_GROUP_MASK_REGIDS
	.align		4
        /*00b8*/ 	.byte	0x04, 0x29
        /*00ba*/ 	.short	(.L_87 - .L_86)


	//   ....[0]....
.L_86:
        /*00bc*/ 	.word	0xffffffff


	//   ....[1]....
        /*00c0*/ 	.word	0xffffffff


	//   ....[2]....
        /*00c4*/ 	.word	0xffffffff


	//   ....[3]....
        /*00c8*/ 	.word	0xffffffff


	//   ....[4]....
        /*00cc*/ 	.word	0xffffffff


	//   ....[5]....
        /*00d0*/ 	.word	0xffffffff


	//   ....[6]....
        /*00d4*/ 	.word	0xffffffff


	//   ....[7]....
        /*00d8*/ 	.word	0xffffffff


	//   ....[8]....
        /*00dc*/ 	.word	0xffffffff


	//   ....[9]....
        /*00e0*/ 	.word	0xffffffff


	//   ....[10]....
        /*00e4*/ 	.word	0xffffffff


	//   ....[11]....
        /*00e8*/ 	.word	0xffffffff


	//   ....[12]....
        /*00ec*/ 	.word	0xffffffff


	//   ....[13]....
        /*00f0*/ 	.word	0xffffffff


	//   ....[14]....
        /*00f4*/ 	.word	0xffffffff


	//   ....[15]....
        /*00f8*/ 	.word	0xffffffff


	//   ....[16]....
        /*00fc*/ 	.word	0xffffffff


	//   ....[17]....
        /*0100*/ 	.word	0x05000016


	//   ....[18]....
        /*0104*/ 	.word	0x05000016


	//   ....[19]....
        /*0108*/ 	.word	0x05000016


	//   ....[20]....
        /*010c*/ 	.word	0x05000016


	//   ....[21]....
        /*0110*/ 	.word	0x05000016


	//----- nvinfo : EIATTR_COOP_GROUP_INSTR_OFFSETS
	.align		4
.L_87:
        /*0114*/ 	.byte	0x04, 0x28
        /*0116*/ 	.short	(.L_89 - .L_88)


	//   ....[0]....
.L_88:
        /*0118*/ 	.word	0x00002b50


	//   ....[1]....
        /*011c*/ 	.word	0x00002b70


	//   ....[2]....
        /*0120*/ 	.word	0x00002b90


	//   ....[3]....
        /*0124*/ 	.word	0x00002bb0


	//   ....[4]....
        /*0128*/ 	.word	0x00002bd0


	//   ....[5]....
        /*012c*/ 	.word	0x00003c40


	//   ....[6]....
        /*0130*/ 	.word	0x00003c60


	//   ....[7]....
        /*0134*/ 	.word	0x00003c90


	//   ....[8]....
        /*0138*/ 	.word	0x00003cc0


	//   ....[9]....
        /*013c*/ 	.word	0x00003ce0


	//   ....[10]....
        /*0140*/ 	.word	0x00005350


	//   ....[11]....
        /*0144*/ 	.word	0x00006310


	//   ....[12]....
        /*0148*/ 	.word	0x00006330


	//   ....[13]....
        /*014c*/ 	.word	0x00006350


	//   ....[14]....
        /*0150*/ 	.word	0x00006370


	//   ....[15]....
        /*0154*/ 	.word	0x000063b0


	//   ....[16]....
        /*0158*/ 	.word	0x000076c0


	//   ....[17]....
        /*015c*/ 	.word	0x00008ef0


	//   ....[18]....
        /*0160*/ 	.word	0x00008f60


	//   ....[19]....
        /*0164*/ 	.word	0x00008fd0


	//   ....[20]....
        /*0168*/ 	.word	0x00009040


	//   ....[21]....
        /*016c*/ 	.word	0x000090b0


	//----- nvinfo : EIATTR_VRC_CTA_INIT_COUNT
	.align		4
.L_89:
        /*0170*/ 	.byte	0x02, 0x4a
	.zero		1
	.zero		1


	//----- nvinfo : EIATTR_EXIT_INSTR_OFFSETS
	.align		4
        /*0174*/ 	.byte	0x04, 0x1c
        /*0176*/ 	.short	(.L_91 - .L_90)


	//   ....[0]....
.L_90:
        /*0178*/ 	.word	0x000000b0


	//   ....[1]....
        /*017c*/ 	.word	0x00005330


	//   ....[2]....
        /*0180*/ 	.word	0x00007f90


	//   ....[3]....
        /*0184*/ 	.word	0x00007ff0


	//   ....[4]....
        /*0188*/ 	.word	0x00008a00


	//   ....[5]....
        /*018c*/ 	.word	0x00008e70


	//   ....[6]....
        /*0190*/ 	.word	0x00008e90


	//----- nvinfo : EIATTR_MAX_THREADS
	.align		4
.L_91:
        /*0194*/ 	.byte	0x04, 0x05
        /*0196*/ 	.short	(.L_93 - .L_92)
.L_92:
        /*0198*/ 	.word	0x00000180
        /*019c*/ 	.word	0x00000001
        /*01a0*/ 	.word	0x00000001


	//----- nvinfo : EIATTR_CRS_STACK_SIZE
	.align		4
.L_93:
        /*01a4*/ 	.byte	0x04, 0x1e
        /*01a6*/ 	.short	(.L_95 - .L_94)
.L_94:
        /*01a8*/ 	.word	0x00000000


	//----- nvinfo : EIATTR_CBANK_PARAM_SIZE
	.align		4
.L_95:
        /*01ac*/ 	.byte	0x03, 0x19
        /*01ae*/ 	.short	0x003d


	//----- nvinfo : EIATTR_PARAM_CBANK
	.align		4
        /*01b0*/ 	.byte	0x04, 0x0a
        /*01b2*/ 	.short	(.L_97 - .L_96)
	.align		4
.L_96:
        /*01b4*/ 	.word	index@(.nv.constant0._ZN3cub18CUB_300001_SM_10006detail10radix_sort30DeviceSegmentedRadixSortKernelINS1_5radix10policy_hubIiiiE10Policy1000ELb1ELNS0_9SortOrderE0EiiPiS9_iNS1_21identity_decomposer_tEEEvPKT2_PSB_PKT3_PSF_T4_T5_iiiT7_)
        /*01b8*/ 	.short	0x0380
        /*01ba*/ 	.short	0x003d


	//----- nvinfo : EIATTR_SW_WAR
	.align		4
.L_97:
        /*01bc*/ 	.byte	0x04, 0x36
        /*01be*/ 	.short	(.L_99 - .L_98)
.L_98:
        /*01c0*/ 	.word	0x00000008
.L_99:


//--------------------- .nv.info._ZN3cub18CUB_300001_SM_10006detail10radix_sort30DeviceSegmentedRadixSortKernelINS1_5radix10policy_hubIiiiE10Policy1000ELb0ELNS0_9SortOrderE0EiiPiS9_iNS1_21identity_decomposer_tEEEvPKT2_PSB_PKT3_PSF_T4_T5_iiiT7_ --------------------------
	.section	.nv.info._ZN3cub18CUB_300001_SM_10006detail10radix_sort30DeviceSegmentedRadixSortKernelINS1_5radix10policy_hubIiiiE10Policy1000ELb0ELNS0_9SortOrderE0EiiPiS9_iNS1_21identity_decomposer_tEEEvPKT2_PSB_PKT3_PSF_T4_T5_iiiT7_,"",@"SHT_CUDA_INFO"
	.sectionflags	@""
	.align	4


	//----- nvinfo : EIATTR_CUDA_API_VERSION
	.align		4
        /*0000*/ 	.byte	0x04, 0x37
        /*0002*/ 	.short	(.L_101 - .L_100)
.L_100:
        /*0004*/ 	.word	0x00000082


	//----- nvinfo : EIATTR_KPARAM_INFO
	.align		4
.L_101:
        /*0008*/ 	.byte	0x04, 0x17
        /*000a*/ 	.short	(.L_103 - .L_102)
.L_102:
        /*000c*/ 	.word	0x00000000
        /*0010*/ 	.short	0x0009
        /*0012*/ 	.short	0x003c
        /*0014*/ 	.byte	0x00, 0xf0, 0x05, 0x00


	//----- nvinfo : EIATTR_KPARAM_INFO
	.align		4
.L_103:
        /*0018*/ 	.byte	0x04, 0x17
        /*001a*/ 	.short	(.L_105 - .L_104)
.L_104:
        /*001c*/ 	.word	0x00000000
        /*0020*/ 	.short	0x0008
        /*0022*/ 	.short	0x0038
        /*0024*/ 	.byte	0x00, 0xf0, 0x11, 0x00


	//----- nvinfo : EIATTR_KPARAM_INFO
	.align		4
.L_105:
        /*0028*/ 	.byte	0x04, 0x17
        /*002a*/ 	.short	(.L_107 - .L_106)
.L_106:
        /*002c*/ 	.word	0x00000000
        /*0030*/ 	.short	0x0007
        /*0032*/ 	.short	0x0034
        /*0034*/ 	.byte	0x00, 0xf0, 0x11, 0x00


	//----- nvinfo : EIATTR_KPARAM_INFO
	.align		4
.L_107:
        /*0038*/ 	.byte	0x04, 0x17
        /*003a*/ 	.short	(.L_109 - .L_108)
.L_108:
        /*003c*/ 	.word	0x00000000
        /*0040*/ 	.short	0x0006
        /*0042*/ 	.short	0x0030
        /*0044*/ 	.byte	0x00, 0xf0, 0x11, 0x00


	//----- nvinfo : EIATTR_KPARAM_INFO
	.align		4
.L_109:
        /*0048*/ 	.byte	0x04, 0x17
        /*004a*/ 	.short	(.L_111 - .L_110)
.L_110:
        /*004c*/ 	.word	0x00000000
        /*0050*/ 	.short	0x0005
        /*0052*/ 	.short	0x0028
        /*0054*/ 	.byte	0x00, 0xf5, 0x21, 0x00


	//----- nvinfo : EIATTR_KPARAM_INFO
	.align		4
.L_111:
        /*0058*/ 	.byte	0x04, 0x17
        /*005a*/ 	.short	(.L_113 - .L_112)
.L_112:
        /*005c*/ 	.word	0x00000000
        /*0060*/ 	.short	0x0004
        /*0062*/ 	.short	0x0020
        /*0064*/ 	.byte	0x00, 0xf5, 0x21, 0x00


	//----- nvinfo : EIATTR_KPARAM_INFO
	.align		4
.L_113:
        /*0068*/ 	.byte	0x04, 0x17
        /*006a*/ 	.short	(.L_115 - .L_114)
.L_114:
        /*006c*/ 	.word	0x00000000
        /*0070*/ 	.short	0x0003
        /*0072*/ 	.short	0x0018
        /*0074*/ 	.byte	0x00, 0xf5, 0x21, 0x00


	//----- nvinfo : EIATTR_KPARAM_INFO
	.align		4
.L_115:
        /*0078*/ 	.byte	0x04, 0x17
        /*007a*/ 	.short	(.L_117 - .L_116)
.L_116:
        /*007c*/ 	.word	0x00000000
        /*0080*/ 	.short	0x0002
        /*0082*/ 	.short	0x0010
        /*0084*/ 	.byte	0x00, 0xf5, 0x21, 0x00


	//----- nvinfo : EIATTR_KPARAM_INFO
	.align		4
.L_117:
        /*0088*/ 	.byte	0x04, 0x17
        /*008a*/ 	.short	(.L_119 - .L_118)
.L_118:
        /*008c*/ 	.word	0x00000000
        /*0090*/ 	.short	0x0001
        /*0092*/ 	.short	0x0008
        /*0094*/ 	.byte	0x00, 0xf5, 0x21, 0x00


	//----- nvinfo : EIATTR_KPARAM_INFO
	.align		4
.L_119:
        /*0098*/ 	.byte	0x04, 0x17
        /*009a*/ 	.short	(.L_121 - .L_120)
.L_120:
        /*009c*/ 	.word	0x00000000
        /*00a0*/ 	.short	0x0000
        /*00a2*/ 	.short	0x0000
        /*00a4*/ 	.byte	0x00, 0xf5, 0x21, 0x00


	//----- nvinfo : EIATTR_SPARSE_MMA_MASK
	.align		4
.L_121:
        /*00a8*/ 	.byte	0x03, 0x50
        /*00aa*/ 	.short	0x0000


	//----- nvinfo : EIATTR_MAXREG_COUNT
	.align		4
        /*00ac*/ 	.byte	0x03, 0x1b
        /*00ae*/ 	.short	0x00ff


	//----- nvinfo : EIATTR_NUM_BARRIERS
	.align		4
        /*00b0*/ 	.byte	0x02, 0x4c
        /*00b2*/ 	.byte	0x01
	.zero		1


	//----- nvinfo : EIATTR_MERCURY_ISA_VERSION
	.align		4
        /*00b4*/ 	.byte	0x03, 0x5f
        /*00b6*/ 	.short	0x0101


	//----- nvinfo : EIATTR_COOP_GROUP_MASK_REGIDS
	.align		4
        /*00b8*/ 	.byte	0x04, 0x29
        /*00ba*/ 	.short	(.L_123 - .L_122)


	//   ....[0]....
.L_122:
        /*00bc*/ 	.word	0xffffffff


	//   ....[1]....
        /*00c0*/ 	.word	0xffffffff


	//   ....[2]....
        /*00c4*/ 	.word	0xffffffff


	//   ....[3]....
        /*00c8*/ 	.word	0xffffffff


	//   ....[4]....
        /*00cc*/ 	.word	0xffffffff


	//   ....[5]....
        /*00d0*/ 	.word	0xffffffff


	//   ....[6]....
        /*00d4*/ 	.word	0xffffffff


	//   ....[7]....
        /*00d8*/ 	.word	0xffffffff


	//   ....[8]....
        /*00dc*/ 	.word	0xffffffff


	//   ....[9]....
        /*00e0*/ 	.word	0xffffffff


	//   ....[10]....
        /*00e4*/ 	.word	0xffffffff


	//   ....[11]....
        /*00e8*/ 	.word	0xffffffff


	//   ....[12]....
        /*00ec*/ 	.word	0xffffffff


	//   ....[13]....
        /*00f0*/ 	.word	0xffffffff


	//   ....[14]....
        /*00f4*/ 	.word	0xffffffff


	//   ....[15]....
        /*00f8*/ 	.word	0xffffffff


	//   ....[16]....
        /*00fc*/ 	.word	0xffffffff


	//   ....[17]....
        /*0100*/ 	.word	0x05000012


	//   ....[18]....
        /*0104*/ 	.word	0x05000012


	//   ....[19]....
        /*0108*/ 	.word	0x05000012


	//   ....[20]....
        /*010c*/ 	.word	0x05000012


	//   ....[21]....
        /*0110*/ 	.word	0x05000012


	//----- nvinfo : EIATTR_COOP_GROUP_INSTR_OFFSETS
	.align		4
.L_123:
        /*0114*/ 	.byte	0x04, 0x28
        /*0116*/ 	.short	(.L_125 - .L_124)


	//   ....[0]....
.L_124:
        /*0118*/ 	.word	0x00005a10


	//   ....[1]....
        /*011c*/ 	.word	0x00005a30


	//   ....[2]....
        /*0120*/ 	.word	0x00005a50


	//   ....[3]....
        /*0124*/ 	.word	0x00005a70


	//   ....[4]....
        /*0128*/ 	.word	0x00005a90


	//   ....[5]....
        /*012c*/ 	.word	0x000087f0


	//   ....[6]....
        /*0130*/ 	.word	0x00008810


	//   ....[7]....
        /*0134*/ 	.word	0x00008830


	//   ....[8]....
        /*0138*/ 	.word	0x00008850


	//   ....[9]....
        /*013c*/ 	.word	0x00008870


	//   ....[10]....
        /*0140*/ 	.word	0x0000c130


	//   ....[11]....
        /*0144*/ 	.word	0x0000f1c0


	//   ....[12]....
        /*0148*/ 	.word	0x0000f1e0


	//   ....[13]....
        /*014c*/ 	.word	0x0000f200


	//   ....[14]....
        /*0150*/ 	.word	0x0000f220


	//   ....[15]....
        /*0154*/ 	.word	0x0000f250


	//   ....[16]....
        /*0158*/ 	.word	0x000122a0


	//   ....[17]....
        /*015c*/ 	.word	0x00017160


	//   ....[18]....
        /*0160*/ 	.word	0x000171d0


	//   ....[19]....
        /*0164*/ 	.word	0x00017240


	//   ....[20]....
        /*0168*/ 	.word	0x000172b0


	//   ....[21]....
        /*016c*/ 	.word	0x00017320


	//----- nvinfo : EIATTR_VRC_CTA_INIT_COUNT
	.align		4
.L_125:
        /*0170*/ 	.byte	0x02, 0x4a
	.zero		1
	.zero		1


	//----- nvinfo : EIATTR_EXIT_INSTR_OFFSETS
	.align		4
        /*0174*/ 	.byte	0x04, 0x1c
        /*0176*/ 	.short	(.L_127 - .L_126)


	//   ....[0]....
.L_126:
        /*0178*/ 	.word	0x000000b0


	//   ....[1]....
        /*017c*/ 	.word	0x0000c110


	//   ....[2]....
        /*0180*/ 	.word	0x00013f60


	//   ....[3]....
        /*0184*/ 	.word	0x00013fc0


	//   ....[4]....
        /*0188*/ 	.word	0x00015e90


	//   ....[5]....
        /*018c*/ 	.word	0x000170e0


	//   ....[6]....
        /*0190*/ 	.word	0x00017100


	//----- nvinfo : EIATTR_MAX_THREADS
	.align		4
.L_127:
        /*0194*/ 	.byte	0x04, 0x05
        /*0196*/ 	.short	(.L_129 - .L_128)
.L_128:
        /*0198*/ 	.word	0x000000c0
        /*019c*/ 	.word	0x00000001
        /*01a0*/ 	.word	0x00000001


	//----- nvinfo : EIATTR_CRS_STACK_SIZE
	.align		4
.L_129:
        /*01a4*/ 	.byte	0x04, 0x1e
        /*01a6*/ 	.short	(.L_131 - .L_130)
.L_130:
        /*01a8*/ 	.word	0x00000000


	//----- nvinfo : EIATTR_CBANK_PARAM_SIZE
	.align		4
.L_131:
        /*01ac*/ 	.byte	0x03, 0x19
        /*01ae*/ 	.short	0x003d


	//----- nvinfo : EIATTR_PARAM_CBANK
	.align		4
        /*01b0*/ 	.byte	0x04, 0x0a
        /*01b2*/ 	.short	(.L_133 - .L_132)
	.align		4
.L_132:
        /*01b4*/ 	.word	index@(.nv.constant0._ZN3cub18CUB_300001_SM_10006detail10radix_sort30DeviceSegmentedRadixSortKernelINS1_5radix10policy_hubIiiiE10Policy1000ELb0ELNS0_9SortOrderE0EiiPiS9_iNS1_21identity_decomposer_tEEEvPKT2_PSB_PKT3_PSF_T4_T5_iiiT7_)
        /*01b8*/ 	.short	0x0380
        /*01ba*/ 	.short	0x003d


	//----- nvinfo : EIATTR_SW_WAR
	.align		4
.L_133:
        /*01bc*/ 	.byte	0x04, 0x36
        /*01be*/ 	.short	(.L_135 - .L_134)
.L_134:
        /*01c0*/ 	.word	0x00000008
.L_135:


//--------------------- .nv.info._ZN3cub18CUB_300001_SM_10006detail11EmptyKernelIvEEvv --------------------------
	.section	.nv.info._ZN3cub18CUB_300001_SM_10006detail11EmptyKernelIvEEvv,"",@"SHT_CUDA_INFO"
	.sectionflags	@""
	.align	4


	//----- nvinfo : EIATTR_CUDA_API_VERSION
	.align		4
        /*0000*/ 	.byte	0x04, 0x37
        /*0002*/ 	.short	(.L_137 - .L_136)
.L_136:
        /*0004*/ 	.word	0x00000082


	//----- nvinfo : EIATTR_SPARSE_MMA_MASK
	.align		4
.L_137:
        /*0008*/ 	.byte	0x03, 0x50
        /*000a*/ 	.short	0x0000


	//----- nvinfo : EIATTR_MAXREG_COUNT
	.align		4
        /*000c*/ 	.byte	0x03, 0x1b
        /*000e*/ 	.short	0x00ff


	//----- nvinfo : EIATTR_MERCURY_ISA_VERSION
	.align		4
        /*0010*/ 	.byte	0x03, 0x5f
        /*0012*/ 	.short	0x0101


	//----- nvinfo : EIATTR_VRC_CTA_INIT_COUNT
	.align		4
        /*0014*/ 	.byte	0x02, 0x4a
	.zero		1
	.zero		1


	//----- nvinfo : EIATTR_EXIT_INSTR_OFFSETS
	.align		4
        /*0018*/ 	.byte	0x04, 0x1c
        /*001a*/ 	.short	(.L_139 - .L_138)


	//   ....[0]....
.L_138:
        /*001c*/ 	.word	0x00000010


	//----- nvinfo : EIATTR_SW_WAR
	.align		4
.L_139:
        /*0020*/ 	.byte	0x04, 0x36
        /*0022*/ 	.short	(.L_141 - .L_140)
.L_140:
        /*0024*/ 	.word	0x00000008
.L_141:


//--------------------- .nv.info._Z13Find_TrianglePiS_S_Pyi --------------------------
	.section	.nv.info._Z13Find_TrianglePiS_S_Pyi,"",@"SHT_CUDA_INFO"
	.sectionflags	@""
	.align	4


	//----- nvinfo : EIATTR_CUDA_API_VERSION
	.align		4
        /*0000*/ 	.byte	0x04, 0x37
        /*0002*/ 	.short	(.L_143 - .L_142)
.L_142:
        /*0004*/ 	.word	0x00000082


	//----- nvinfo : EIATTR_KPARAM_INFO
	.align		4
.L_143:
        /*0008*/ 	.byte	0x04, 0x17
        /*000a*/ 	.short	(.L_145 - .L_144)
.L_144:
        /*000c*/ 	.word	0x00000000
        /*0010*/ 	.short	0x0004
        /*0012*/ 	.short	0x0020
        /*0014*/ 	.byte	0x00, 0xf0, 0x11, 0x00


	//----- nvinfo : EIATTR_KPARAM_INFO
	.align		4
.L_145:
        /*0018*/ 	.byte	0x04, 0x17
        /*001a*/ 	.short	(.L_147 - .L_146)
.L_146:
        /*001c*/ 	.word	0x00000000
        /*0020*/ 	.short	0x0003
        /*0022*/ 	.short	0x0018
        /*0024*/ 	.byte	0x00, 0xf5, 0x21, 0x00


	//----- nvinfo : EIATTR_KPARAM_INFO
	.align		4
.L_147:
        /*0028*/ 	.byte	0x04, 0x17
        /*002a*/ 	.short	(.L_149 - .L_148)
.L_148:
        /*002c*/ 	.word	0x00000000
        /*0030*/ 	.short	0x0002
        /*0032*/ 	.short	0x0010
        /*0034*/ 	.byte	0x00, 0xf5, 0x21, 0x00


	//----- nvinfo : EIATTR_KPARAM_INFO
	.align		4
.L_149:
        /*0038*/ 	.byte	0x04, 0x17
        /*003a*/ 	.short	(.L_151 - .L_150)
.L_150:
        /*003c*/ 	.word	0x00000000
        /*0040*/ 	.short	0x0001
        /*0042*/ 	.short	0x0008
        /*0044*/ 	.byte	0x00, 0xf5, 0x21, 0x00


	//----- nvinfo : EIATTR_KPARAM_INFO
	.align		4
.L_151:
        /*0048*/ 	.byte	0x04, 0x17
        /*004a*/ 	.short	(.L_153 - .L_152)
.L_152:
        /*004c*/ 	.word	0x00000000
        /*0050*/ 	.short	0x0000
        /*0052*/ 	.short	0x0000
        /*0054*/ 	.byte	0x00, 0xf5, 0x21, 0x00


	//----- nvinfo : EIATTR_SPARSE_MMA_MASK
	.align		4
.L_153:
        /*0058*/ 	.byte	0x03, 0x50
        /*005a*/ 	.short	0x0000


	//----- nvinfo : EIATTR_MAXREG_COUNT
	.align		4
        /*005c*/ 	.byte	0x03, 0x1b
        /*005e*/ 	.short	0x00ff


	//----- nvinfo : EIATTR_NUM_BARRIERS
	.align		4
        /*0060*/ 	.byte	0x02, 0x4c
        /*0062*/ 	.byte	0x01
	.zero		1


	//----- nvinfo : EIATTR_MERCURY_ISA_VERSION
	.align		4
        /*0064*/ 	.byte	0x03, 0x5f
        /*0066*/ 	.short	0x0101


	//----- nvinfo : EIATTR_UNUSED_LOAD_BYTE_OFFSET
	.align		4
        /*0068*/ 	.byte	0x04, 0x44
        /*006a*/ 	.short	(.L_155 - .L_154)


	//   ....[0]....
.L_154:
        /*006c*/ 	.word	0x00001460
        /*0070*/ 	.word	0x00000fff


	//   ....[1]....
        /*0074*/ 	.word	0x00001a60
        /*0078*/ 	.word	0x00000fff


	//----- nvinfo : EIATTR_VRC_CTA_INIT_COUNT
	.align		4
.L_155:
        /*007c*/ 	.byte	0x02, 0x4a
	.zero		1
	.zero		1


	//----- nvinfo : EIATTR_EXIT_INSTR_OFFSETS
	.align		4
        /*0080*/ 	.byte	0x04, 0x1c
        /*0082*/ 	.short	(.L_157 - .L_156)


	//   ....[0]....
.L_156:
        /*0084*/ 	.word	0x00002950


	//----- nvinfo : EIATTR_CRS_STACK_SIZE
	.align		4
.L_157:
        /*0088*/ 	.byte	0x04, 0x1e
        /*008a*/ 	.short	(.L_159 - .L_158)
.L_158:
        /*008c*/ 	.word	0x00000000


	//----- nvinfo : EIATTR_CBANK_PARAM_SIZE
	.align		4
.L_159:
        /*0090*/ 	.byte	0x03, 0x19
        /*0092*/ 	.short	0x0024


	//----- nvinfo : EIATTR_PARAM_CBANK
	.align		4
        /*0094*/ 	.byte	0x04, 0x0a
        /*0096*/ 	.short	(.L_161 - .L_160)
	.align		4
.L_160:
        /*0098*/ 	.word	index@(.nv.constant0._Z13Find_TrianglePiS_S_Pyi)
        /*009c*/ 	.short	0x0380
        /*009e*/ 	.short	0x0024


	//----- nvinfo : EIATTR_SW_WAR
	.align		4
.L_161:
        /*00a0*/ 	.byte	0x04, 0x36
        /*00a2*/ 	.short	(.L_163 - .L_162)
.L_162:
        /*00a4*/ 	.word	0x00000008
.L_163:


//--------------------- .nv.callgraph             --------------------------
	.section	.nv.callgraph,"",@"SHT_CUDA_CALLGRAPH"
	.align	4
	.sectionentsize	8
	.align		4
        /*0000*/ 	.word	0x00000000
	.align		4
        /*0004*/ 	.word	0xffffffff
	.align		4
        /*0008*/ 	.word	0x00000000
	.align		4
        /*000c*/ 	.word	0xfffffffe
	.align		4
        /*0010*/ 	.word	0x00000000
	.align		4
        /*0014*/ 	.word	0xfffffffd
	.align		4
        /*0018*/ 	.word	0x00000000
	.align		4
        /*001c*/ 	.word	0xfffffffc


//--------------------- .nv.constant4             --------------------------
	.section	.nv.constant4,"a",@progbits
	.align	8
	.align		8
.nv.constant4:
        /*0000*/ 	.dword	_ZN34_INTERNAL_4e09f06d_4_k_cu_999dd1204cuda3std3__45__cpo5beginE
	.align		8
        /*0008*/ 	.dword	_ZN34_INTERNAL_4e09f06d_4_k_cu_999dd1204cuda3std3__45__cpo3endE
	.align		8
        /*0010*/ 	.dword	_ZN34_INTERNAL_4e09f06d_4_k_cu_999dd1204cuda3std3__45__cpo6cbeginE
	.align		8
        /*0018*/ 	.dword	_ZN34_INTERNAL_4e09f06d_4_k_cu_999dd1204cuda3std3__45__cpo4cendE
	.align		8
        /*0020*/ 	.dword	_ZN34_INTERNAL_4e09f06d_4_k_cu_999dd1204cuda3std3__45__cpo6rbeginE
	.align		8
        /*0028*/ 	.dword	_ZN34_INTERNAL_4e09f06d_4_k_cu_999dd1204cuda3std3__45__cpo4rendE
	.align		8
        /*0030*/ 	.dword	_ZN34_INTERNAL_4e09f06d_4_k_cu_999dd1204cuda3std3__45__cpo7crbeginE
	.align		8
        /*0038*/ 	.dword	_ZN34_INTERNAL_4e09f06d_4_k_cu_999dd1204cuda3std3__45__cpo5crendE
	.align		8
        /*0040*/ 	.dword	_ZN34_INTERNAL_4e09f06d_4_k_cu_999dd1204cuda3std3__436_GLOBAL__N__4e09f06d_4_k_cu_999dd1206ignoreE
	.align		8
        /*0048*/ 	.dword	_ZN34_INTERNAL_4e09f06d_4_k_cu_999dd1204cuda3std3__419piecewise_constructE
	.align		8
        /*0050*/ 	.dword	_ZN34_INTERNAL_4e09f06d_4_k_cu_999dd1204cuda3std3__48in_placeE
	.align		8
        /*0058*/ 	.dword	_ZN34_INTERNAL_4e09f06d_4_k_cu_999dd1204cuda3std3__420unreachable_sentinelE
	.align		8
        /*0060*/ 	.dword	_ZN34_INTERNAL_4e09f06d_4_k_cu_999dd1204cuda3std3__47nulloptE
	.align		8
        /*0068*/ 	.dword	_ZN34_INTERNAL_4e09f06d_4_k_cu_999dd1204cuda3std3__48unexpectE
	.align		8
        /*0070*/ 	.dword	_ZN34_INTERNAL_4e09f06d_4_k_cu_999dd1204cuda3std6ranges3__45__cpo4swapE
	.align		8
        /*0078*/ 	.dword	_ZN34_INTERNAL_4e09f06d_4_k_cu_999dd1204cuda3std6ranges3__45__cpo9iter_moveE
	.align		8
        /*0080*/ 	.dword	_ZN34_INTERNAL_4e09f06d_4_k_cu_999dd1204cuda3std6ranges3__45__cpo5beginE
	.align		8
        /*0088*/ 	.dword	_ZN34_INTERNAL_4e09f06d_4_k_cu_999dd1204cuda3std6ranges3__45__cpo3endE
	.align		8
        /*0090*/ 	.dword	_ZN34_INTERNAL_4e09f06d_4_k_cu_999dd1204cuda3std6ranges3__45__cpo6cbeginE
	.align		8
        /*0098*/ 	.dword	_ZN34_INTERNAL_4e09f06d_4_k_cu_999dd1204cuda3std6ranges3__45__cpo4cendE
	.align		8
        /*00a0*/ 	.dword	_ZN34_INTERNAL_4e09f06d_4_k_cu_999dd1204cuda3std6ranges3__45__cpo7advanceE
	.align		8
        /*00a8*/ 	.dword	_ZN34_INTERNAL_4e09f06d_4_k_cu_999dd1204cuda3std6ranges3__45__cpo9iter_swapE
	.align		8
        /*00b0*/ 	.dword	_ZN34_INTERNAL_4e09f06d_4_k_cu_999dd1204cuda3std6ranges3__45__cpo4nextE
	.align		8
        /*00b8*/ 	.dword	_ZN34_INTERNAL_4e09f06d_4_k_cu_999dd1204cuda3std6ranges3__45__cpo4prevE
	.align		8
        /*00c0*/ 	.dword	_ZN34_INTERNAL_4e09f06d_4_k_cu_999dd1204cuda3std6ranges3__45__cpo4dataE
	.align		8
        /*00c8*/ 	.dword	_ZN34_INTERNAL_4e09f06d_4_k_cu_999dd1204cuda3std6ranges3__45__cpo5cdataE
	.align		8
        /*00d0*/ 	.dword	_ZN34_INTERNAL_4e09f06d_4_k_cu_999dd1204cuda3std6ranges3__45__cpo4sizeE
	.align		8
        /*00d8*/ 	.dword	_ZN34_INTERNAL_4e09f06d_4_k_cu_999dd1204cuda3std6ranges3__45__cpo5ssizeE
	.align		8
        /*00e0*/ 	.dword	_ZN34_INTERNAL_4e09f06d_4_k_cu_999dd1204cuda3std6ranges3__45__cpo8distanceE
	.align		8
        /*00e8*/ 	.dword	_ZN34_INTERNAL_4e09f06d_4_k_cu_999dd1206thrust24THRUST_300001_SM_1000_NS6system6detail10sequential3seqE
	.align		8
        /*00f0*/ 	.dword	_ZN34_INTERNAL_4e09f06d_4_k_cu_999dd1206thrust24THRUST_300001_SM_1000_NS12placeholders2_1E
	.align		8
        /*00f8*/ 	.dword	_ZN34_INTERNAL_4e09f06d_4_k_cu_999dd1206thrust24THRUST_300001_SM_1000_NS12placeholders2_2E
	.align		8
        /*0100*/ 	.dword	_ZN34_INTERNAL_4e09f06d_4_k_cu_999dd1206thrust24THRUST_300001_SM_1000_NS12placeholders2_3E
	.align		8
        /*0108*/ 	.dword	_ZN34_INTERNAL_4e09f06d_4_k_cu_999dd1206thrust24THRUST_300001_SM_1000_NS12placeholders2_4E
	.align		8
        /*0110*/ 	.dword	_ZN34_INTERNAL_4e09f06d_4_k_cu_999dd1206thrust24THRUST_300001_SM_1000_NS12placeholders2_5E
	.align		8
        /*0118*/ 	.dword	_ZN34_INTERNAL_4e09f06d_4_k_cu_999dd1206thrust24THRUST_300001_SM_1000_NS12placeholders2_6E
	.align		8
        /*0120*/ 	.dword	_ZN34_INTERNAL_4e09f06d_4_k_cu_999dd1206thrust24THRUST_300001_SM_1000_NS12placeholders2_7E
	.align		8
        /*0128*/ 	.dword	_ZN34_INTERNAL_4e09f06d_4_k_cu_999dd1206thrust24THRUST_300001_SM_1000_NS12placeholders2_8E
	.align		8
        /*0130*/ 	.dword	_ZN34_INTERNAL_4e09f06d_4_k_cu_999dd1206thrust24THRUST_300001_SM_1000_NS12placeholders2_9E
	.align		8
        /*0138*/ 	.dword	_ZN34_INTERNAL_4e09f06d_4_k_cu_999dd1206thrust24THRUST_300001_SM_1000_NS12placeholders3_10E


//--------------------- .text._ZN3cub18CUB_300001_SM_10006detail10radix_sort30DeviceSegmentedRadixSortKernelINS1_5radix10policy_hubIiiiE10Policy1000ELb1ELNS0_9SortOrderE0EiiPiS9_iNS1_21identity_decomposer_tEEEvPKT2_PSB_PKT3_PSF_T4_T5_iiiT7_ --------------------------
	.section	.text._ZN3cub18CUB_300001_SM_10006detail10radix_sort30DeviceSegmentedRadixSortKernelINS1_5radix10policy_hubIiiiE10Policy1000ELb1ELNS0_9SortOrderE0EiiPiS9_iNS1_21identity_decomposer_tEEEvPKT2_PSB_PKT3_PSF_T4_T5_iiiT7_,"ax",@progbits
	.align	128
        .global         _ZN3cub18CUB_300001_SM_10006detail10radix_sort30DeviceSegmentedRadixSortKernelINS1_5radix10policy_hubIiiiE10Policy1000ELb1ELNS0_9SortOrderE0EiiPiS9_iNS1_21identity_decomposer_tEEEvPKT2_PSB_PKT3_PSF_T4_T5_iiiT7_
        .type           _ZN3cub18CUB_300001_SM_10006detail10radix_sort30DeviceSegmentedRadixSortKernelINS1_5radix10policy_hubIiiiE10Policy1000ELb1ELNS0_9SortOrderE0EiiPiS9_iNS1_21identity_decomposer_tEEEvPKT2_PSB_PKT3_PSF_T4_T5_iiiT7_,@function
        .size           _ZN3cub18CUB_300001_SM_10006detail10radix_sort30DeviceSegmentedRadixSortKernelINS1_5radix10policy_hubIiiiE10Policy1000ELb1ELNS0_9SortOrderE0EiiPiS9_iNS1_21identity_decomposer_tEEEvPKT2_PSB_PKT3_PSF_T4_T5_iiiT7_,(.L_x_182 - _ZN3cub18CUB_300001_SM_10006detail10radix_sort30DeviceSegmentedRadixSortKernelINS1_5radix10policy_hubIiiiE10Policy1000ELb1ELNS0_9SortOrderE0EiiPiS9_iNS1_21identity_decomposer_tEEEvPKT2_PSB_PKT3_PSF_T4_T5_iiiT7_)
        .other          _ZN3cub18CUB_300001_SM_10006detail10radix_sort30DeviceSegmentedRadixSortKernelINS1_5radix10policy_hubIiiiE10Policy1000ELb1ELNS0_9SortOrderE0EiiPiS9_iNS1_21identity_decomposer_tEEEvPKT2_PSB_PKT3_PSF_T4_T5_iiiT7_,@"STO_CUDA_ENTRY STV_DEFAULT"
_ZN3cub18CUB_300001_SM_10006detail10radix_sort30DeviceSegmentedRadixSortKernelINS1_5radix10policy_hubIiiiE10Policy1000ELb1ELNS0_9SortOrderE0EiiPiS9_iNS1_21identity_decomposer_tEEEvPKT2_PSB_PKT3_PSF_T4_T5_iiiT7_:
.text._ZN3cub18CUB_300001_SM_10006detail10radix_sort30DeviceSegmentedRadixSortKernelINS1_5radix10policy_hubIiiiE10Policy1000ELb1ELNS0_9SortOrderE0EiiPiS9_iNS1_21identity_decomposer_tEEEvPKT2_PSB_PKT3_PSF_T4_T5_iiiT7_:
[----:B------:R-:W-:Y:S01]  /*0000*/  LDC R1, c[0x0][0x37c] ;  /* 0x0000df00ff017b82 */ /* 0x000fe20000000800 */
[----:B------:R-:W0:Y:S07]  /*0010*/  S2R R7, SR_CTAID.X ;  /* 0x0000000000077919 */ /* 0x000e2e0000002500 */
[----:B------:R-:W0:Y:S01]  /*0020*/  LDC.64 R2, c[0x0][0x3a8] ;  /* 0x0000ea00ff027b82 */ /* 0x000e220000000a00 */
[----:B------:R-:W1:Y:S07]  /*0030*/  LDCU.64 UR8, c[0x0][0x358] ;  /* 0x00006b00ff0877ac */ /* 0x000e6e0008000a00 */
[----:B------:R-:W2:Y:S01]  /*0040*/  LDC.64 R4, c[0x0][0x3a0] ;  /* 0x0000e800ff047b82 */ /* 0x000ea20000000a00 */
[----:B0-----:R-:W-:-:S04]  /*0050*/  IMAD.WIDE.U32 R2, R7, 0x4, R2 ;  /* 0x0000000407027825 */ /* 0x001fc800078e0002 */
[----:B--2---:R-:W-:Y:S02]  /*0060*/  IMAD.WIDE.U32 R4, R7, 0x4, R4 ;  /* 0x0000000407047825 */ /* 0x004fe400078e0004 */
[----:B-1----:R-:W2:Y:S04]  /*0070*/  LDG.E R3, desc[UR8][R2.64] ;  /* 0x0000000802037981 */ /* 0x002ea8000c1e1900 */
[----:B------:R-:W2:Y:S02]  /*0080*/  LDG.E R27, desc[UR8][R4.64] ;  /* 0x00000008041b7981 */ /* 0x000ea4000c1e1900 */
[----:B--2---:R-:W-:-:S05]  /*0090*/  IMAD.IADD R5, R3, 0x1, -R27 ;  /* 0x0000000103057824 */ /* 0x004fca00078e0a1b */
[----:B------:R-:W-:-:S13]  /*00a0*/  ISETP.GE.AND P0, PT, R5, 0x1, PT ;  /* 0x000000010500780c */ /* 0x000fda0003f06270 */
[----:B------:R-:W-:Y:S05]  /*00b0*/  @!P0 EXIT ;  /* 0x000000000000894d */ /* 0x000fea0003800000 */
[----:B------:R-:W0:Y:S01]  /*00c0*/  S2R R0, SR_CgaCtaId ;  /* 0x0000000000007919 */ /* 0x000e220000008800 */
[----:B------:R-:W-:Y:S01]  /*00d0*/  MOV R7, 0x400 ;  /* 0x0000040000077802 */ /* 0x000fe20000000f00 */
[----:B------:R-:W1:Y:S01]  /*00e0*/  LDCU.64 UR4, c[0x0][0x380] ;  /* 0x00007000ff0477ac */ /* 0x000e620008000a00 */
[----:B------:R-:W-:Y:S01]  /*00f0*/  ISETP.GE.U32.AND P0, PT, R5, 0x17b80, PT ;  /* 0x00017b800500780c */ /* 0x000fe20003f06070 */
[----:B------:R-:W2:Y:S01]  /*0100*/  S2R R71, SR_TID.X ;  /* 0x0000000000477919 */ /* 0x000ea20000002100 */
[----:B------:R-:W-:Y:S01]  /*0110*/  CS2R R10, SRZ ;  /* 0x00000000000a7805 */ /* 0x000fe2000001ff00 */
[----:B------:R-:W-:Y:S01]  /*0120*/  UMOV UR6, 0x1e00 ;  /* 0x00001e0000067882 */ /* 0x000fe20000000000 */
[----:B------:R-:W-:Y:S01]  /*0130*/  UMOV UR7, 0x0 ;  /* 0x0000000000077882 */ /* 0x000fe20000000000 */
[----:B------:R-:W-:Y:S01]  /*0140*/  CS2R R8, SRZ ;  /* 0x0000000000087805 */ /* 0x000fe2000001ff00 */
[----:B------:R-:W-:Y:S01]  /*0150*/  IMAD.MOV.U32 R13, RZ, RZ, R27 ;  /* 0x000000ffff0d7224 */ /* 0x000fe200078e001b */
[----:B-1----:R-:W-:Y:S01]  /*0160*/  UIMAD.WIDE.U32 UR6, UR4, 0x1, UR6 ;  /* 0x00000001040678a5 */ /* 0x002fe2000f8e0006 */
[----:B0-----:R-:W-:-:S02]  /*0170*/  LEA R7, R0, R7, 0x18 ;  /* 0x0000000700077211 */ /* 0x001fc400078ec0ff */
[----:B--2---:R-:W-:-:S03]  /*0180*/  SHF.R.U32.HI R2, RZ, 0x5, R71 ;  /* 0x00000005ff027819 */ /* 0x004fc60000011647 */
[--C-:B------:R-:W-:Y:S02]  /*0190*/  IMAD R0, R71, 0x4, R7.reuse ;  /* 0x0000000447007824 */ /* 0x100fe400078e0207 */
[----:B------:R-:W-:-:S03]  /*01a0*/  IMAD R2, R2, 0x600, R7 ;  /* 0x0000060002027824 */ /* 0x000fc600078e0207 */
[----:B------:R0:W-:Y:S04]  /*01b0*/  STS [R0], RZ ;  /* 0x000000ff00007388 */ /* 0x0001e80000000800 */
[----:B------:R0:W-:Y:S04]  /*01c0*/  STS [R0+0x600], RZ ;  /* 0x000600ff00007388 */ /* 0x0001e80000000800 */
[----:B------:R0:W-:Y:S04]  /*01d0*/  STS [R0+0xc00], RZ ;  /* 0x000c00ff00007388 */ /* 0x0001e80000000800 */
[----:B------:R0:W-:Y:S04]  /*01e0*/  STS [R0+0x1200], RZ ;  /* 0x001200ff00007388 */ /* 0x0001e80000000800 */
[----:B------:R0:W-:Y:S04]  /*01f0*/  STS [R0+0x1800], RZ ;  /* 0x001800ff00007388 */ /* 0x0001e80000000800 */
[----:B------:R0:W-:Y:S04]  /*0200*/  STS [R0+0x1e00], RZ ;  /* 0x001e00ff00007388 */ /* 0x0001e80000000800 */
[----:B------:R0:W-:Y:S04]  /*0210*/  STS [R0+0x2400], RZ ;  /* 0x002400ff00007388 */ /* 0x0001e80000000800 */
[----:B------:R0:W-:Y:S01]  /*0220*/  STS [R0+0x2a00], RZ ;  /* 0x002a00ff00007388 */ /* 0x0001e20000000800 */
[----:B------:R-:W-:Y:S05]  /*0230*/  @!P0 BRA `(.L_x_0) ;  /* 0x0000000c00c48947 */ /* 0x000fea0003800000 */
[----:B------:R-:W-:Y:S01]  /*0240*/  IMAD.MOV.U32 R11, RZ, RZ, RZ ;  /* 0x000000ffff0b7224 */ /* 0x000fe200078e00ff */
[----:B------:R-:W-:Y:S01]  /*0250*/  UIADD3 UR5, UPT, UPT, UR7, UR5, URZ ;  /* 0x0000000507057290 */ /* 0x000fe2000fffe0ff */
[----:B------:R-:W-:-:S11]  /*0260*/  IMAD.MOV.U32 R13, RZ, RZ, R27 ;  /* 0x000000ffff0d7224 */ /* 0x000fd600078e001b */
.L_x_4:
[----:B------:R-:W-:Y:S01]  /*0270*/  IMAD.IADD R4, R3, 0x1, -R13 ;  /* 0x0000000103047824 */ /* 0x000fe200078e0a0d */
[----:B-1----:R-:W1:Y:S01]  /*0280*/  LDCU UR11, c[0x0][0x3b4] ;  /* 0x00007680ff0b77ac */ /* 0x002e620008000800 */
[----:B------:R-:W2:Y:S01]  /*0290*/  LDCU UR12, c[0x0][0x3b8] ;  /* 0x00007700ff0c77ac */ /* 0x000ea20008000800 */
[----:B---3--:R-:W-:-:S05]  /*02a0*/  UMOV UR4, URZ ;  /* 0x000000ff00047c82 */ /* 0x008fca0008000000 */
.L_x_1:
[----:B------:R-:W-:-:S04]  /*02b0*/  IADD3 R6, P0, PT, R71, R13, RZ ;  /* 0x0000000d47067210 */ /* 0x000fc80007f1e0ff */
[----:B------:R-:W-:Y:S02]  /*02c0*/  LEA.HI.X.SX32 R15, R13, RZ, 0x1, P0 ;  /* 0x000000ff0d0f7211 */ /* 0x000fe400000f0eff */
[----:B------:R-:W-:-:S04]  /*02d0*/  LEA R18, P0, R6, UR6, 0x2 ;  /* 0x0000000606127c11 */ /* 0x000fc8000f8010ff */
[----:B------:R-:W-:-:S05]  /*02e0*/  LEA.HI.X R19, R6, UR5, R15, 0x2, P0 ;  /* 0x0000000506137c11 */ /* 0x000fca00080f140f */
[----:B---3--:R-:W3:Y:S04]  /*02f0*/  LDG.E R12, desc[UR8][R18.64+-0x1e00] ;  /* 0xffe20008120c7981 */ /* 0x008ee8000c1e1900 */
[----:B------:R-:W4:Y:S04]  /*0300*/  LDG.E R17, desc[UR8][R18.64+-0x1800] ;  /* 0xffe8000812117981 */ /* 0x000f28000c1e1900 */
[----:B------:R-:W5:Y:S04]  /*0310*/  LDG.E R20, desc[UR8][R18.64+-0x1200] ;  /* 0xffee000812147981 */ /* 0x000f68000c1e1900 */
[----:B------:R-:W5:Y:S04]  /*0320*/  LDG.E R21, desc[UR8][R18.64+-0xc00] ;  /* 0xfff4000812157981 */ /* 0x000f68000c1e1900 */
[----:B------:R-:W5:Y:S04]  /*0330*/  LDG.E R22, desc[UR8][R18.64+-0x600] ;  /* 0xfffa000812167981 */ /* 0x000f68000c1e1900 */
[----:B------:R-:W5:Y:S04]  /*0340*/  LDG.E R23, desc[UR8][R18.64] ;  /* 0x0000000812177981 */ /* 0x000f68000c1e1900 */
[----:B------:R-:W5:Y:S01]  /*0350*/  LDG.E R6, desc[UR8][R18.64+0x600] ;  /* 0x0006000812067981 */ /* 0x000f62000c1e1900 */
[----:B--2---:R-:W-:-:S03]  /*0360*/  UBMSK UR10, URZ, UR12 ;  /* 0x0000000cff0a729b */ /* 0x004fc60008000000 */
[----:B------:R-:W2:Y:S04]  /*0370*/  LDG.E R14, desc[UR8][R18.64+0x1200] ;  /* 0x00120008120e7981 */ /* 0x000ea8000c1e1900 */
[----:B------:R-:W2:Y:S01]  /*0380*/  LDG.E R16, desc[UR8][R18.64+0x1e00] ;  /* 0x001e000812107981 */ /* 0x000ea2000c1e1900 */
[----:B---3--:R-:W-:-:S04]  /*0390*/  LOP3.LUT R12, R12, 0x80000000, RZ, 0x3c, !PT ;  /* 0x800000000c0c7812 */ /* 0x008fc800078e3cff */
[----:B-1----:R-:W-:-:S04]  /*03a0*/  SHF.R.U32.HI R12, RZ, UR11, R12 ;  /* 0x0000000bff0c7c19 */ /* 0x002fc8000801160c */
[----:B------:R-:W-:-:S04]  /*03b0*/  LOP3.LUT R12, R12, UR10, RZ, 0xc0, !PT ;  /* 0x0000000a0c0c7c12 */ /* 0x000fc8000f8ec0ff */
[----:B------:R-:W-:Y:S02]  /*03c0*/  SHF.R.U32.HI R15, RZ, 0x2, R12 ;  /* 0x00000002ff0f7819 */ /* 0x000fe4000001160c */
[----:B------:R-:W-:-:S03]  /*03d0*/  LOP3.LUT R12, R12, 0x3, RZ, 0xc0, !PT ;  /* 0x000000030c0c7812 */ /* 0x000fc600078ec0ff */
[----:B------:R-:W-:-:S04]  /*03e0*/  IMAD R15, R15, 0x600, R0 ;  /* 0x000006000f0f7824 */ /* 0x000fc800078e0200 */
[----:B------:R-:W-:Y:S02]  /*03f0*/  IMAD.IADD R24, R12, 0x1, R15 ;  /* 0x000000010c187824 */ /* 0x000fe400078e020f */
[----:B------:R-:W3:Y:S04]  /*0400*/  LDG.E R15, desc[UR8][R18.64+0xc00] ;  /* 0x000c0008120f7981 */ /* 0x000ee8000c1e1900 */
[----:B------:R1:W2:Y:S01]  /*0410*/  LDG.E R12, desc[UR8][R18.64+0x1800] ;  /* 0x00180008120c7981 */ /* 0x0002a2000c1e1900 */
[----:B------:R-:W-:Y:S01]  /*0420*/  BAR.SYNC.DEFER_BLOCKING 0x0 ;  /* 0x0000000000007b1d */ /* 0x000fe20000010000 */
[----:B----4-:R-:W-:-:S05]  /*0430*/  LOP3.LUT R17, R17, 0x80000000, RZ, 0x3c, !PT ;  /* 0x8000000011117812 */ /* 0x010fca00078e3cff */
[----:B------:R-:W4:Y:S01]  /*0440*/  LDS.U8 R25, [R24] ;  /* 0x0000000018197984 */ /* 0x000f220000000000 */
[----:B------:R-:W-:-:S04]  /*0450*/  SHF.R.U32.HI R17, RZ, UR11, R17 ;  /* 0x0000000bff117c19 */ /* 0x000fc80008011611 */
[----:B------:R-:W-:-:S04]  /*0460*/  LOP3.LUT R17, R17, UR10, RZ, 0xc0, !PT ;  /* 0x0000000a11117c12 */ /* 0x000fc8000f8ec0ff */
[----:B------:R-:W-:Y:S02]  /*0470*/  SHF.R.U32.HI R29, RZ, 0x2, R17 ;  /* 0x00000002ff1d7819 */ /* 0x000fe40000011611 */
[----:B------:R-:W-:-:S03]  /*0480*/  LOP3.LUT R17, R17, 0x3, RZ, 0xc0, !PT ;  /* 0x0000000311117812 */ /* 0x000fc600078ec0ff */
[----:B------:R-:W-:-:S04]  /*0490*/  IMAD R26, R29, 0x600, R0 ;  /* 0x000006001d1a7824 */ /* 0x000fc800078e0200 */
[----:B------:R-:W-:Y:S02]  /*04a0*/  IMAD.IADD R17, R17, 0x1, R26 ;  /* 0x0000000111117824 */ /* 0x000fe400078e021a */
[----:B----4-:R-:W-:-:S05]  /*04b0*/  VIADD R25, R25, 0x1 ;  /* 0x0000000119197836 */ /* 0x010fca0000000000 */
[----:B------:R-:W-:Y:S04]  /*04c0*/  STS.U8 [R24], R25 ;  /* 0x0000001918007388 */ /* 0x000fe80000000000 */
[----:B-1----:R-:W1:Y:S01]  /*04d0*/  LDS.U8 R18, [R17] ;  /* 0x0000000011127984 */ /* 0x002e620000000000 */
[----:B-----5:R-:W-:-:S04]  /*04e0*/  LOP3.LUT R20, R20, 0x80000000, RZ, 0x3c, !PT ;  /* 0x8000000014147812 */ /* 0x020fc800078e3cff */
[----:B------:R-:W-:-:S04]  /*04f0*/  SHF.R.U32.HI R20, RZ, UR11, R20 ;  /* 0x0000000bff147c19 */ /* 0x000fc80008011614 */
[----:B------:R-:W-:-:S04]  /*0500*/  LOP3.LUT R20, R20, UR10, RZ, 0xc0, !PT ;  /* 0x0000000a14147c12 */ /* 0x000fc8000f8ec0ff */
[----:B------:R-:W-:Y:S02]  /*0510*/  SHF.R.U32.HI R19, RZ, 0x2, R20 ;  /* 0x00000002ff137819 */ /* 0x000fe40000011614 */
[----:B------:R-:W-:-:S03]  /*0520*/  LOP3.LUT R20, R20, 0x3, RZ, 0xc0, !PT ;  /* 0x0000000314147812 */ /* 0x000fc600078ec0ff */
[----:B------:R-:W-:-:S04]  /*0530*/  IMAD R19, R19, 0x600, R0 ;  /* 0x0000060013137824 */ /* 0x000fc800078e0200 */
[----:B------:R-:W-:Y:S02]  /*0540*/  IMAD.IADD R19, R20, 0x1, R19 ;  /* 0x0000000114137824 */ /* 0x000fe400078e0213 */
[----:B-1----:R-:W-:-:S05]  /*0550*/  VIADD R18, R18, 0x1 ;  /* 0x0000000112127836 */ /* 0x002fca0000000000 */
[----:B------:R-:W-:Y:S04]  /*0560*/  STS.U8 [R17], R18 ;  /* 0x0000001211007388 */ /* 0x000fe80000000000 */
[----:B------:R-:W1:Y:S01]  /*0570*/  LDS.U8 R20, [R19] ;  /* 0x0000000013147984 */ /* 0x000e620000000000 */
[----:B------:R-:W-:-:S04]  /*0580*/  LOP3.LUT R21, R21, 0x80000000, RZ, 0x3c, !PT ;  /* 0x8000000015157812 */ /* 0x000fc800078e3cff */
        /* <DEDUP_REMOVED lines=39> */
[----:B---3--:R-:W-:-:S04]  /*0800*/  LOP3.LUT R15, R15, 0x80000000, RZ, 0x3c, !PT ;  /* 0x800000000f0f7812 */ /* 0x008fc800078e3cff */
        /* <DEDUP_REMOVED lines=9> */
[----:B--2---:R-:W-:-:S04]  /*08a0*/  LOP3.LUT R14, R14, 0x80000000, RZ, 0x3c, !PT ;  /* 0x800000000e0e7812 */ /* 0x004fc800078e3cff */
        /* <DEDUP_REMOVED lines=29> */
[----:B------:R-:W-:-:S04]  /*0a80*/  UIADD3 UR4, UPT, UPT, UR4, -0x1080, URZ ;  /* 0xffffef8004047890 */ /* 0x000fc8000fffe0ff */
[----:B------:R-:W-:Y:S01]  /*0a90*/  UISETP.NE.AND UP0, UPT, UR4, -0x17b80, UPT ;  /* 0xfffe84800400788c */ /* 0x000fe2000bf05270 */
[----:B------:R-:W-:Y:S02]  /*0aa0*/  VIADD R4, R4, 0xffffef80 ;  /* 0xffffef8004047836 */ /* 0x000fe40000000000 */
[----:B------:R-:W-:Y:S02]  /*0ab0*/  VIADD R13, R13, 0x1080 ;  /* 0x000010800d0d7836 */ /* 0x000fe40000000000 */
[----:B-1----:R-:W-:-:S05]  /*0ac0*/  VIADD R17, R6, 0x1 ;  /* 0x0000000106117836 */ /* 0x002fca0000000000 */
[----:B------:R3:W-:Y:S01]  /*0ad0*/  STS.U8 [R16], R17 ;  /* 0x0000001110007388 */ /* 0x0007e20000000000 */
[----:B------:R-:W-:Y:S05]  /*0ae0*/  BRA.U UP0, `(.L_x_1) ;  /* 0xfffffff500f07547 */ /* 0x000fea000b83ffff */
[----:B------:R-:W-:Y:S01]  /*0af0*/  BAR.SYNC.DEFER_BLOCKING 0x0 ;  /* 0x0000000000007b1d */ /* 0x000fe20000010000 */
[----:B------:R-:W-:-:S05]  /*0b00*/  ISETP.GT.U32.AND P0, PT, R71, 0xff, PT ;  /* 0x000000ff4700780c */ /* 0x000fca0003f04070 */
[----:B------:R-:W-:Y:S08]  /*0b10*/  BSSY.RECONVERGENT B0, `(.L_x_2) ;  /* 0x0000058000007945 */ /* 0x000ff00003800200 */
[----:B------:R-:W-:Y:S05]  /*0b20*/  @P0 BRA `(.L_x_3) ;  /* 0x0000000400580947 */ /* 0x000fea0003800000 */
[----:B------:R-:W1:Y:S02]  /*0b30*/  S2R R15, SR_LANEID ;  /* 0x00000000000f7919 */ /* 0x000e640000000000 */
[----:B-1----:R-:W-:-:S05]  /*0b40*/  IMAD R6, R15, 0x4, R2 ;  /* 0x000000040f067824 */ /* 0x002fca00078e0202 */
[----:B------:R-:W1:Y:S04]  /*0b50*/  LDS R12, [R6] ;  /* 0x00000000060c7984 */ /* 0x000e680000000800 */
[----:B---3--:R-:W2:Y:S04]  /*0b60*/  LDS R16, [R6+0x80] ;  /* 0x0000800006107984 */ /* 0x008ea80000000800 */
[----:B------:R-:W3:Y:S04]  /*0b70*/  LDS R19, [R6+0x100] ;  /* 0x0001000006137984 */ /* 0x000ee80000000800 */
[----:B------:R-:W4:Y:S04]  /*0b80*/  LDS R20, [R6+0x180] ;  /* 0x0001800006147984 */ /* 0x000f280000000800 */
[----:B------:R-:W5:Y:S04]  /*0b90*/  LDS R21, [R6+0x200] ;  /* 0x0002000006157984 */ /* 0x000f680000000800 */
[----:B------:R-:W0:Y:S04]  /*0ba0*/  LDS R22, [R6+0x280] ;  /* 0x0002800006167984 */ /* 0x000e280000000800 */
[----:B------:R-:W0:Y:S04]  /*0bb0*/  LDS R23, [R6+0x300] ;  /* 0x0003000006177984 */ /* 0x000e280000000800 */
[----:B------:R-:W0:Y:S04]  /*0bc0*/  LDS R24, [R6+0x380] ;  /* 0x0003800006187984 */ /* 0x000e280000000800 */
[----:B------:R-:W0:Y:S04]  /*0bd0*/  LDS R25, [R6+0x400] ;  /* 0x0004000006197984 */ /* 0x000e280000000800 */
[----:B------:R-:W0:Y:S01]  /*0be0*/  LDS R26, [R6+0x480] ;  /* 0x00048000061a7984 */ /* 0x000e220000000800 */
[----:B-1----:R-:W-:-:S03]  /*0bf0*/  PRMT R15, R12, 0x7770, RZ ;  /* 0x000077700c0f7816 */ /* 0x002fc600000000ff */
[----:B------:R-:W1:Y:S01]  /*0c00*/  LDS R28, [R6+0x500] ;  /* 0x00050000061c7984 */ /* 0x000e620000000800 */
[----:B------:R-:W-:Y:S02]  /*0c10*/  PRMT R14, R12, 0x7771, RZ ;  /* 0x000077710c0e7816 */ /* 0x000fe400000000ff */
[C---:B--2---:R-:W-:Y:S02]  /*0c20*/  PRMT R17, R16.reuse, 0x7770, RZ ;  /* 0x0000777010117816 */ /* 0x044fe400000000ff */
[----:B------:R-:W-:Y:S02]  /*0c30*/  PRMT R18, R16, 0x7771, RZ ;  /* 0x0000777110127816 */ /* 0x000fe400000000ff */
[----:B------:R-:W-:Y:S02]  /*0c40*/  IADD3 R15, PT, PT, R17, R8, R15 ;  /* 0x00000008110f7210 */ /* 0x000fe40007ffe00f */
[----:B------:R-:W-:Y:S02]  /*0c50*/  IADD3 R14, PT, PT, R18, R9, R14 ;  /* 0x00000009120e7210 */ /* 0x000fe40007ffe00e */
[----:B------:R-:W-:-:S02]  /*0c60*/  PRMT R9, R12, 0x7772, RZ ;  /* 0x000077720c097816 */ /* 0x000fc400000000ff */
[----:B------:R-:W-:Y:S02]  /*0c70*/  PRMT R8, R16, 0x7772, RZ ;  /* 0x0000777210087816 */ /* 0x000fe400000000ff */
[----:B------:R-:W-:Y:S02]  /*0c80*/  PRMT R12, R12, 0x7773, RZ ;  /* 0x000077730c0c7816 */ /* 0x000fe400000000ff */
[----:B------:R-:W-:Y:S02]  /*0c90*/  PRMT R16, R16, 0x7773, RZ ;  /* 0x0000777310107816 */ /* 0x000fe400000000ff */
[----:B------:R-:W-:Y:S02]  /*0ca0*/  IADD3 R8, PT, PT, R8, R10, R9 ;  /* 0x0000000a08087210 */ /* 0x000fe40007ffe009 */
[----:B------:R-:W-:Y:S02]  /*0cb0*/  IADD3 R12, PT, PT, R16, R11, R12 ;  /* 0x0000000b100c7210 */ /* 0x000fe40007ffe00c */
[----:B---3--:R-:W-:-:S02]  /*0cc0*/  PRMT R18, R19, 0x7770, RZ ;  /* 0x0000777013127816 */ /* 0x008fc400000000ff */
[C---:B------:R-:W-:Y:S02]  /*0cd0*/  PRMT R9, R19.reuse, 0x7771, RZ ;  /* 0x0000777113097816 */ /* 0x040fe400000000ff */
[C---:B------:R-:W-:Y:S02]  /*0ce0*/  PRMT R11, R19.reuse, 0x7772, RZ ;  /* 0x00007772130b7816 */ /* 0x040fe400000000ff */
[C---:B----4-:R-:W-:Y:S02]  /*0cf0*/  PRMT R17, R20.reuse, 0x7770, RZ ;  /* 0x0000777014117816 */ /* 0x050fe400000000ff */
[C---:B------:R-:W-:Y:S02]  /*0d00*/  PRMT R10, R20.reuse, 0x7771, RZ ;  /* 0x00007771140a7816 */ /* 0x040fe400000000ff */
[----:B------:R-:W-:Y:S02]  /*0d10*/  PRMT R19, R19, 0x7773, RZ ;  /* 0x0000777313137816 */ /* 0x000fe400000000ff */
[----:B------:R-:W-:-:S02]  /*0d20*/  PRMT R16, R20, 0x7772, RZ ;  /* 0x0000777214107816 */ /* 0x000fc400000000ff */
[----:B------:R-:W-:Y:S02]  /*0d30*/  PRMT R20, R20, 0x7773, RZ ;  /* 0x0000777314147816 */ /* 0x000fe400000000ff */
[----:B------:R-:W-:Y:S02]  /*0d40*/  IADD3 R15, PT, PT, R17, R15, R18 ;  /* 0x0000000f110f7210 */ /* 0x000fe40007ffe012 */
[----:B------:R-:W-:Y:S02]  /*0d50*/  IADD3 R12, PT, PT, R20, R12, R19 ;  /* 0x0000000c140c7210 */ /* 0x000fe40007ffe013 */
[----:B------:R2:W3:Y:S01]  /*0d60*/  LDS R19, [R6+0x580] ;  /* 0x0005800006137984 */ /* 0x0004e20000000800 */
[----:B------:R-:W-:Y:S02]  /*0d70*/  IADD3 R9, PT, PT, R10, R14, R9 ;  /* 0x0000000e0a097210 */ /* 0x000fe40007ffe009 */
[----:B------:R-:W-:Y:S02]  /*0d80*/  IADD3 R8, PT, PT, R16, R8, R11 ;  /* 0x0000000810087210 */ /* 0x000fe40007ffe00b */
[----:B-----5:R-:W-:-:S02]  /*0d90*/  PRMT R10, R21, 0x7770, RZ ;  /* 0x00007770150a7816 */ /* 0x020fc400000000ff */
[C---:B------:R-:W-:Y:S02]  /*0da0*/  PRMT R14, R21.reuse, 0x7771, RZ ;  /* 0x00007771150e7816 */ /* 0x040fe400000000ff */
[----:B------:R-:W-:Y:S02]  /*0db0*/  PRMT R11, R21, 0x7772, RZ ;  /* 0x00007772150b7816 */ /* 0x000fe400000000ff */
[C---:B0-----:R-:W-:Y:S02]  /*0dc0*/  PRMT R16, R22.reuse, 0x7770, RZ ;  /* 0x0000777016107816 */ /* 0x041fe400000000ff */
[C---:B------:R-:W-:Y:S02]  /*0dd0*/  PRMT R17, R22.reuse, 0x7771, RZ ;  /* 0x0000777116117816 */ /* 0x040fe400000000ff */
[----:B------:R-:W-:Y:S02]  /*0de0*/  PRMT R18, R22, 0x7772, RZ ;  /* 0x0000777216127816 */ /* 0x000fe400000000ff */
[----:B------:R-:W-:-:S02]  /*0df0*/  IADD3 R10, PT, PT, R16, R15, R10 ;  /* 0x0000000f100a7210 */ /* 0x000fc40007ffe00a */
[----:B------:R-:W-:Y:S02]  /*0e00*/  IADD3 R9, PT, PT, R17, R9, R14 ;  /* 0x0000000911097210 */ /* 0x000fe40007ffe00e */
[----:B------:R-:W-:Y:S02]  /*0e10*/  IADD3 R8, PT, PT, R18, R8, R11 ;  /* 0x0000000812087210 */ /* 0x000fe40007ffe00b */
[----:B------:R-:W-:Y:S02]  /*0e20*/  PRMT R21, R21, 0x7773, RZ ;  /* 0x0000777315157816 */ /* 0x000fe400000000ff */
[----:B------:R-:W-:Y:S02]  /*0e30*/  PRMT R22, R22, 0x7773, RZ ;  /* 0x0000777316167816 */ /* 0x000fe400000000ff */
[C---:B------:R-:W-:Y:S02]  /*0e40*/  PRMT R11, R23.reuse, 0x7770, RZ ;  /* 0x00007770170b7816 */ /* 0x040fe400000000ff */
[----:B--2---:R-:W-:-:S02]  /*0e50*/  PRMT R6, R23, 0x7771, RZ ;  /* 0x0000777117067816 */ /* 0x004fc400000000ff */
[C---:B------:R-:W-:Y:S02]  /*0e60*/  PRMT R15, R23.reuse, 0x7772, RZ ;  /* 0x00007772170f7816 */ /* 0x040fe400000000ff */
[C---:B------:R-:W-:Y:S02]  /*0e70*/  PRMT R14, R24.reuse, 0x7770, RZ ;  /* 0x00007770180e7816 */ /* 0x040fe400000000ff */
[C---:B------:R-:W-:Y:S02]  /*0e80*/  PRMT R16, R24.reuse, 0x7771, RZ ;  /* 0x0000777118107816 */ /* 0x040fe400000000ff */
[----:B------:R-:W-:Y:S02]  /*0e90*/  PRMT R17, R24, 0x7772, RZ ;  /* 0x0000777218117816 */ /* 0x000fe400000000ff */
[----:B------:R-:W-:Y:S02]  /*0ea0*/  IADD3 R12, PT, PT, R22, R12, R21 ;  /* 0x0000000c160c7210 */ /* 0x000fe40007ffe015 */
[----:B------:R-:W-:-:S02]  /*0eb0*/  PRMT R23, R23, 0x7773, RZ ;  /* 0x0000777317177816 */ /* 0x000fc400000000ff */
[----:B------:R-:W-:Y:S02]  /*0ec0*/  PRMT R24, R24, 0x7773, RZ ;  /* 0x0000777318187816 */ /* 0x000fe400000000ff */
[----:B------:R-:W-:Y:S02]  /*0ed0*/  IADD3 R10, PT, PT, R14, R10, R11 ;  /* 0x0000000a0e0a7210 */ /* 0x000fe40007ffe00b */
[----:B------:R-:W-:Y:S02]  /*0ee0*/  IADD3 R6, PT, PT, R16, R9, R6 ;  /* 0x0000000910067210 */ /* 0x000fe40007ffe006 */
[----:B------:R-:W-:Y:S02]  /*0ef0*/  IADD3 R8, PT, PT, R17, R8, R15 ;  /* 0x0000000811087210 */ /* 0x000fe40007ffe00f */
[C---:B------:R-:W-:Y:S02]  /*0f00*/  PRMT R9, R25.reuse, 0x7770, RZ ;  /* 0x0000777019097816 */ /* 0x040fe400000000ff */
[----:B------:R-:W-:-:S02]  /*0f10*/  PRMT R15, R25, 0x7772, RZ ;  /* 0x00007772190f7816 */ /* 0x000fc400000000ff */
        /* <DEDUP_REMOVED lines=10> */
[----:B-1----:R-:W-:Y:S02]  /*0fc0*/  PRMT R8, R28, 0x7770, RZ ;  /* 0x000077701c087816 */ /* 0x002fe400000000ff */
[----:B---3--:R-:W-:-:S02]  /*0fd0*/  PRMT R14, R19, 0x7770, RZ ;  /* 0x00007770130e7816 */ /* 0x008fc400000000ff */
[----:B------:R-:W-:Y:S02]  /*0fe0*/  PRMT R11, R28, 0x7771, RZ ;  /* 0x000077711c0b7816 */ /* 0x000fe400000000ff */
[C---:B------:R-:W-:Y:S02]  /*0ff0*/  PRMT R16, R19.reuse, 0x7771, RZ ;  /* 0x0000777113107816 */ /* 0x040fe400000000ff */
[----:B------:R-:W-:Y:S02]  /*1000*/  PRMT R18, R19, 0x7772, RZ ;  /* 0x0000777213127816 */ /* 0x000fe400000000ff */
[----:B------:R-:W-:Y:S02]  /*1010*/  IADD3 R12, PT, PT, R26, R12, R25 ;  /* 0x0000000c1a0c7210 */ /* 0x000fe40007ffe019 */
[C---:B------:R-:W-:Y:S02]  /*1020*/  PRMT R10, R28.reuse, 0x7772, RZ ;  /* 0x000077721c0a7816 */ /* 0x040fe400000000ff */
[----:B------:R-:W-:-:S02]  /*1030*/  PRMT R17, R28, 0x7773, RZ ;  /* 0x000077731c117816 */ /* 0x000fc400000000ff */
[----:B------:R-:W-:Y:S02]  /*1040*/  PRMT R19, R19, 0x7773, RZ ;  /* 0x0000777313137816 */ /* 0x000fe400000000ff */
[----:B------:R-:W-:Y:S02]  /*1050*/  IADD3 R8, PT, PT, R14, R9, R8 ;  /* 0x000000090e087210 */ /* 0x000fe40007ffe008 */
[----:B------:R-:W-:Y:S02]  /*1060*/  IADD3 R9, PT, PT, R16, R6, R11 ;  /* 0x0000000610097210 */ /* 0x000fe40007ffe00b */
[----:B------:R-:W-:Y:S02]  /*1070*/  IADD3 R10, PT, PT, R18, R15, R10 ;  /* 0x0000000f120a7210 */ /* 0x000fe40007ffe00a */
[----:B------:R-:W-:-:S07]  /*1080*/  IADD3 R11, PT, PT, R19, R12, R17 ;  /* 0x0000000c130b7210 */ /* 0x000fce0007ffe011 */
.L_x_3:
[----:B------:R-:W-:Y:S05]  /*1090*/  BSYNC.RECONVERGENT B0 ;  /* 0x0000000000007941 */ /* 0x000fea0003800200 */
.L_x_2:
[----:B------:R-:W-:Y:S01]  /*10a0*/  BAR.SYNC.DEFER_BLOCKING 0x0 ;  /* 0x0000000000007b1d */ /* 0x000fe20000010000 */
[----:B------:R-:W-:-:S05]  /*10b0*/  ISETP.GT.AND P0, PT, R4, 0x17b7f, PT ;  /* 0x00017b7f0400780c */ /* 0x000fca0003f04270 */
        /* <DEDUP_REMOVED lines=8> */
[----:B------:R-:W-:Y:S05]  /*1140*/  @P0 BRA `(.L_x_4) ;  /* 0xfffffff000480947 */ /* 0x000fea000383ffff */
.L_x_0:
[----:B------:R-:W-:Y:S01]  /*1150*/  IMAD.IADD R15, R3, 0x1, -R13 ;  /* 0x00000001030f7824 */ /* 0x000fe200078e0a0d */
[----:B------:R-:W2:Y:S04]  /*1160*/  LDCU UR11, c[0x0][0x3b4] ;  /* 0x00007680ff0b77ac */ /* 0x000ea80008000800 */
[----:B------:R-:W-:Y:S01]  /*1170*/  ISETP.GE.AND P0, PT, R15, 0x1080, PT ;  /* 0x000010800f00780c */ /* 0x000fe20003f06270 */
[----:B------:R-:W4:-:S12]  /*1180*/  LDCU UR12, c[0x0][0x3b4] ;  /* 0x00007680ff0c77ac */ /* 0x000f180008000800 */
[----:B------:R-:W-:Y:S05]  /*1190*/  @!P0 BRA `(.L_x_5) ;  /* 0x0000000800208947 */ /* 0x000fea0003800000 */
[----:B------:R-:W5:Y:S01]  /*11a0*/  LDCU.64 UR4, c[0x0][0x380] ;  /* 0x00007000ff0477ac */ /* 0x000f620008000a00 */
[----:B------:R-:W0:Y:S01]  /*11b0*/  LDCU UR6, c[0x0][0x3b4] ;  /* 0x00007680ff0677ac */ /* 0x000e220008000800 */
[----:B------:R-:W0:Y:S01]  /*11c0*/  LDCU UR7, c[0x0][0x3b8] ;  /* 0x00007700ff0777ac */ /* 0x000e220008000800 */
[----:B-----5:R-:W-:-:S04]  /*11d0*/  UIADD3 UR4, UP0, UPT, UR4, 0x1e00, URZ ;  /* 0x00001e0004047890 */ /* 0x020fc8000ff1e0ff */
[----:B0-----:R-:W-:-:S12]  /*11e0*/  UIADD3.X UR5, UPT, UPT, URZ, UR5, URZ, UP0, !UPT ;  /* 0x00000005ff057290 */ /* 0x001fd800087fe4ff */
.L_x_6:
[----:B------:R-:W-:-:S04]  /*11f0*/  IADD3 R4, P0, PT, R71, R13, RZ ;  /* 0x0000000d47047210 */ /* 0x000fc80007f1e0ff */
[----:B0--3--:R-:W-:Y:S02]  /*1200*/  LEA.HI.X.SX32 R17, R13, RZ, 0x1, P0 ;  /* 0x000000ff0d117211 */ /* 0x009fe400000f0eff */
[----:B------:R-:W-:-:S04]  /*1210*/  LEA R18, P0, R4, UR4, 0x2 ;  /* 0x0000000404127c11 */ /* 0x000fc8000f8010ff */
[----:B------:R-:W-:-:S05]  /*1220*/  LEA.HI.X R19, R4, UR5, R17, 0x2, P0 ;  /* 0x0000000504137c11 */ /* 0x000fca00080f1411 */
[----:B------:R-:W3:Y:S04]  /*1230*/  LDG.E R6, desc[UR8][R18.64+-0x1e00] ;  /* 0xffe2000812067981 */ /* 0x000ee8000c1e1900 */
[----:B------:R-:W5:Y:S04]  /*1240*/  LDG.E R17, desc[UR8][R18.64+-0x1800] ;  /* 0xffe8000812117981 */ /* 0x000f68000c1e1900 */
[----:B------:R-:W2:Y:S04]  /*1250*/  LDG.E R20, desc[UR8][R18.64+-0x1200] ;  /* 0xffee000812147981 */ /* 0x000ea8000c1e1900 */
[----:B------:R-:W4:Y:S04]  /*1260*/  LDG.E R21, desc[UR8][R18.64+-0xc00] ;  /* 0xfff4000812157981 */ /* 0x000f28000c1e1900 */
[----:B------:R-:W4:Y:S04]  /*1270*/  LDG.E R22, desc[UR8][R18.64+-0x600] ;  /* 0xfffa000812167981 */ /* 0x000f28000c1e1900 */
[----:B------:R-:W4:Y:S04]  /*1280*/  LDG.E R23, desc[UR8][R18.64] ;  /* 0x0000000812177981 */ /* 0x000f28000c1e1900 */
[----:B------:R-:W4:Y:S01]  /*1290*/  LDG.E R4, desc[UR8][R18.64+0x600] ;  /* 0x0006000812047981 */ /* 0x000f22000c1e1900 */
[----:B------:R-:W-:-:S03]  /*12a0*/  UBMSK UR10, URZ, UR7 ;  /* 0x00000007ff0a729b */ /* 0x000fc60008000000 */
[----:B------:R-:W4:Y:S04]  /*12b0*/  LDG.E R14, desc[UR8][R18.64+0xc00] ;  /* 0x000c0008120e7981 */ /* 0x000f28000c1e1900 */
[----:B------:R-:W4:Y:S04]  /*12c0*/  LDG.E R12, desc[UR8][R18.64+0x1200] ;  /* 0x00120008120c7981 */ /* 0x000f28000c1e1900 */
[----:B------:R-:W4:Y:S01]  /*12d0*/  LDG.E R16, desc[UR8][R18.64+0x1e00] ;  /* 0x001e000812107981 */ /* 0x000f22000c1e1900 */
[----:B---3--:R-:W-:-:S04]  /*12e0*/  LOP3.LUT R6, R6, 0x80000000, RZ, 0x3c, !PT ;  /* 0x8000000006067812 */ /* 0x008fc800078e3cff */
[----:B------:R-:W-:-:S04]  /*12f0*/  SHF.R.U32.HI R6, RZ, UR6, R6 ;  /* 0x00000006ff067c19 */ /* 0x000fc80008011606 */
[----:B------:R-:W-:-:S04]  /*1300*/  LOP3.LUT R6, R6, UR10, RZ, 0xc0, !PT ;  /* 0x0000000a06067c12 */ /* 0x000fc8000f8ec0ff */
[----:B------:R-:W-:Y:S02]  /*1310*/  SHF.R.U32.HI R25, RZ, 0x2, R6 ;  /* 0x00000002ff197819 */ /* 0x000fe40000011606 */
[----:B------:R-:W-:-:S03]  /*1320*/  LOP3.LUT R6, R6, 0x3, RZ, 0xc0, !PT ;  /* 0x0000000306067812 */ /* 0x000fc600078ec0ff */
[----:B------:R-:W-:-:S04]  /*1330*/  IMAD R25, R25, 0x600, R0 ;  /* 0x0000060019197824 */ /* 0x000fc800078e0200 */
[----:B------:R-:W-:Y:S02]  /*1340*/  IMAD.IADD R25, R6, 0x1, R25 ;  /* 0x0000000106197824 */ /* 0x000fe400078e0219 */
[----:B------:R0:W3:Y:S01]  /*1350*/  LDG.E R6, desc[UR8][R18.64+0x1800] ;  /* 0x0018000812067981 */ /* 0x0000e2000c1e1900 */
[----:B------:R-:W-:Y:S01]  /*1360*/  BAR.SYNC.DEFER_BLOCKING 0x0 ;  /* 0x0000000000007b1d */ /* 0x000fe20000010000 */
[----:B-----5:R-:W-:-:S05]  /*1370*/  LOP3.LUT R17, R17, 0x80000000, RZ, 0x3c, !PT ;  /* 0x8000000011117812 */ /* 0x020fca00078e3cff */
[----:B------:R-:W5:Y:S01]  /*1380*/  LDS.U8 R24, [R25] ;  /* 0x0000000019187984 */ /* 0x000f620000000000 */
[----:B------:R-:W-:-:S04]  /*1390*/  SHF.R.U32.HI R17, RZ, UR6, R17 ;  /* 0x00000006ff117c19 */ /* 0x000fc80008011611 */
[----:B------:R-:W-:-:S04]  /*13a0*/  LOP3.LUT R17, R17, UR10, RZ, 0xc0, !PT ;  /* 0x0000000a11117c12 */ /* 0x000fc8000f8ec0ff */
[----:B------:R-:W-:Y:S02]  /*13b0*/  SHF.R.U32.HI R29, RZ, 0x2, R17 ;  /* 0x00000002ff1d7819 */ /* 0x000fe40000011611 */
[----:B------:R-:W-:-:S03]  /*13c0*/  LOP3.LUT R17, R17, 0x3, RZ, 0xc0, !PT ;  /* 0x0000000311117812 */ /* 0x000fc600078ec0ff */
[----:B------:R-:W-:-:S04]  /*13d0*/  IMAD R26, R29, 0x600, R0 ;  /* 0x000006001d1a7824 */ /* 0x000fc800078e0200 */
[----:B------:R-:W-:Y:S02]  /*13e0*/  IMAD.IADD R17, R17, 0x1, R26 ;  /* 0x0000000111117824 */ /* 0x000fe400078e021a */
[----:B-----5:R-:W-:-:S05]  /*13f0*/  VIADD R24, R24, 0x1 ;  /* 0x0000000118187836 */ /* 0x020fca0000000000 */
[----:B------:R-:W-:Y:S04]  /*1400*/  STS.U8 [R25], R24 ;  /* 0x0000001819007388 */ /* 0x000fe80000000000 */
[----:B0-----:R-:W0:Y:S01]  /*1410*/  LDS.U8 R18, [R17] ;  /* 0x0000000011127984 */ /* 0x001e220000000000 */
[----:B--2---:R-:W-:-:S04]  /*1420*/  LOP3.LUT R20, R20, 0x80000000, RZ, 0x3c, !PT ;  /* 0x8000000014147812 */ /* 0x004fc800078e3cff */
[----:B------:R-:W-:-:S04]  /*1430*/  SHF.R.U32.HI R20, RZ, UR6, R20 ;  /* 0x00000006ff147c19 */ /* 0x000fc80008011614 */
[----:B------:R-:W-:-:S04]  /*1440*/  LOP3.LUT R20, R20, UR10, RZ, 0xc0, !PT ;  /* 0x0000000a14147c12 */ /* 0x000fc8000f8ec0ff */
[----:B------:R-:W-:Y:S02]  /*1450*/  SHF.R.U32.HI R19, RZ, 0x2, R20 ;  /* 0x00000002ff137819 */ /* 0x000fe40000011614 */
[----:B------:R-:W-:-:S03]  /*1460*/  LOP3.LUT R20, R20, 0x3, RZ, 0xc0, !PT ;  /* 0x0000000314147812 */ /* 0x000fc600078ec0ff */
[----:B------:R-:W-:-:S04]  /*1470*/  IMAD R19, R19, 0x600, R0 ;  /* 0x0000060013137824 */ /* 0x000fc800078e0200 */
[----:B------:R-:W-:Y:S02]  /*1480*/  IMAD.IADD R19, R20, 0x1, R19 ;  /* 0x0000000114137824 */ /* 0x000fe400078e0213 */
[----:B0-----:R-:W-:-:S05]  /*1490*/  VIADD R18, R18, 0x1 ;  /* 0x0000000112127836 */ /* 0x001fca0000000000 */
[----:B------:R-:W-:Y:S04]  /*14a0*/  STS.U8 [R17], R18 ;  /* 0x0000001211007388 */ /* 0x000fe80000000000 */
[----:B------:R-:W0:Y:S01]  /*14b0*/  LDS.U8 R20, [R19] ;  /* 0x0000000013147984 */ /* 0x000e220000000000 */
[----:B----4-:R-:W-:-:S04]  /*14c0*/  LOP3.LUT R21, R21, 0x80000000, RZ, 0x3c, !PT ;  /* 0x8000000015157812 */ /* 0x010fc800078e3cff */
        /* <DEDUP_REMOVED lines=9> */
[----:B------:R-:W-:-:S04]  /*1560*/  LOP3.LUT R22, R22, 0x80000000, RZ, 0x3c, !PT ;  /* 0x8000000016167812 */ /* 0x000fc800078e3cff */
        /* <DEDUP_REMOVED lines=49> */
[----:B---3--:R-:W-:-:S04]  /*1880*/  LOP3.LUT R6, R6, 0x80000000, RZ, 0x3c, !PT ;  /* 0x8000000006067812 */ /* 0x008fc800078e3cff */
        /* <DEDUP_REMOVED lines=19> */
[----:B------:R-:W-:-:S05]  /*19c0*/  VIADD R15, R15, 0xffffef80 ;  /* 0xffffef800f0f7836 */ /* 0x000fca0000000000 */
[----:B------:R-:W-:Y:S01]  /*19d0*/  ISETP.GT.AND P0, PT, R15, 0x107f, PT ;  /* 0x0000107f0f00780c */ /* 0x000fe20003f04270 */
[----:B------:R-:W-:Y:S02]  /*19e0*/  VIADD R13, R13, 0x1080 ;  /* 0x000010800d0d7836 */ /* 0x000fe40000000000 */
[----:B0-----:R-:W-:-:S05]  /*19f0*/  VIADD R17, R4, 0x1 ;  /* 0x0000000104117836 */ /* 0x001fca0000000000 */
[----:B------:R0:W-:Y:S05]  /*1a00*/  STS.U8 [R16], R17 ;  /* 0x0000001110007388 */ /* 0x0001ea0000000000 */
[----:B------:R-:W-:Y:S05]  /*1a10*/  @P0 BRA `(.L_x_6) ;  /* 0xfffffff400f40947 */ /* 0x000fea000383ffff */
.L_x_5:
[----:B------:R-:W-:Y:S01]  /*1a20*/  ISETP.GE.AND P0, PT, R71, R15, PT ;  /* 0x0000000f4700720c */ /* 0x000fe20003f06270 */
[----:B------:R-:W-:-:S12]  /*1a30*/  BSSY.RECONVERGENT B0, `(.L_x_7) ;  /* 0x000005b000007945 */ /* 0x000fd80003800200 */
[----:B------:R-:W-:Y:S05]  /*1a40*/  @P0 BRA `(.L_x_8) ;  /* 0x0000000400640947 */ /* 0x000fea0003800000 */
[----:B------:R-:W-:Y:S01]  /*1a50*/  LOP3.LUT R4, RZ, R71, RZ, 0x33, !PT ;  /* 0x00000047ff047212 */ /* 0x000fe200078e33ff */
[----:B------:R-:W5:Y:S01]  /*1a60*/  LDCU UR4, c[0x0][0x3b8] ;  /* 0x00007700ff0477ac */ /* 0x000f620008000800 */
[----:B------:R-:W-:Y:S03]  /*1a70*/  BSSY.RECONVERGENT B1, `(.L_x_9) ;  /* 0x0000020000017945 */ /* 0x000fe60003800200 */
[----:B------:R-:W-:-:S04]  /*1a80*/  IMAD.IADD R6, R4, 0x1, R15 ;  /* 0x0000000104067824 */ /* 0x000fc800078e020f */
[C---:B------:R-:W-:Y:S01]  /*1a90*/  IMAD.HI.U32 R4, R6.reuse, -0x55555555, RZ ;  /* 0xaaaaaaab06047827 */ /* 0x040fe200078e00ff */
[----:B------:R-:W-:-:S03]  /*1aa0*/  ISETP.GE.U32.AND P1, PT, R6, 0x480, PT ;  /* 0x000004800600780c */ /* 0x000fc60003f26070 */
[----:B------:R-:W-:Y:S01]  /*1ab0*/  IMAD.MOV.U32 R6, RZ, RZ, R71 ;  /* 0x000000ffff067224 */ /* 0x000fe200078e0047 */
[----:B------:R-:W-:-:S04]  /*1ac0*/  SHF.R.U32.HI R12, RZ, 0x8, R4 ;  /* 0x00000008ff0c7819 */ /* 0x000fc80000011604 */
[----:B------:R-:W-:-:S04]  /*1ad0*/  LOP3.LUT R4, R12, 0x3, RZ, 0xc0, !PT ;  /* 0x000000030c047812 */ /* 0x000fc800078ec0ff */
[----:B------:R-:W-:Y:S02]  /*1ae0*/  ISETP.NE.AND P0, PT, R4, 0x3, PT ;  /* 0x000000030400780c */ /* 0x000fe40003f05270 */
[----:B-----5:R-:W-:-:S11]  /*1af0*/  BMSK R4, RZ, UR4 ;  /* 0x00000004ff047c1b */ /* 0x020fd60008000000 */
[----:B------:R-:W-:Y:S05]  /*1b00*/  @!P0 BRA `(.L_x_10) ;  /* 0x0000000000588947 */ /* 0x000fea0003800000 */
[----:B------:R-:W1:Y:S01]  /*1b10*/  LDC.64 R18, c[0x0][0x380] ;  /* 0x0000e000ff127b82 */ /* 0x000e620000000a00 */
[----:B0--3--:R-:W-:Y:S02]  /*1b20*/  VIADD R17, R12, 0x1 ;  /* 0x000000010c117836 */ /* 0x009fe40000000000 */
[----:B------:R-:W-:-:S03]  /*1b30*/  IMAD.IADD R21, R71, 0x1, R13 ;  /* 0x0000000147157824 */ /* 0x000fc600078e020d */
[----:B------:R-:W-:-:S05]  /*1b40*/  LOP3.LUT R17, R17, 0x3, RZ, 0xc0, !PT ;  /* 0x0000000311117812 */ /* 0x000fca00078ec0ff */
[----:B------:R-:W-:Y:S02]  /*1b50*/  IMAD R6, R17, 0x180, R71 ;  /* 0x0000018011067824 */ /* 0x000fe400078e0247 */
[----:B------:R-:W-:-:S07]  /*1b60*/  IMAD.MOV R12, RZ, RZ, -R17 ;  /* 0x000000ffff0c7224 */ /* 0x000fce00078e0a11 */
.L_x_11:
[----:B-1----:R-:W-:-:S06]  /*1b70*/  IMAD.WIDE R16, R21, 0x4, R18 ;  /* 0x0000000415107825 */ /* 0x002fcc00078e0212 */
[----:B------:R-:W3:Y:S01]  /*1b80*/  LDG.E R16, desc[UR8][R16.64] ;  /* 0x0000000810107981 */ /* 0x000ee2000c1e1900 */
[----:B------:R-:W-:Y:S02]  /*1b90*/  VIADD R12, R12, 0x1 ;  /* 0x000000010c0c7836 */ /* 0x000fe40000000000 */
[----:B------:R-:W-:-:S03]  /*1ba0*/  VIADD R21, R21, 0x180 ;  /* 0x0000018015157836 */ /* 0x000fc60000000000 */
[----:B------:R-:W-:Y:S02]  /*1bb0*/  ISETP.NE.AND P0, PT, R12, RZ, PT ;  /* 0x000000ff0c00720c */ /* 0x000fe40003f05270 */
[----:B0--3--:R-:W-:-:S04]  /*1bc0*/  LOP3.LUT R14, R16, 0x80000000, RZ, 0x3c, !PT ;  /* 0x80000000100e7812 */ /* 0x009fc800078e3cff */
[----:B--2---:R-:W-:-:S04]  /*1bd0*/  SHF.R.U32.HI R23, RZ, UR11, R14 ;  /* 0x0000000bff177c19 */ /* 0x004fc8000801160e */
[----:B------:R-:W-:-:S04]  /*1be0*/  LOP3.LUT R23, R4, R23, RZ, 0xc0, !PT ;  /* 0x0000001704177212 */ /* 0x000fc800078ec0ff */
[----:B------:R-:W-:Y:S02]  /*1bf0*/  SHF.R.U32.HI R25, RZ, 0x2, R23 ;  /* 0x00000002ff197819 */ /* 0x000fe40000011617 */
[----:B------:R-:W-:-:S03]  /*1c00*/  LOP3.LUT R23, R23, 0x3, RZ, 0xc0, !PT ;  /* 0x0000000317177812 */ /* 0x000fc600078ec0ff */
[----:B------:R-:W-:-:S04]  /*1c10*/  IMAD R14, R25, 0x600, R0 ;  /* 0x00000600190e7824 */ /* 0x000fc800078e0200 */
[----:B------:R-:W-:-:S05]  /*1c20*/  IMAD.IADD R14, R23, 0x1, R14 ;  /* 0x00000001170e7824 */ /* 0x000fca00078e020e */
[----:B------:R-:W0:Y:S02]  /*1c30*/  LDS.U8 R20, [R14] ;  /* 0x000000000e147984 */ /* 0x000e240000000000 */
[----:B0-----:R-:W-:-:S05]  /*1c40*/  VIADD R23, R20, 0x1 ;  /* 0x0000000114177836 */ /* 0x001fca0000000000 */
[----:B------:R0:W-:Y:S01]  /*1c50*/  STS.U8 [R14], R23 ;  /* 0x000000170e007388 */ /* 0x0001e20000000000 */
[----:B------:R-:W-:Y:S05]  /*1c60*/  @P0 BRA `(.L_x_11) ;  /* 0xfffffffc00c00947 */ /* 0x000fea000383ffff */
.L_x_10:
[----:B--2-4-:R-:W-:Y:S05]  /*1c70*/  BSYNC.RECONVERGENT B1 ;  /* 0x0000000000017941 */ /* 0x014fea0003800200 */
.L_x_9:
[----:B------:R-:W-:Y:S05]  /*1c80*/  @!P1 BRA `(.L_x_8) ;  /* 0x0000000000d49947 */ /* 0x000fea0003800000 */
[----:B0--3--:R-:W0:Y:S01]  /*1c90*/  LDC.64 R16, c[0x0][0x380] ;  /* 0x0000e000ff107b82 */ /* 0x009e220000000a00 */
[----:B------:R-:W-:Y:S01]  /*1ca0*/  IMAD.IADD R19, R6, 0x1, R13 ;  /* 0x0000000106137824 */ /* 0x000fe200078e020d */
[----:B0-----:R-:W-:-:S05]  /*1cb0*/  IADD3 R12, P0, PT, R16, 0xc00, RZ ;  /* 0x00000c00100c7810 */ /* 0x001fca0007f1e0ff */
[----:B------:R-:W-:-:S08]  /*1cc0*/  IMAD.X R13, RZ, RZ, R17, P0 ;  /* 0x000000ffff0d7224 */ /* 0x000fd000000e0611 */
.L_x_12:
[----:B------:R-:W-:-:S05]  /*1cd0*/  IMAD.WIDE R16, R19, 0x4, R12 ;  /* 0x0000000413107825 */ /* 0x000fca00078e020c */
[----:B------:R-:W2:Y:S04]  /*1ce0*/  LDG.E R14, desc[UR8][R16.64+-0xc00] ;  /* 0xfff40008100e7981 */ /* 0x000ea8000c1e1900 */
[----:B------:R-:W3:Y:S04]  /*1cf0*/  LDG.E R20, desc[UR8][R16.64+-0x600] ;  /* 0xfffa000810147981 */ /* 0x000ee8000c1e1900 */
[----:B------:R-:W4:Y:S04]  /*1d00*/  LDG.E R22, desc[UR8][R16.64] ;  /* 0x0000000810167981 */ /* 0x000f28000c1e1900 */
[----:B------:R-:W5:Y:S01]  /*1d10*/  LDG.E R24, desc[UR8][R16.64+0x600] ;  /* 0x0006000810187981 */ /* 0x000f62000c1e1900 */
[----:B------:R-:W-:-:S02]  /*1d20*/  VIADD R6, R6, 0x600 ;  /* 0x0000060006067836 */ /* 0x000fc40000000000 */
[----:B------:R-:W-:-:S03]  /*1d30*/  VIADD R19, R19, 0x600 ;  /* 0x0000060013137836 */ /* 0x000fc60000000000 */
[----:B------:R-:W-:Y:S02]  /*1d40*/  ISETP.GE.AND P0, PT, R6, R15, PT ;  /* 0x0000000f0600720c */ /* 0x000fe40003f06270 */
[----:B--2---:R-:W-:-:S04]  /*1d50*/  LOP3.LUT R14, R14, 0x80000000, RZ, 0x3c, !PT ;  /* 0x800000000e0e7812 */ /* 0x004fc800078e3cff */
[----:B0-----:R-:W-:Y:S02]  /*1d60*/  SHF.R.U32.HI R21, RZ, UR12, R14 ;  /* 0x0000000cff157c19 */ /* 0x001fe4000801160e */
[----:B---3--:R-:W-:Y:S02]  /*1d70*/  LOP3.LUT R20, R20, 0x80000000, RZ, 0x3c, !PT ;  /* 0x8000000014147812 */ /* 0x008fe400078e3cff */
[----:B------:R-:W-:Y:S02]  /*1d80*/  LOP3.LUT R21, R4, R21, RZ, 0xc0, !PT ;  /* 0x0000001504157212 */ /* 0x000fe400078ec0ff */
[----:B----4-:R-:W-:Y:S02]  /*1d90*/  LOP3.LUT R22, R22, 0x80000000, RZ, 0x3c, !PT ;  /* 0x8000000016167812 */ /* 0x010fe400078e3cff */
[----:B------:R-:W-:Y:S02]  /*1da0*/  SHF.R.U32.HI R23, RZ, 0x2, R21 ;  /* 0x00000002ff177819 */ /* 0x000fe40000011615 */
[----:B------:R-:W-:-:S02]  /*1db0*/  LOP3.LUT R21, R21, 0x3, RZ, 0xc0, !PT ;  /* 0x0000000315157812 */ /* 0x000fc400078ec0ff */
[----:B-----5:R-:W-:Y:S01]  /*1dc0*/  LOP3.LUT R24, R24, 0x80000000, RZ, 0x3c, !PT ;  /* 0x8000000018187812 */ /* 0x020fe200078e3cff */
[----:B------:R-:W-:-:S04]  /*1dd0*/  IMAD R14, R23, 0x600, R0 ;  /* 0x00000600170e7824 */ /* 0x000fc800078e0200 */
[----:B------:R-:W-:Y:S01]  /*1de0*/  IMAD.IADD R14, R21, 0x1, R14 ;  /* 0x00000001150e7824 */ /* 0x000fe200078e020e */
[----:B------:R-:W-:-:S04]  /*1df0*/  SHF.R.U32.HI R21, RZ, UR12, R20 ;  /* 0x0000000cff157c19 */ /* 0x000fc80008011614 */
[----:B------:R-:W0:Y:S01]  /*1e00*/  LDS.U8 R18, [R14] ;  /* 0x000000000e127984 */ /* 0x000e220000000000 */
[----:B------:R-:W-:-:S04]  /*1e10*/  LOP3.LUT R21, R4, R21, RZ, 0xc0, !PT ;  /* 0x0000001504157212 */ /* 0x000fc800078ec0ff */
[----:B------:R-:W-:Y:S02]  /*1e20*/  SHF.R.U32.HI R17, RZ, 0x2, R21 ;  /* 0x00000002ff117819 */ /* 0x000fe40000011615 */
[----:B------:R-:W-:-:S03]  /*1e30*/  LOP3.LUT R21, R21, 0x3, RZ, 0xc0, !PT ;  /* 0x0000000315157812 */ /* 0x000fc600078ec0ff */
[----:B------:R-:W-:-:S04]  /*1e40*/  IMAD R16, R17, 0x600, R0 ;  /* 0x0000060011107824 */ /* 0x000fc800078e0200 */
[----:B------:R-:W-:Y:S01]  /*1e50*/  IMAD.IADD R16, R21, 0x1, R16 ;  /* 0x0000000115107824 */ /* 0x000fe200078e0210 */
[----:B------:R-:W-:-:S04]  /*1e60*/  SHF.R.U32.HI R21, RZ, UR12, R22 ;  /* 0x0000000cff157c19 */ /* 0x000fc80008011616 */
[----:B------:R-:W-:-:S04]  /*1e70*/  LOP3.LUT R21, R4, R21, RZ, 0xc0, !PT ;  /* 0x0000001504157212 */ /* 0x000fc800078ec0ff */
[----:B------:R-:W-:Y:S02]  /*1e80*/  SHF.R.U32.HI R23, RZ, 0x2, R21 ;  /* 0x00000002ff177819 */ /* 0x000fe40000011615 */
[----:B------:R-:W-:-:S03]  /*1e90*/  LOP3.LUT R20, R21, 0x3, RZ, 0xc0, !PT ;  /* 0x0000000315147812 */ /* 0x000fc600078ec0ff */
[----:B------:R-:W-:-:S04]  /*1ea0*/  IMAD R23, R23, 0x600, R0 ;  /* 0x0000060017177824 */ /* 0x000fc800078e0200 */
[----:B------:R-:W-:Y:S02]  /*1eb0*/  IMAD.IADD R20, R20, 0x1, R23 ;  /* 0x0000000114147824 */ /* 0x000fe400078e0217 */
[----:B0-----:R-:W-:-:S05]  /*1ec0*/  VIADD R17, R18, 0x1 ;  /* 0x0000000112117836 */ /* 0x001fca0000000000 */
[----:B------:R0:W-:Y:S04]  /*1ed0*/  STS.U8 [R14], R17 ;  /* 0x000000110e007388 */ /* 0x0001e80000000000 */
[----:B------:R-:W2:Y:S01]  /*1ee0*/  LDS.U8 R18, [R16] ;  /* 0x0000000010127984 */ /* 0x000ea20000000000 */
[----:B0-----:R-:W-:-:S04]  /*1ef0*/  SHF.R.U32.HI R17, RZ, UR12, R24 ;  /* 0x0000000cff117c19 */ /* 0x001fc80008011618 */
[----:B------:R-:W-:-:S04]  /*1f00*/  LOP3.LUT R17, R4, R17, RZ, 0xc0, !PT ;  /* 0x0000001104117212 */ /* 0x000fc800078ec0ff */
[----:B------:R-:W-:-:S05]  /*1f10*/  SHF.R.U32.HI R23, RZ, 0x2, R17 ;  /* 0x00000002ff177819 */ /* 0x000fca0000011611 */
[----:B------:R-:W-:Y:S02]  /*1f20*/  IMAD R23, R23, 0x600, R0 ;  /* 0x0000060017177824 */ /* 0x000fe400078e0200 */
[----:B--2---:R-:W-:Y:S01]  /*1f30*/  VIADD R21, R18, 0x1 ;  /* 0x0000000112157836 */ /* 0x004fe20000000000 */
[----:B------:R-:W-:-:S04]  /*1f40*/  LOP3.LUT R18, R17, 0x3, RZ, 0xc0, !PT ;  /* 0x0000000311127812 */ /* 0x000fc800078ec0ff */
[----:B------:R-:W-:Y:S01]  /*1f50*/  STS.U8 [R16], R21 ;  /* 0x0000001510007388 */ /* 0x000fe20000000000 */
[----:B------:R-:W-:-:S03]  /*1f60*/  IMAD.IADD R18, R18, 0x1, R23 ;  /* 0x0000000112127824 */ /* 0x000fc600078e0217 */
[----:B------:R-:W0:Y:S02]  /*1f70*/  LDS.U8 R14, [R20] ;  /* 0x00000000140e7984 */ /* 0x000e240000000000 */
[----:B0-----:R-:W-:-:S05]  /*1f80*/  VIADD R17, R14, 0x1 ;  /* 0x000000010e117836 */ /* 0x001fca0000000000 */
[----:B------:R-:W-:Y:S04]  /*1f90*/  STS.U8 [R20], R17 ;  /* 0x0000001114007388 */ /* 0x000fe80000000000 */
[----:B------:R-:W0:Y:S02]  /*1fa0*/  LDS.U8 R14, [R18] ;  /* 0x00000000120e7984 */ /* 0x000e240000000000 */
[----:B0-----:R-:W-:-:S05]  /*1fb0*/  VIADD R21, R14, 0x1 ;  /* 0x000000010e157836 */ /* 0x001fca0000000000 */
[----:B------:R0:W-:Y:S01]  /*1fc0*/  STS.U8 [R18], R21 ;  /* 0x0000001512007388 */ /* 0x0001e20000000000 */
[----:B------:R-:W-:Y:S05]  /*1fd0*/  @!P0 BRA `(.L_x_12) ;  /* 0xfffffffc003c8947 */ /* 0x000fea000383ffff */
.L_x_8:
[----:B--2-4-:R-:W-:Y:S05]  /*1fe0*/  BSYNC.RECONVERGENT B0 ;  /* 0x0000000000007941 */ /* 0x014fea0003800200 */
.L_x_7:
[----:B------:R-:W2:Y:S01]  /*1ff0*/  S2R R12, SR_LANEID ;  /* 0x00000000000c7919 */ /* 0x000ea20000000000 */
[----:B------:R-:W-:Y:S01]  /*2000*/  BAR.SYNC.DEFER_BLOCKING 0x0 ;  /* 0x0000000000007b1d */ /* 0x000fe20000010000 */
[C---:B------:R-:W-:Y:S01]  /*2010*/  ISETP.GT.U32.AND P0, PT, R71.reuse, 0xff, PT ;  /* 0x000000ff4700780c */ /* 0x040fe20003f04070 */
[----:B------:R-:W-:Y:S01]  /*2020*/  IMAD.MOV.U32 R70, RZ, RZ, RZ ;  /* 0x000000ffff467224 */ /* 0x000fe200078e00ff */
[----:B------:R-:W-:-:S03]  /*2030*/  ISETP.GT.U32.AND P1, PT, R71, 0x1f, PT ;  /* 0x0000001f4700780c */ /* 0x000fc60003f24070 */
[----:B------:R-:W4:Y:S01]  /*2040*/  LDCU UR14, c[0x0][0x3b4] ;  /* 0x00007680ff0e77ac */ /* 0x000f220008000800 */
[----:B------:R-:W-:Y:S07]  /*2050*/  BSSY.RECONVERGENT B0, `(.L_x_13) ;  /* 0x000005c000007945 */ /* 0x000fee0003800200 */
[----:B------:R-:W-:-:S04]  /*2060*/  @!P0 SHF.R.U32.HI R6, RZ, 0x1, R71 ;  /* 0x00000001ff068819 */ /* 0x000fc80000011647 */
[----:B------:R-:W-:Y:S01]  /*2070*/  @!P0 LOP3.LUT R13, R6, 0x70, RZ, 0xc0, !PT ;  /* 0x00000070060d8812 */ /* 0x000fe200078ec0ff */
[----:B------:R-:W-:-:S04]  /*2080*/  IMAD.HI.U32 R6, R71, 0x15555556, R70 ;  /* 0x1555555647067827 */ /* 0x000fc800078e0046 */
[----:B--2---:R-:W-:-:S04]  /*2090*/  @!P0 IMAD R4, R12, 0x80, R7 ;  /* 0x000000800c048824 */ /* 0x004fc800078e0207 */
[----:B------:R-:W-:Y:S01]  /*20a0*/  @!P0 IMAD.IADD R4, R4, 0x1, R13 ;  /* 0x0000000104048824 */ /* 0x000fe200078e020d */
[----:B----4-:R-:W-:Y:S06]  /*20b0*/  @P0 BRA `(.L_x_14) ;  /* 0x0000000400540947 */ /* 0x010fec0003800000 */
[----:B------:R-:W-:-:S05]  /*20c0*/  IMAD R26, R12, 0x4, R2 ;  /* 0x000000040c1a7824 */ /* 0x000fca00078e0202 */
[----:B------:R-:W2:Y:S04]  /*20d0*/  LDS R2, [R26] ;  /* 0x000000001a027984 */ /* 0x000ea80000000800 */
[----:B0-----:R-:W0:Y:S04]  /*20e0*/  LDS R14, [R26+0x80] ;  /* 0x000080001a0e7984 */ /* 0x001e280000000800 */
[----:B---3--:R-:W3:Y:S04]  /*20f0*/  LDS R17, [R26+0x100] ;  /* 0x000100001a117984 */ /* 0x008ee80000000800 */
[----:B------:R-:W4:Y:S04]  /*2100*/  LDS R18, [R26+0x180] ;  /* 0x000180001a127984 */ /* 0x000f280000000800 */
[----:B------:R-:W5:Y:S04]  /*2110*/  LDS R19, [R26+0x200] ;  /* 0x000200001a137984 */ /* 0x000f680000000800 */
[----:B------:R-:W1:Y:S04]  /*2120*/  LDS R20, [R26+0x280] ;  /* 0x000280001a147984 */ /* 0x000e680000000800 */
[----:B------:R-:W1:Y:S04]  /*2130*/  LDS R21, [R26+0x300] ;  /* 0x000300001a157984 */ /* 0x000e680000000800 */
[----:B------:R-:W1:Y:S04]  /*2140*/  LDS R22, [R26+0x380] ;  /* 0x000380001a167984 */ /* 0x000e680000000800 */
[----:B------:R-:W1:Y:S04]  /*2150*/  LDS R23, [R26+0x400] ;  /* 0x000400001a177984 */ /* 0x000e680000000800 */
[----:B------:R-:W1:Y:S01]  /*2160*/  LDS R24, [R26+0x480] ;  /* 0x000480001a187984 */ /* 0x000e620000000800 */
[----:B--2---:R-:W-:-:S03]  /*2170*/  PRMT R13, R2, 0x7770, RZ ;  /* 0x00007770020d7816 */ /* 0x004fc600000000ff */
[----:B------:R-:W2:Y:S01]  /*2180*/  LDS R25, [R26+0x500] ;  /* 0x000500001a197984 */ /* 0x000ea20000000800 */
[----:B------:R-:W-:Y:S02]  /*2190*/  PRMT R12, R2, 0x7771, RZ ;  /* 0x00007771020c7816 */ /* 0x000fe400000000ff */
[C---:B0-----:R-:W-:Y:S02]  /*21a0*/  PRMT R15, R14.reuse, 0x7770, RZ ;  /* 0x000077700e0f7816 */ /* 0x041fe400000000ff */
        /* <DEDUP_REMOVED lines=19> */
[----:B------:R-:W0:Y:S01]  /*22e0*/  LDS R17, [R26+0x580] ;  /* 0x000580001a117984 */ /* 0x000e220000000800 */
[----:B------:R-:W-:Y:S02]  /*22f0*/  IADD3 R9, PT, PT, R10, R12, R9 ;  /* 0x0000000c0a097210 */ /* 0x000fe40007ffe009 */
[----:B------:R-:W-:Y:S02]  /*2300*/  IADD3 R8, PT, PT, R14, R8, R11 ;  /* 0x000000080e087210 */ /* 0x000fe40007ffe00b */
[----:B-----5:R-:W-:-:S02]  /*2310*/  PRMT R10, R19, 0x7770, RZ ;  /* 0x00007770130a7816 */ /* 0x020fc400000000ff */
[C---:B------:R-:W-:Y:S02]  /*2320*/  PRMT R12, R19.reuse, 0x7771, RZ ;  /* 0x00007771130c7816 */ /* 0x040fe400000000ff */
[C---:B------:R-:W-:Y:S02]  /*2330*/  PRMT R11, R19.reuse, 0x7772, RZ ;  /* 0x00007772130b7816 */ /* 0x040fe400000000ff */
[C---:B-1----:R-:W-:Y:S02]  /*2340*/  PRMT R14, R20.reuse, 0x7770, RZ ;  /* 0x00007770140e7816 */ /* 0x042fe400000000ff */
[C---:B------:R-:W-:Y:S02]  /*2350*/  PRMT R15, R20.reuse, 0x7771, RZ ;  /* 0x00007771140f7816 */ /* 0x040fe400000000ff */
[----:B------:R-:W-:Y:S02]  /*2360*/  PRMT R16, R20, 0x7772, RZ ;  /* 0x0000777214107816 */ /* 0x000fe400000000ff */
        /* <DEDUP_REMOVED lines=29> */
[C---:B--2---:R-:W-:Y:S02]  /*2540*/  PRMT R11, R25.reuse, 0x7770, RZ ;  /* 0x00007770190b7816 */ /* 0x044fe400000000ff */
[----:B------:R-:W-:-:S02]  /*2550*/  PRMT R12, R25, 0x7771, RZ ;  /* 0x00007771190c7816 */ /* 0x000fc400000000ff */
[----:B------:R-:W-:Y:S02]  /*2560*/  PRMT R14, R25, 0x7772, RZ ;  /* 0x00007772190e7816 */ /* 0x000fe400000000ff */
[C---:B0-----:R-:W-:Y:S02]  /*2570*/  PRMT R8, R17.reuse, 0x7770, RZ ;  /* 0x0000777011087816 */ /* 0x041fe400000000ff */
        /* <DEDUP_REMOVED lines=8> */
[----:B------:R-:W-:-:S07]  /*2600*/  IADD3 R11, PT, PT, R17, R2, R25 ;  /* 0x00000002110b7210 */ /* 0x000fce0007ffe019 */
.L_x_14:
[----:B------:R-:W-:Y:S05]  /*2610*/  BSYNC.RECONVERGENT B0 ;  /* 0x0000000000007941 */ /* 0x000fea0003800200 */
.L_x_13:
[----:B------:R-:W-:Y:S01]  /*2620*/  BAR.SYNC.DEFER_BLOCKING 0x0 ;  /* 0x0000000000007b1d */ /* 0x000fe20000010000 */
[----:B------:R-:W-:-:S05]  /*2630*/  IMAD R6, R6, 0x4, R7 ;  /* 0x0000000406067824 */ /* 0x000fca00078e0207 */
[----:B------:R-:W-:Y:S01]  /*2640*/  BSSY.RECONVERGENT B0, `(.L_x_15) ;  /* 0x0000034000007945 */ /* 0x000fe20003800200 */
[----:B------:R2:W-:Y:S01]  /*2650*/  @!P0 STS.128 [R4], R8 ;  /* 0x0000000804008388 */ /* 0x0005e20000000c00 */
[----:B------:R-:W-:Y:S06]  /*2660*/  BAR.SYNC.DEFER_BLOCKING 0x0 ;  /* 0x0000000000007b1d */ /* 0x000fec0000010000 */
[----:B------:R-:W-:Y:S05]  /*2670*/  @P1 BRA `(.L_x_16) ;  /* 0x0000000000c01947 */ /* 0x000fea0003800000 */
[----:B------:R-:W-:Y:S04]  /*2680*/  LDS R2, [R0] ;  /* 0x0000000000027984 */ /* 0x000fe80000000800 */
[----:B--2---:R-:W-:Y:S04]  /*2690*/  LDS R9, [R0+0x80] ;  /* 0x0000800000097984 */ /* 0x004fe80000000800 */
[----:B------:R-:W2:Y:S04]  /*26a0*/  LDS R4, [R0+0x100] ;  /* 0x0001000000047984 */ /* 0x000ea80000000800 */
[----:B------:R-:W-:Y:S04]  /*26b0*/  LDS R11, [R0+0x180] ;  /* 0x00018000000b7984 */ /* 0x000fe80000000800 */
[----:B------:R-:W4:Y:S04]  /*26c0*/  LDS R8, [R0+0x200] ;  /* 0x0002000000087984 */ /* 0x000f280000000800 */
[----:B------:R-:W-:Y:S04]  /*26d0*/  LDS R13, [R0+0x280] ;  /* 0x00028000000d7984 */ /* 0x000fe80000000800 */
[----:B------:R-:W5:Y:S04]  /*26e0*/  LDS R10, [R0+0x300] ;  /* 0x00030000000a7984 */ /* 0x000f680000000800 */
[----:B------:R-:W-:Y:S04]  /*26f0*/  LDS R15, [R0+0x380] ;  /* 0x00038000000f7984 */ /* 0x000fe80000000800 */
[----:B------:R-:W1:Y:S04]  /*2700*/  LDS R12, [R0+0x400] ;  /* 0x00040000000c7984 */ /* 0x000e680000000800 */
[----:B0--3--:R-:W-:Y:S04]  /*2710*/  LDS R17, [R0+0x480] ;  /* 0x0004800000117984 */ /* 0x009fe80000000800 */
[----:B------:R-:W0:Y:S04]  /*2720*/  LDS R14, [R0+0x500] ;  /* 0x00050000000e7984 */ /* 0x000e280000000800 */
[----:B------:R-:W-:Y:S04]  /*2730*/  LDS R19, [R0+0x580] ;  /* 0x0005800000137984 */ /* 0x000fe80000000800 */
[----:B------:R-:W3:Y:S01]  /*2740*/  LDS R16, [R0+0x600] ;  /* 0x0006000000107984 */ /* 0x000ee20000000800 */
[----:B--2---:R-:W-:-:S03]  /*2750*/  IADD3 R2, PT, PT, R4, R9, R2 ;  /* 0x0000000904027210 */ /* 0x004fc60007ffe002 */
[----:B------:R-:W-:Y:S04]  /*2760*/  LDS R21, [R0+0x680] ;  /* 0x0006800000157984 */ /* 0x000fe80000000800 */
[----:B------:R-:W2:Y:S01]  /*2770*/  LDS R18, [R0+0x700] ;  /* 0x0007000000127984 */ /* 0x000ea20000000800 */
[----:B----4-:R-:W-:-:S03]  /*2780*/  IADD3 R2, PT, PT, R8, R11, R2 ;  /* 0x0000000b08027210 */ /* 0x010fc60007ffe002 */
[----:B------:R-:W-:Y:S04]  /*2790*/  LDS R23, [R0+0x780] ;  /* 0x0007800000177984 */ /* 0x000fe80000000800 */
[----:B------:R-:W4:Y:S01]  /*27a0*/  LDS R20, [R0+0x800] ;  /* 0x0008000000147984 */ /* 0x000f220000000800 */
[----:B-----5:R-:W-:-:S03]  /*27b0*/  IADD3 R2, PT, PT, R10, R13, R2 ;  /* 0x0000000d0a027210 */ /* 0x020fc60007ffe002 */
[----:B------:R-:W-:Y:S04]  /*27c0*/  LDS R25, [R0+0x880] ;  /* 0x0008800000197984 */ /* 0x000fe80000000800 */
[----:B------:R-:W5:Y:S01]  /*27d0*/  LDS R22, [R0+0x900] ;  /* 0x0009000000167984 */ /* 0x000f620000000800 */
[----:B-1----:R-:W-:-:S03]  /*27e0*/  IADD3 R2, PT, PT, R12, R15, R2 ;  /* 0x0000000f0c027210 */ /* 0x002fc60007ffe002 */
[----:B------:R-:W-:Y:S04]  /*27f0*/  LDS R29, [R0+0x980] ;  /* 0x00098000001d7984 */ /* 0x000fe80000000800 */
[----:B------:R-:W1:Y:S01]  /*2800*/  LDS R24, [R0+0xa00] ;  /* 0x000a000000187984 */ /* 0x000e620000000800 */
[----:B0-----:R-:W-:-:S03]  /*2810*/  IADD3 R2, PT, PT, R14, R17, R2 ;  /* 0x000000110e027210 */ /* 0x001fc60007ffe002 */
[----:B------:R-:W-:Y:S04]  /*2820*/  LDS R9, [R0+0xa80] ;  /* 0x000a800000097984 */ /* 0x000fe80000000800 */
[----:B------:R-:W0:Y:S01]  /*2830*/  LDS R4, [R0+0xb00] ;  /* 0x000b000000047984 */ /* 0x000e220000000800 */
[----:B---3--:R-:W-:-:S03]  /*2840*/  IADD3 R2, PT, PT, R16, R19, R2 ;  /* 0x0000001310027210 */ /* 0x008fc60007ffe002 */
        /* <DEDUP_REMOVED lines=12> */
[----:B------:R-:W1:Y:S01]  /*2910*/  LDS R19, [R0+0xf80] ;  /* 0x000f800000137984 */ /* 0x000e620000000800 */
[----:B0-----:R-:W-:-:S04]  /*2920*/  IADD3 R2, PT, PT, R4, R9, R2 ;  /* 0x0000000904027210 */ /* 0x001fc80007ffe002 */
[----:B---3--:R-:W-:-:S04]  /*2930*/  IADD3 R2, PT, PT, R8, R11, R2 ;  /* 0x0000000b08027210 */ /* 0x008fc80007ffe002 */
[----:B--2---:R-:W-:-:S04]  /*2940*/  IADD3 R2, PT, PT, R10, R13, R2 ;  /* 0x0000000d0a027210 */ /* 0x004fc80007ffe002 */
[----:B----4-:R-:W-:-:S04]  /*2950*/  IADD3 R2, PT, PT, R12, R15, R2 ;  /* 0x0000000f0c027210 */ /* 0x010fc80007ffe002 */
[----:B-----5:R-:W-:-:S05]  /*2960*/  IADD3 R2, PT, PT, R14, R17, R2 ;  /* 0x000000110e027210 */ /* 0x020fca0007ffe002 */
[----:B-1----:R-:W-:-:S07]  /*2970*/  IMAD.IADD R19, R2, 0x1, R19 ;  /* 0x0000000102137824 */ /* 0x002fce00078e0213 */
.L_x_16:
[----:B------:R-:W-:Y:S05]  /*2980*/  BSYNC.RECONVERGENT B0 ;  /* 0x0000000000007941 */ /* 0x000fea0003800200 */
.L_x_15:
[----:B------:R-:W-:Y:S06]  /*2990*/  BAR.SYNC.DEFER_BLOCKING 0x0 ;  /* 0x0000000000007b1d */ /* 0x000fec0000010000 */
[----:B------:R-:W4:Y:S01]  /*29a0*/  LDCU UR7, c[0x0][0x3b8] ;  /* 0x00007700ff0777ac */ /* 0x000f220008000800 */
[----:B------:R-:W0:Y:S01]  /*29b0*/  LDCU.64 UR12, c[0x0][0x380] ;  /* 0x00007000ff0c77ac */ /* 0x000e220008000a00 */
[----:B------:R-:W0:Y:S01]  /*29c0*/  LDCU.64 UR10, c[0x0][0x390] ;  /* 0x00007200ff0a77ac */ /* 0x000e220008000a00 */
[----:B------:R0:W-:Y:S01]  /*29d0*/  STS [R6+0x110], R19 ;  /* 0x0001101306007388 */ /* 0x0001e20000000800 */
[----:B------:R-:W-:Y:S06]  /*29e0*/  BAR.SYNC.DEFER_BLOCKING 0x0 ;  /* 0x0000000000007b1d */ /* 0x000fec0000010000 */
[----:B------:R-:W-:Y:S05]  /*29f0*/  @P1 BRA `(.L_x_17) ;  /* 0x0000000000dc1947 */ /* 0x000fea0003800000 */
[----:B------:R-:W-:Y:S01]  /*2a00*/  IMAD R7, R71, 0x34, R7 ;  /* 0x0000003447077824 */ /* 0x000fe200078e0207 */
[----:B------:R-:W-:-:S04]  /*2a10*/  UMOV UR4, 0xffffffff ;  /* 0xffffffff00047882 */ /* 0x000fc80000000000 */
[----:B------:R-:W-:Y:S04]  /*2a20*/  LDS R2, [R7+0x110] ;  /* 0x0001100007027984 */ /* 0x000fe80000000800 */
[----:B--2---:R-:W-:Y:S04]  /*2a30*/  LDS R9, [R7+0x114] ;  /* 0x0001140007097984 */ /* 0x004fe80000000800 */
[----:B------:R-:W2:Y:S04]  /*2a40*/  LDS R4, [R7+0x118] ;  /* 0x0001180007047984 */ /* 0x000ea80000000800 */
[----:B------:R-:W-:Y:S04]  /*2a50*/  LDS R8, [R7+0x11c] ;  /* 0x00011c0007087984 */ /* 0x000fe80000000800 */
[----:B------:R-:W5:Y:S04]  /*2a60*/  LDS R11, [R7+0x120] ;  /* 0x00012000070b7984 */ /* 0x000f680000000800 */
[----:B------:R-:W-:Y:S04]  /*2a70*/  LDS R10, [R7+0x124] ;  /* 0x00012400070a7984 */ /* 0x000fe80000000800 */
[----:B------:R-:W1:Y:S04]  /*2a80*/  LDS R13, [R7+0x128] ;  /* 0x00012800070d7984 */ /* 0x000e680000000800 */
[----:B------:R-:W-:Y:S04]  /*2a90*/  LDS R12, [R7+0x12c] ;  /* 0x00012c00070c7984 */ /* 0x000fe80000000800 */
[----:B------:R-:W4:Y:S04]  /*2aa0*/  LDS R15, [R7+0x130] ;  /* 0x00013000070f7984 */ /* 0x000f280000000800 */
[----:B0-----:R-:W-:Y:S04]  /*2ab0*/  LDS R14, [R7+0x134] ;  /* 0x00013400070e7984 */ /* 0x001fe80000000800 */
[----:B---3--:R-:W0:Y:S04]  /*2ac0*/  LDS R17, [R7+0x138] ;  /* 0x0001380007117984 */ /* 0x008e280000000800 */
[----:B------:R-:W3:Y:S01]  /*2ad0*/  LDS R16, [R7+0x13c] ;  /* 0x00013c0007107984 */ /* 0x000ee20000000800 */
[----:B--2---:R-:W-:-:S04]  /*2ae0*/  IADD3 R18, PT, PT, R4, R9, R2 ;  /* 0x0000000904127210 */ /* 0x004fc80007ffe002 */
[----:B-----5:R-:W-:-:S04]  /*2af0*/  IADD3 R18, PT, PT, R11, R18, R8 ;  /* 0x000000120b127210 */ /* 0x020fc80007ffe008 */
[----:B-1----:R-:W-:-:S04]  /*2b00*/  IADD3 R18, PT, PT, R13, R18, R10 ;  /* 0x000000120d127210 */ /* 0x002fc80007ffe00a */
[----:B----4-:R-:W-:-:S04]  /*2b10*/  IADD3 R18, PT, PT, R15, R18, R12 ;  /* 0x000000120f127210 */ /* 0x010fc80007ffe00c */
[----:B0-----:R-:W-:-:S05]  /*2b20*/  IADD3 R19, PT, PT, R17, R18, R14 ;  /* 0x0000001211137210 */ /* 0x001fca0007ffe00e */
[----:B---3--:R-:W-:Y:S01]  /*2b30*/  IMAD.IADD R16, R16, 0x1, R19 ;  /* 0x0000000110107824 */ /* 0x008fe200078e0213 */
[----:B------:R-:W-:Y:S06]  /*2b40*/  BRA.DIV UR4, `(.L_x_18) ;  /* 0x0000006204d47947 */ /* 0x000fec000b800000 */
[----:B------:R-:W0:Y:S02]  /*2b50*/  SHFL.UP P0, R19, R16, 0x1, RZ ;  /* 0x0420000010137989 */ /* 0x000e2400000000ff */
[----:B0-----:R-:W-:-:S05]  /*2b60*/  @P0 IMAD.IADD R19, R16, 0x1, R19 ;  /* 0x0000000110130824 */ /* 0x001fca00078e0213 */
[----:B------:R-:W0:Y:S02]  /*2b70*/  SHFL.UP P0, R18, R19, 0x2, RZ ;  /* 0x0440000013127989 */ /* 0x000e2400000000ff */
[----:B0-----:R-:W-:-:S05]  /*2b80*/  @P0 IMAD.IADD R18, R19, 0x1, R18 ;  /* 0x0000000113120824 */ /* 0x001fca00078e0212 */
[----:B------:R-:W0:Y:S02]  /*2b90*/  SHFL.UP P0, R21, R18, 0x4, RZ ;  /* 0x0480000012157989 */ /* 0x000e2400000000ff */
[----:B0-----:R-:W-:-:S05]  /*2ba0*/  @P0 IMAD.IADD R21, R18, 0x1, R21 ;  /* 0x0000000112150824 */ /* 0x001fca00078e0215 */
[----:B------:R-:W0:Y:S02]  /*2bb0*/  SHFL.UP P0, R20, R21, 0x8, RZ ;  /* 0x0500000015147989 */ /* 0x000e2400000000ff */
[----:B0-----:R-:W-:-:S05]  /*2bc0*/  @P0 IMAD.IADD R20, R21, 0x1, R20 ;  /* 0x0000000115140824 */ /* 0x001fca00078e0214 */
[----:B------:R0:W1:Y:S02]  /*2bd0*/  SHFL.UP P0, R23, R20, 0x10, RZ ;  /* 0x0600000014177989 */ /* 0x00006400000000ff */
.L_x_32:
[----:B-1----:R-:W-:-:S04]  /*2be0*/  @P0 IMAD.IADD R23, R20, 0x1, R23 ;  /* 0x0000000114170824 */ /* 0x002fc800078e0217 */
[----:B------:R-:W-:-:S04]  /*2bf0*/  IMAD.IADD R16, R23, 0x1, -R16 ;  /* 0x0000000117107824 */ /* 0x000fc800078e0a10 */
[----:B------:R-:W-:Y:S01]  /*2c00*/  IMAD.IADD R2, R2, 0x1, R16 ;  /* 0x0000000102027824 */ /* 0x000fe200078e0210 */
[----:B------:R1:W-:Y:S03]  /*2c10*/  STS [R7+0x110], R16 ;  /* 0x0001101007007388 */ /* 0x0003e60000000800 */
        /* <DEDUP_REMOVED lines=19> */
[----:B------:R1:W-:Y:S04]  /*2d50*/  STS [R7+0x138], R14 ;  /* 0x0001380e07007388 */ /* 0x0003e80000000800 */
[----:B------:R1:W-:Y:S02]  /*2d60*/  STS [R7+0x13c], R18 ;  /* 0x00013c1207007388 */ /* 0x0003e40000000800 */
.L_x_17:
[----:B------:R-:W-:Y:S05]  /*2d70*/  WARPSYNC.ALL ;  /* 0x0000000000007948 */ /* 0x000fea0003800000 */
[----:B------:R-:W-:Y:S06]  /*2d80*/  BAR.SYNC.DEFER_BLOCKING 0x0 ;  /* 0x0000000000007b1d */ /* 0x000fec0000010000 */
[----:B0-----:R-:W1:Y:S02]  /*2d90*/  LDS R6, [R6+0x110] ;  /* 0x0001100006067984 */ /* 0x001e640000000800 */
[----:B-1----:R-:W-:Y:S01]  /*2da0*/  IMAD.IADD R2, R27, 0x1, R6 ;  /* 0x000000011b027824 */ /* 0x002fe200078e0206 */
[----:B------:R-:W-:Y:S04]  /*2db0*/  BAR.SYNC.DEFER_BLOCKING 0x0 ;  /* 0x0000000000007b1d */ /* 0x000fe80000010000 */
[----:B------:R-:W-:-:S04]  /*2dc0*/  ISETP.NE.AND P0, PT, R2, R5, PT ;  /* 0x000000050200720c */ /* 0x000fc80003f05270 */
[----:B------:R-:W-:-:S04]  /*2dd0*/  ISETP.EQ.OR P0, PT, R2, RZ, !P0 ;  /* 0x000000ff0200720c */ /* 0x000fc80004702670 */
[----:B------:R-:W-:-:S13]  /*2de0*/  ISETP.GT.U32.OR P0, PT, R71, 0x1f, P0 ;  /* 0x0000001f4700780c */ /* 0x000fda0000704470 */
[----:B------:R-:W-:Y:S06]  /*2df0*/  BAR.RED.AND.DEFER_BLOCKING 0x0, P0 ;  /* 0x0000000000007b1d */ /* 0x000fec0000014400 */
[----:B------:R-:W0:Y:S02]  /*2e00*/  B2R.RESULT RZ, P0 ;  /* 0x0000000000ff731c */ /* 0x000e240000004000 */
[----:B0-----:R-:W-:Y:S05]  /*2e10*/  @P0 BRA `(.L_x_19) ;  /* 0x0000005000780947 */ /* 0x001fea0003800000 */
[----:B------:R-:W-:-:S13]  /*2e20*/  ISETP.GE.AND P0, PT, R5, 0x1080, PT ;  /* 0x000010800500780c */ /* 0x000fda0003f06270 */
[----:B------:R-:W-:Y:S05]  /*2e30*/  @!P0 BRA `(.L_x_20) ;  /* 0x0000002400388947 */ /* 0x000fea0003800000 */
[----:B------:R-:W-:-:S04]  /*2e40*/  IMAD R7, R71, 0x28, R0 ;  /* 0x0000002847077824 */ /* 0x000fc800078e0200 */
[----:B------:R-:W-:-:S07]  /*2e50*/  IMAD R6, R71, 0x18, R7 ;  /* 0x0000001847067824 */ /* 0x000fce00078e0207 */
.L_x_21:
[----:B0-2---:R-:W-:-:S04]  /*2e60*/  IADD3 R9, P0, PT, R71, R27, RZ ;  /* 0x0000001b47097210 */ /* 0x005fc80007f1e0ff */
[----:B------:R-:W-:Y:S02]  /*2e70*/  LEA.HI.X.SX32 R10, R27, RZ, 0x1, P0 ;  /* 0x000000ff1b0a7211 */ /* 0x000fe400000f0eff */
[----:B------:R-:W-:-:S04]  /*2e80*/  LEA R8, P0, R9, UR12, 0x2 ;  /* 0x0000000c09087c11 */ /* 0x000fc8000f8010ff */
[----:B------:R-:W-:-:S05]  /*2e90*/  LEA.HI.X R9, R9, UR13, R10, 0x2, P0 ;  /* 0x0000000d09097c11 */ /* 0x000fca00080f140a */
[----:B------:R-:W2:Y:S04]  /*2ea0*/  LDG.E R11, desc[UR8][R8.64] ;  /* 0x00000008080b7981 */ /* 0x000ea8000c1e1900 */
[----:B------:R-:W5:Y:S04]  /*2eb0*/  LDG.E R13, desc[UR8][R8.64+0x600] ;  /* 0x00060008080d7981 */ /* 0x000f68000c1e1900 */
[----:B------:R-:W3:Y:S04]  /*2ec0*/  LDG.E R15, desc[UR8][R8.64+0xc00] ;  /* 0x000c0008080f7981 */ /* 0x000ee8000c1e1900 */
[----:B------:R-:W3:Y:S04]  /*2ed0*/  LDG.E R19, desc[UR8][R8.64+0x1200] ;  /* 0x0012000808137981 */ /* 0x000ee8000c1e1900 */
[----:B------:R-:W3:Y:S04]  /*2ee0*/  LDG.E R21, desc[UR8][R8.64+0x1800] ;  /* 0x0018000808157981 */ /* 0x000ee8000c1e1900 */
[----:B------:R-:W3:Y:S04]  /*2ef0*/  LDG.E R23, desc[UR8][R8.64+0x1e00] ;  /* 0x001e000808177981 */ /* 0x000ee8000c1e1900 */
[----:B------:R-:W3:Y:S04]  /*2f00*/  LDG.E R25, desc[UR8][R8.64+0x2400] ;  /* 0x0024000808197981 */ /* 0x000ee8000c1e1900 */
[----:B------:R-:W3:Y:S04]  /*2f10*/  LDG.E R29, desc[UR8][R8.64+0x2a00] ;  /* 0x002a0008081d7981 */ /* 0x000ee8000c1e1900 */
[----:B------:R-:W3:Y:S04]  /*2f20*/  LDG.E R33, desc[UR8][R8.64+0x3000] ;  /* 0x0030000808217981 */ /* 0x000ee8000c1e1900 */
[----:B------:R-:W3:Y:S04]  /*2f30*/  LDG.E R35, desc[UR8][R8.64+0x3600] ;  /* 0x0036000808237981 */ /* 0x000ee8000c1e1900 */
[----:B------:R-:W3:Y:S01]  /*2f40*/  LDG.E R37, desc[UR8][R8.64+0x3c00] ;  /* 0x003c000808257981 */ /* 0x000ee2000c1e1900 */
[----:B------:R-:W-:Y:S05]  /*2f50*/  WARPSYNC.ALL ;  /* 0x0000000000007948 */ /* 0x000fea0003800000 */
[----:B------:R-:W-:Y:S01]  /*2f60*/  IMAD R10, R71, 0x28, R0 ;  /* 0x00000028470a7824 */ /* 0x000fe200078e0200 */
[----:B----4-:R-:W-:Y:S01]  /*2f70*/  UBMSK UR6, URZ, UR7 ;  /* 0x00000007ff06729b */ /* 0x010fe20008000000 */
[----:B------:R-:W0:Y:S01]  /*2f80*/  S2R R68, SR_LANEID ;  /* 0x0000000000447919 */ /* 0x000e220000000000 */
[----:B------:R-:W1:Y:S01]  /*2f90*/  S2UR UR5, SR_CgaCtaId ;  /* 0x00000000000579c3 */ /* 0x000e620000008800 */
[----:B------:R-:W-:Y:S01]  /*2fa0*/  UMOV UR4, 0x400 ;  /* 0x0000040000047882 */ /* 0x000fe20000000000 */
[----:B------:R-:W-:-:S04]  /*2fb0*/  SHF.R.U32.HI R72, RZ, 0x5, R71 ;  /* 0x00000005ff487819 */ /* 0x000fc80000011647 */
[C---:B------:R-:W-:Y:S02]  /*2fc0*/  ISETP.NE.AND P4, PT, R72.reuse, 0xa, PT ;  /* 0x0000000a4800780c */ /* 0x040fe40003f85270 */
[----:B------:R-:W-:Y:S01]  /*2fd0*/  ISETP.NE.AND P3, PT, R72, 0xb, PT ;  /* 0x0000000b4800780c */ /* 0x000fe20003f65270 */
[----:B-1----:R-:W-:Y:S01]  /*2fe0*/  ULEA UR4, UR5, UR4, 0x18 ;  /* 0x0000000405047291 */ /* 0x002fe2000f8ec0ff */
[----:B0-----:R-:W-:Y:S01]  /*2ff0*/  ISETP.NE.AND P1, PT, R68, 0x1f, PT ;  /* 0x0000001f4400780c */ /* 0x001fe20003f25270 */
[----:B--2---:R-:W-:Y:S04]  /*3000*/  STS [R0], R11 ;  /* 0x0000000b00007388 */ /* 0x004fe80000000800 */
[----:B-----5:R-:W-:Y:S04]  /*3010*/  STS [R0+0x600], R13 ;  /* 0x0006000d00007388 */ /* 0x020fe80000000800 */
[----:B---3--:R-:W-:Y:S04]  /*3020*/  STS [R0+0xc00], R15 ;  /* 0x000c000f00007388 */ /* 0x008fe80000000800 */
[----:B------:R-:W-:Y:S04]  /*3030*/  STS [R0+0x1200], R19 ;  /* 0x0012001300007388 */ /* 0x000fe80000000800 */
[----:B------:R-:W-:Y:S04]  /*3040*/  STS [R0+0x1800], R21 ;  /* 0x0018001500007388 */ /* 0x000fe80000000800 */
[----:B------:R-:W-:Y:S04]  /*3050*/  STS [R0+0x1e00], R23 ;  /* 0x001e001700007388 */ /* 0x000fe80000000800 */
[----:B------:R-:W-:Y:S04]  /*3060*/  STS [R0+0x2400], R25 ;  /* 0x0024001900007388 */ /* 0x000fe80000000800 */
[----:B------:R-:W-:Y:S04]  /*3070*/  STS [R0+0x2a00], R29 ;  /* 0x002a001d00007388 */ /* 0x000fe80000000800 */
[----:B------:R-:W-:Y:S04]  /*3080*/  STS [R0+0x3000], R33 ;  /* 0x0030002100007388 */ /* 0x000fe80000000800 */
[----:B------:R-:W-:Y:S04]  /*3090*/  STS [R0+0x3600], R35 ;  /* 0x0036002300007388 */ /* 0x000fe80000000800 */
[----:B------:R-:W-:Y:S01]  /*30a0*/  STS [R0+0x3c00], R37 ;  /* 0x003c002500007388 */ /* 0x000fe20000000800 */
[----:B------:R-:W-:Y:S06]  /*30b0*/  BAR.SYNC.DEFER_BLOCKING 0x0 ;  /* 0x0000000000007b1d */ /* 0x000fec0000010000 */
[----:B------:R-:W0:Y:S04]  /*30c0*/  LDS R31, [R10] ;  /* 0x000000000a1f7984 */ /* 0x000e280000000800 */
[----:B------:R-:W1:Y:S04]  /*30d0*/  LDS R21, [R10+0x4] ;  /* 0x000004000a157984 */ /* 0x000e680000000800 */
[----:B------:R-:W2:Y:S04]  /*30e0*/  LDS R30, [R10+0x8] ;  /* 0x000008000a1e7984 */ /* 0x000ea80000000800 */
[----:B------:R-:W3:Y:S04]  /*30f0*/  LDS R29, [R10+0xc] ;  /* 0x00000c000a1d7984 */ /* 0x000ee80000000800 */
[----:B------:R-:W4:Y:S04]  /*3100*/  LDS R28, [R10+0x10] ;  /* 0x000010000a1c7984 */ /* 0x000f280000000800 */
[----:B------:R-:W5:Y:S04]  /*3110*/  LDS R26, [R10+0x14] ;  /* 0x000014000a1a7984 */ /* 0x000f680000000800 */
[----:B------:R-:W5:Y:S04]  /*3120*/  LDS R20, [R10+0x18] ;  /* 0x000018000a147984 */ /* 0x000f680000000800 */
[----:B------:R-:W5:Y:S04]  /*3130*/  LDS R25, [R10+0x1c] ;  /* 0x00001c000a197984 */ /* 0x000f680000000800 */
[----:B------:R-:W5:Y:S04]  /*3140*/  LDS R24, [R10+0x20] ;  /* 0x000020000a187984 */ /* 0x000f680000000800 */
[----:B------:R-:W5:Y:S01]  /*3150*/  LDS R23, [R10+0x24] ;  /* 0x000024000a177984 */ /* 0x000f620000000800 */
[----:B0-----:R-:W-:-:S03]  /*3160*/  LOP3.LUT R31, R31, 0x80000000, RZ, 0x3c, !PT ;  /* 0x800000001f1f7812 */ /* 0x001fc600078e3cff */
[----:B------:R0:W0:Y:S01]  /*3170*/  LDS R22, [R10+0x28] ;  /* 0x000028000a167984 */ /* 0x0000220000000800 */
[----:B------:R-:W-:Y:S01]  /*3180*/  SHF.R.U32.HI R8, RZ, UR14, R31 ;  /* 0x0000000eff087c19 */ /* 0x000fe2000801161f */
[----:B------:R-:W-:Y:S01]  /*3190*/  BAR.SYNC.DEFER_BLOCKING 0x0 ;  /* 0x0000000000007b1d */ /* 0x000fe20000010000 */
[----:B-1----:R-:W-:Y:S02]  /*31a0*/  LOP3.LUT R21, R21, 0x80000000, RZ, 0x3c, !PT ;  /* 0x8000000015157812 */ /* 0x002fe400078e3cff */
[----:B------:R-:W-:Y:S02]  /*31b0*/  LOP3.LUT R8, R8, UR6, RZ, 0xc0, !PT ;  /* 0x0000000608087c12 */ /* 0x000fe4000f8ec0ff */
[----:B--2---:R-:W-:Y:S02]  /*31c0*/  LOP3.LUT R30, R30, 0x80000000, RZ, 0x3c, !PT ;  /* 0x800000001e1e7812 */ /* 0x004fe400078e3cff */
[----:B------:R-:W-:Y:S02]  /*31d0*/  LOP3.LUT R9, R8, 0xf, RZ, 0xc0, !PT ;  /* 0x0000000f08097812 */ /* 0x000fe400078ec0ff */
[----:B------:R-:W-:-:S02]  /*31e0*/  SHF.R.U32.HI R8, RZ, 0x3, R8 ;  /* 0x00000003ff087819 */ /* 0x000fc40000011608 */
[----:B---3--:R-:W-:Y:S01]  /*31f0*/  LOP3.LUT R29, R29, 0x80000000, RZ, 0x3c, !PT ;  /* 0x800000001d1d7812 */ /* 0x008fe200078e3cff */
[----:B------:R-:W-:Y:S01]  /*3200*/  IMAD R9, R9, 0x600, R0 ;  /* 0x0000060009097824 */ /* 0x000fe200078e0200 */
[----:B------:R-:W-:Y:S02]  /*3210*/  LOP3.LUT R8, R8, 0x1ffffffe, RZ, 0xc0, !PT ;  /* 0x1ffffffe08087812 */ /* 0x000fe400078ec0ff */
[----:B----4-:R-:W-:Y:S02]  /*3220*/  LOP3.LUT R28, R28, 0x80000000, RZ, 0x3c, !PT ;  /* 0x800000001c1c7812 */ /* 0x010fe400078e3cff */
[----:B-----5:R-:W-:Y:S01]  /*3230*/  LOP3.LUT R26, R26, 0x80000000, RZ, 0x3c, !PT ;  /* 0x800000001a1a7812 */ /* 0x020fe200078e3cff */
[----:B------:R-:W-:Y:S01]  /*3240*/  IMAD.IADD R8, R9, 0x1, R8 ;  /* 0x0000000109087824 */ /* 0x000fe200078e0208 */
[----:B------:R-:W-:Y:S02]  /*3250*/  SHF.R.U32.HI R9, RZ, UR14, R21 ;  /* 0x0000000eff097c19 */ /* 0x000fe40008011615 */
[----:B------:R-:W-:-:S02]  /*3260*/  LOP3.LUT R20, R20, 0x80000000, RZ, 0x3c, !PT ;  /* 0x8000000014147812 */ /* 0x000fc400078e3cff */
[----:B------:R-:W-:Y:S01]  /*3270*/  LOP3.LUT R9, R9, UR6, RZ, 0xc0, !PT ;  /* 0x0000000609097c12 */ /* 0x000fe2000f8ec0ff */
[----:B------:R-:W-:Y:S01]  /*3280*/  STS [R0], RZ ;  /* 0x000000ff00007388 */ /* 0x000fe20000000800 */
[----:B------:R-:W-:Y:S02]  /*3290*/  LOP3.LUT R25, R25, 0x80000000, RZ, 0x3c, !PT ;  /* 0x8000000019197812 */ /* 0x000fe400078e3cff */
[----:B------:R-:W-:Y:S01]  /*32a0*/  LOP3.LUT R11, R9, 0xf, RZ, 0xc0, !PT ;  /* 0x0000000f090b7812 */ /* 0x000fe200078ec0ff */
[----:B------:R-:W-:Y:S01]  /*32b0*/  STS [R0+0x600], RZ ;  /* 0x000600ff00007388 */ /* 0x000fe20000000800 */
[----:B------:R-:W-:Y:S02]  /*32c0*/  SHF.R.U32.HI R9, RZ, 0x3, R9 ;  /* 0x00000003ff097819 */ /* 0x000fe40000011609 */
[----:B------:R-:W-:Y:S01]  /*32d0*/  LOP3.LUT R24, R24, 0x80000000, RZ, 0x3c, !PT ;  /* 0x8000000018187812 */ /* 0x000fe200078e3cff */
[----:B------:R-:W-:Y:S01]  /*32e0*/  STS [R0+0xc00], RZ ;  /* 0x000c00ff00007388 */ /* 0x000fe20000000800 */
[----:B0-----:R-:W-:Y:S01]  /*32f0*/  LOP3.LUT R10, R9, 0x1ffffffe, RZ, 0xc0, !PT ;  /* 0x1ffffffe090a7812 */ /* 0x001fe200078ec0ff */
[----:B------:R-:W-:Y:S01]  /*3300*/  IMAD R11, R11, 0x600, R0 ;  /* 0x000006000b0b7824 */ /* 0x000fe200078e0200 */
[----:B------:R-:W-:Y:S01]  /*3310*/  LOP3.LUT R23, R23, 0x80000000, RZ, 0x3c, !PT ;  /* 0x8000000017177812 */ /* 0x000fe200078e3cff */
[----:B------:R-:W-:Y:S01]  /*3320*/  STS [R0+0x1200], RZ ;  /* 0x001200ff00007388 */ /* 0x000fe20000000800 */
[----:B------:R-:W-:Y:S01]  /*3330*/  LOP3.LUT R22, R22, 0x80000000, RZ, 0x3c, !PT ;  /* 0x8000000016167812 */ /* 0x000fe200078e3cff */
[----:B------:R-:W-:Y:S01]  /*3340*/  IMAD.IADD R10, R11, 0x1, R10 ;  /* 0x000000010b0a7824 */ /* 0x000fe200078e020a */
[----:B------:R-:W-:Y:S01]  /*3350*/  SHF.R.U32.HI R11, RZ, UR14, R30 ;  /* 0x0000000eff0b7c19 */ /* 0x000fe2000801161e */
[----:B------:R-:W-:Y:S03]  /*3360*/  STS [R0+0x1800], RZ ;  /* 0x001800ff00007388 */ /* 0x000fe60000000800 */
[----:B------:R-:W-:Y:S01]  /*3370*/  LOP3.LUT R11, R11, UR6, RZ, 0xc0, !PT ;  /* 0x000000060b0b7c12 */ /* 0x000fe2000f8ec0ff */
[----:B------:R-:W-:Y:S03]  /*3380*/  STS [R0+0x1e00], RZ ;  /* 0x001e00ff00007388 */ /* 0x000fe60000000800 */
[----:B------:R-:W-:Y:S01]  /*3390*/  LOP3.LUT R13, R11, 0xf, RZ, 0xc0, !PT ;  /* 0x0000000f0b0d7812 */ /* 0x000fe200078ec0ff */
[----:B------:R-:W-:Y:S01]  /*33a0*/  STS [R0+0x2400], RZ ;  /* 0x002400ff00007388 */ /* 0x000fe20000000800 */
[----:B------:R-:W-:-:S03]  /*33b0*/  SHF.R.U32.HI R11, RZ, 0x3, R11 ;  /* 0x00000003ff0b7819 */ /* 0x000fc6000001160b */
[----:B------:R-:W-:Y:S01]  /*33c0*/  STS [R0+0x2a00], RZ ;  /* 0x002a00ff00007388 */ /* 0x000fe20000000800 */
[----:B------:R-:W-:Y:S01]  /*33d0*/  LOP3.LUT R34, R11, 0x1ffffffe, RZ, 0xc0, !PT ;  /* 0x1ffffffe0b227812 */ /* 0x000fe200078ec0ff */
[----:B------:R-:W-:Y:S02]  /*33e0*/  IMAD R13, R13, 0x600, R0 ;  /* 0x000006000d0d7824 */ /* 0x000fe400078e0200 */
[----:B------:R-:W-:Y:S02]  /*33f0*/  STS [R0+0x3000], RZ ;  /* 0x003000ff00007388 */ /* 0x000fe40000000800 */
[----:B------:R-:W-:Y:S02]  /*3400*/  IMAD.IADD R34, R13, 0x1, R34 ;  /* 0x000000010d227824 */ /* 0x000fe400078e0222 */
[----:B------:R-:W-:Y:S04]  /*3410*/  STS [R0+0x3600], RZ ;  /* 0x003600ff00007388 */ /* 0x000fe80000000800 */
[----:B------:R-:W-:Y:S04]  /*3420*/  STS [R0+0x3c00], RZ ;  /* 0x003c00ff00007388 */ /* 0x000fe80000000800 */
[----:B------:R-:W-:Y:S04]  /*3430*/  STS [R0+0x4200], RZ ;  /* 0x004200ff00007388 */ /* 0x000fe80000000800 */
[----:B------:R-:W-:Y:S04]  /*3440*/  STS [R0+0x4800], RZ ;  /* 0x004800ff00007388 */ /* 0x000fe80000000800 */
[----:B------:R-:W-:Y:S04]  /*3450*/  STS [R0+0x4e00], RZ ;  /* 0x004e00ff00007388 */ /* 0x000fe80000000800 */
[----:B------:R-:W-:Y:S04]  /*3460*/  STS [R0+0x5400], RZ ;  /* 0x005400ff00007388 */ /* 0x000fe80000000800 */
[----:B------:R-:W-:Y:S04]  /*3470*/  STS [R0+0x5a00], RZ ;  /* 0x005a00ff00007388 */ /* 0x000fe80000000800 */
[----:B------:R-:W-:Y:S04]  /*3480*/  STS [R0+0x6000], RZ ;  /* 0x006000ff00007388 */ /* 0x000fe80000000800 */
[----:B------:R-:W0:Y:S02]  /*3490*/  LDS.U16 R35, [R8] ;  /* 0x0000000008237984 */ /* 0x000e240000000400 */
[----:B0-----:R-:W-:-:S05]  /*34a0*/  VIADD R9, R35, 0x1 ;  /* 0x0000000123097836 */ /* 0x001fca0000000000 */
[----:B------:R0:W-:Y:S04]  /*34b0*/  STS.U16 [R8], R9 ;  /* 0x0000000908007388 */ /* 0x0001e80000000400 */
[----:B------:R-:W1:Y:S01]  /*34c0*/  LDS.U16 R36, [R10] ;  /* 0x000000000a247984 */ /* 0x000e620000000400 */
[----:B0-----:R-:W-:-:S04]  /*34d0*/  SHF.R.U32.HI R8, RZ, UR14, R29 ;  /* 0x0000000eff087c19 */ /* 0x001fc8000801161d */
[----:B------:R-:W-:-:S04]  /*34e0*/  LOP3.LUT R8, R8, UR6, RZ, 0xc0, !PT ;  /* 0x0000000608087c12 */ /* 0x000fc8000f8ec0ff */
[----:B------:R-:W-:Y:S02]  /*34f0*/  LOP3.LUT R9, R8, 0xf, RZ, 0xc0, !PT ;  /* 0x0000000f08097812 */ /* 0x000fe400078ec0ff */
[----:B------:R-:W-:-:S03]  /*3500*/  SHF.R.U32.HI R8, RZ, 0x3, R8 ;  /* 0x00000003ff087819 */ /* 0x000fc60000011608 */
[----:B------:R-:W-:Y:S01]  /*3510*/  IMAD R41, R9, 0x600, R0 ;  /* 0x0000060009297824 */ /* 0x000fe200078e0200 */
[----:B------:R-:W-:-:S05]  /*3520*/  LOP3.LUT R8, R8, 0x1ffffffe, RZ, 0xc0, !PT ;  /* 0x1ffffffe08087812 */ /* 0x000fca00078ec0ff */
[----:B------:R-:W-:Y:S01]  /*3530*/  IMAD.IADD R41, R41, 0x1, R8 ;  /* 0x0000000129297824 */ /* 0x000fe200078e0208 */
[----:B------:R-:W-:-:S04]  /*3540*/  SHF.R.U32.HI R8, RZ, UR14, R28 ;  /* 0x0000000eff087c19 */ /* 0x000fc8000801161c */
[----:B------:R-:W-:Y:S01]  /*3550*/  LOP3.LUT R8, R8, UR6, RZ, 0xc0, !PT ;  /* 0x0000000608087c12 */ /* 0x000fe2000f8ec0ff */
[----:B-1----:R-:W-:-:S05]  /*3560*/  VIADD R11, R36, 0x1 ;  /* 0x00000001240b7836 */ /* 0x002fca0000000000 */
[----:B------:R0:W-:Y:S04]  /*3570*/  STS.U16 [R10], R11 ;  /* 0x0000000b0a007388 */ /* 0x0001e80000000400 */
[----:B------:R-:W1:Y:S01]  /*3580*/  LDS.U16 R40, [R34] ;  /* 0x0000000022287984 */ /* 0x000e620000000400 */
[----:B0-----:R-:W-:Y:S02]  /*3590*/  LOP3.LUT R11, R8, 0xf, RZ, 0xc0, !PT ;  /* 0x0000000f080b7812 */ /* 0x001fe400078ec0ff */
[----:B------:R-:W-:-:S03]  /*35a0*/  SHF.R.U32.HI R8, RZ, 0x3, R8 ;  /* 0x00000003ff087819 */ /* 0x000fc60000011608 */
[----:B------:R-:W-:Y:S01]  /*35b0*/  IMAD R11, R11, 0x600, R0 ;  /* 0x000006000b0b7824 */ /* 0x000fe200078e0200 */
[----:B------:R-:W-:-:S05]  /*35c0*/  LOP3.LUT R10, R8, 0x1ffffffe, RZ, 0xc0, !PT ;  /* 0x1ffffffe080a7812 */ /* 0x000fca00078ec0ff */
[----:B------:R-:W-:Y:S02]  /*35d0*/  IMAD.IADD R33, R11, 0x1, R10 ;  /* 0x000000010b217824 */ /* 0x000fe400078e020a */
[----:B-1----:R-:W-:-:S05]  /*35e0*/  VIADD R9, R40, 0x1 ;  /* 0x0000000128097836 */ /* 0x002fca0000000000 */
        /* <DEDUP_REMOVED lines=17> */
[----:B------:R-:W-:Y:S02]  /*3700*/  LOP3.LUT R11, R8, 0x1ffffffe, RZ, 0xc0, !PT ;  /* 0x1ffffffe080b7812 */ /* 0x000fe400078ec0ff */
[----:B------:R-:W-:-:S03]  /*3710*/  SHF.R.U32.HI R8, RZ, UR14, R25 ;  /* 0x0000000eff087c19 */ /* 0x000fc60008011619 */
[----:B------:R-:W-:Y:S01]  /*3720*/  IMAD.IADD R42, R42, 0x1, R11 ;  /* 0x000000012a2a7824 */ /* 0x000fe200078e020b */
[----:B------:R-:W-:-:S04]  /*3730*/  LOP3.LUT R8, R8, UR6, RZ, 0xc0, !PT ;  /* 0x0000000608087c12 */ /* 0x000fc8000f8ec0ff */
[----:B------:R-:W-:Y:S02]  /*3740*/  LOP3.LUT R11, R8, 0xf, RZ, 0xc0, !PT ;  /* 0x0000000f080b7812 */ /* 0x000fe400078ec0ff */
[----:B------:R-:W-:-:S03]  /*3750*/  SHF.R.U32.HI R8, RZ, 0x3, R8 ;  /* 0x00000003ff087819 */ /* 0x000fc60000011608 */
[----:B------:R-:W-:Y:S01]  /*3760*/  IMAD R44, R11, 0x600, R0 ;  /* 0x000006000b2c7824 */ /* 0x000fe200078e0200 */
[----:B------:R-:W-:Y:S02]  /*3770*/  LOP3.LUT R13, R8, 0x1ffffffe, RZ, 0xc0, !PT ;  /* 0x1ffffffe080d7812 */ /* 0x000fe400078ec0ff */
[----:B------:R-:W-:Y:S01]  /*3780*/  SHF.R.U32.HI R8, RZ, UR14, R24 ;  /* 0x0000000eff087c19 */ /* 0x000fe20008011618 */
[----:B-1----:R-:W-:Y:S02]  /*3790*/  VIADD R10, R38, 0x1 ;  /* 0x00000001260a7836 */ /* 0x002fe40000000000 */
[----:B------:R-:W-:Y:S01]  /*37a0*/  IMAD.IADD R44, R44, 0x1, R13 ;  /* 0x000000012c2c7824 */ /* 0x000fe200078e020d */
[----:B------:R-:W-:Y:S02]  /*37b0*/  LOP3.LUT R8, R8, UR6, RZ, 0xc0, !PT ;  /* 0x0000000608087c12 */ /* 0x000fe4000f8ec0ff */
[----:B------:R-:W-:Y:S04]  /*37c0*/  STS.U16 [R33], R10 ;  /* 0x0000000a21007388 */ /* 0x000fe80000000400 */
[----:B------:R-:W0:Y:S02]  /*37d0*/  LDS.U16 R37, [R32] ;  /* 0x0000000020257984 */ /* 0x000e240000000400 */
[----:B0-----:R-:W-:-:S05]  /*37e0*/  VIADD R9, R37, 0x1 ;  /* 0x0000000125097836 */ /* 0x001fca0000000000 */
[----:B------:R0:W-:Y:S04]  /*37f0*/  STS.U16 [R32], R9 ;  /* 0x0000000920007388 */ /* 0x0001e80000000400 */
[----:B------:R-:W1:Y:S01]  /*3800*/  LDS.U16 R43, [R42] ;  /* 0x000000002a2b7984 */ /* 0x000e620000000400 */
[----:B0-----:R-:W-:Y:S02]  /*3810*/  LOP3.LUT R9, R8, 0xf, RZ, 0xc0, !PT ;  /* 0x0000000f08097812 */ /* 0x001fe400078ec0ff */
[----:B------:R-:W-:-:S03]  /*3820*/  SHF.R.U32.HI R8, RZ, 0x3, R8 ;  /* 0x00000003ff087819 */ /* 0x000fc60000011608 */
[----:B------:R-:W-:Y:S01]  /*3830*/  IMAD R46, R9, 0x600, R0 ;  /* 0x00000600092e7824 */ /* 0x000fe200078e0200 */
[----:B------:R-:W-:Y:S02]  /*3840*/  LOP3.LUT R13, R8, 0x1ffffffe, RZ, 0xc0, !PT ;  /* 0x1ffffffe080d7812 */ /* 0x000fe400078ec0ff */
[----:B------:R-:W-:-:S03]  /*3850*/  SHF.R.U32.HI R8, RZ, UR14, R23 ;  /* 0x0000000eff087c19 */ /* 0x000fc60008011617 */
[----:B------:R-:W-:Y:S01]  /*3860*/  IMAD.IADD R46, R46, 0x1, R13 ;  /* 0x000000012e2e7824 */ /* 0x000fe200078e020d */
[----:B------:R-:W-:Y:S01]  /*3870*/  LOP3.LUT R8, R8, UR6, RZ, 0xc0, !PT ;  /* 0x0000000608087c12 */ /* 0x000fe2000f8ec0ff */
[----:B-1----:R-:W-:-:S05]  /*3880*/  VIADD R11, R43, 0x1 ;  /* 0x000000012b0b7836 */ /* 0x002fca0000000000 */
        /* <DEDUP_REMOVED lines=18> */
[----:B------:R-:W-:Y:S04]  /*39b0*/  STS.U16 [R46], R11 ;  /* 0x0000000b2e007388 */ /* 0x000fe80000000400 */
[----:B------:R-:W0:Y:S02]  /*39c0*/  LDS.U16 R49, [R48] ;  /* 0x0000000030317984 */ /* 0x000e240000000400 */
[----:B0-----:R-:W-:-:S05]  /*39d0*/  VIADD R9, R49, 0x1 ;  /* 0x0000000131097836 */ /* 0x001fca0000000000 */
[----:B------:R-:W-:Y:S04]  /*39e0*/  STS.U16 [R48], R9 ;  /* 0x0000000930007388 */ /* 0x000fe80000000400 */
[----:B------:R-:W0:Y:S02]  /*39f0*/  LDS.U16 R53, [R51] ;  /* 0x0000000033357984 */ /* 0x000e240000000400 */
[----:B0-----:R-:W-:-:S05]  /*3a00*/  VIADD R8, R53, 0x1 ;  /* 0x0000000135087836 */ /* 0x001fca0000000000 */
[----:B------:R-:W-:Y:S01]  /*3a10*/  STS.U16 [R51], R8 ;  /* 0x0000000833007388 */ /* 0x000fe20000000400 */
[----:B------:R-:W-:Y:S06]  /*3a20*/  BAR.SYNC.DEFER_BLOCKING 0x0 ;  /* 0x0000000000007b1d */ /* 0x000fec0000010000 */
[----:B------:R-:W-:Y:S04]  /*3a30*/  LDS R50, [R6] ;  /* 0x0000000006327984 */ /* 0x000fe80000000800 */
[----:B------:R-:W0:Y:S04]  /*3a40*/  LDS R11, [R6+0x4] ;  /* 0x00000400060b7984 */ /* 0x000e280000000800 */
        /* <DEDUP_REMOVED lines=8> */
[----:B------:R-:W5:Y:S04]  /*3ad0*/  LDS R60, [R6+0x28] ;  /* 0x00002800063c7984 */ /* 0x000f680000000800 */
[----:B------:R-:W5:Y:S01]  /*3ae0*/  LDS R9, [R6+0x2c] ;  /* 0x00002c0006097984 */ /* 0x000f620000000800 */
[----:B0-----:R-:W-:-:S03]  /*3af0*/  IMAD.IADD R52, R50, 0x1, R11 ;  /* 0x0000000132347824 */ /* 0x001fc600078e020b */
[----:B------:R-:W0:Y:S01]  /*3b00*/  LDS R11, [R6+0x30] ;  /* 0x00003000060b7984 */ /* 0x000e220000000800 */
[----:B-1----:R-:W-:-:S03]  /*3b10*/  IMAD.IADD R67, R67, 0x1, R52 ;  /* 0x0000000143437824 */ /* 0x002fc600078e0234 */
[----:B------:R-:W1:Y:S01]  /*3b20*/  LDS R57, [R6+0x34] ;  /* 0x0000340006397984 */ /* 0x000e620000000800 */
[----:B--2---:R-:W-:-:S03]  /*3b30*/  IMAD.IADD R66, R66, 0x1, R67 ;  /* 0x0000000142427824 */ /* 0x004fc600078e0243 */
[----:B------:R-:W2:Y:S01]  /*3b40*/  LDS R10, [R6+0x38] ;  /* 0x00003800060a7984 */ /* 0x000ea20000000800 */
[----:B---3--:R-:W-:-:S03]  /*3b50*/  IMAD.IADD R65, R65, 0x1, R66 ;  /* 0x0000000141417824 */ /* 0x008fc600078e0242 */
[----:B------:R-:W3:Y:S01]  /*3b60*/  LDS R54, [R6+0x3c] ;  /* 0x00003c0006367984 */ /* 0x000ee20000000800 */
[----:B----4-:R-:W-:-:S03]  /*3b70*/  IMAD.IADD R64, R64, 0x1, R65 ;  /* 0x0000000140407824 */ /* 0x010fc600078e0241 */
[----:B------:R-:W4:Y:S01]  /*3b80*/  LDS R13, [R6+0x40] ;  /* 0x00004000060d7984 */ /* 0x000f220000000800 */
[----:B-----5:R-:W-:-:S04]  /*3b90*/  IMAD.IADD R63, R63, 0x1, R64 ;  /* 0x000000013f3f7824 */ /* 0x020fc800078e0240 */
[----:B------:R-:W-:-:S04]  /*3ba0*/  IMAD.IADD R62, R62, 0x1, R63 ;  /* 0x000000013e3e7824 */ /* 0x000fc800078e023f */
[----:B------:R-:W-:-:S04]  /*3bb0*/  IMAD.IADD R59, R59, 0x1, R62 ;  /* 0x000000013b3b7824 */ /* 0x000fc800078e023e */
[----:B------:R-:W-:-:S04]  /*3bc0*/  IMAD.IADD R61, R8, 0x1, R59 ;  /* 0x00000001083d7824 */ /* 0x000fc800078e023b */
[----:B------:R-:W-:-:S04]  /*3bd0*/  IMAD.IADD R60, R60, 0x1, R61 ;  /* 0x000000013c3c7824 */ /* 0x000fc800078e023d */
[----:B------:R-:W-:-:S04]  /*3be0*/  IMAD.IADD R56, R9, 0x1, R60 ;  /* 0x0000000109387824 */ /* 0x000fc800078e023c */
[----:B0-----:R-:W-:-:S04]  /*3bf0*/  IMAD.IADD R58, R11, 0x1, R56 ;  /* 0x000000010b3a7824 */ /* 0x001fc800078e0238 */
[----:B-1----:R-:W-:-:S04]  /*3c00*/  IMAD.IADD R57, R57, 0x1, R58 ;  /* 0x0000000139397824 */ /* 0x002fc800078e023a */
[----:B--2---:R-:W-:-:S04]  /*3c10*/  IMAD.IADD R55, R10, 0x1, R57 ;  /* 0x000000010a377824 */ /* 0x004fc800078e0239 */
[----:B---3--:R-:W-:-:S04]  /*3c20*/  IMAD.IADD R54, R54, 0x1, R55 ;  /* 0x0000000136367824 */ /* 0x008fc800078e0237 */
[----:B----4-:R-:W-:-:S05]  /*3c30*/  IMAD.IADD R6, R13, 0x1, R54 ;  /* 0x000000010d067824 */ /* 0x010fca00078e0236 */
[----:B------:R-:W0:Y:S02]  /*3c40*/  SHFL.UP P0, R9, R6, 0x1, RZ ;  /* 0x0420000006097989 */ /* 0x000e2400000000ff */
[----:B0-----:R-:W-:-:S05]  /*3c50*/  @P0 IMAD.IADD R9, R6, 0x1, R9 ;  /* 0x0000000106090824 */ /* 0x001fca00078e0209 */
[----:B------:R-:W0:Y:S02]  /*3c60*/  SHFL.UP P0, R8, R9, 0x2, RZ ;  /* 0x0440000009087989 */ /* 0x000e2400000000ff */
[----:B0-----:R-:W-:Y:S01]  /*3c70*/  @P0 IMAD.IADD R8, R9, 0x1, R8 ;  /* 0x0000000109080824 */ /* 0x001fe200078e0208 */
[----:B------:R-:W-:-:S04]  /*3c80*/  @!P1 SHF.R.U32.HI R9, RZ, 0x3, R71 ;  /* 0x00000003ff099819 */ /* 0x000fc80000011647 */
[----:B------:R-:W0:Y:S01]  /*3c90*/  SHFL.UP P0, R11, R8, 0x4, RZ ;  /* 0x04800000080b7989 */ /* 0x000e2200000000ff */
[----:B------:R-:W-:Y:S01]  /*3ca0*/  @!P1 LOP3.LUT R18, R9, 0x7c, RZ, 0xc0, !PT ;  /* 0x0000007c09129812 */ /* 0x000fe200078ec0ff */
[----:B0-----:R-:W-:-:S05]  /*3cb0*/  @P0 IMAD.IADD R11, R8, 0x1, R11 ;  /* 0x00000001080b0824 */ /* 0x001fca00078e020b */
[----:B------:R-:W0:Y:S02]  /*3cc0*/  SHFL.UP P0, R16, R11, 0x8, RZ ;  /* 0x050000000b107989 */ /* 0x000e2400000000ff */
[----:B0-----:R-:W-:-:S05]  /*3cd0*/  @P0 IMAD.IADD R16, R11, 0x1, R16 ;  /* 0x000000010b100824 */ /* 0x001fca00078e0210 */
[----:B------:R-:W0:Y:S02]  /*3ce0*/  SHFL.UP P0, R69, R16, 0x10, RZ ;  /* 0x0600000010457989 */ /* 0x000e2400000000ff */
[----:B0-----:R-:W-:Y:S01]  /*3cf0*/  @P0 IMAD.IADD R69, R16, 0x1, R69 ;  /* 0x0000000110450824 */ /* 0x001fe200078e0245 */
[----:B------:R-:W-:-:S03]  /*3d00*/  ISETP.NE.AND P0, PT, R72, 0x1, PT ;  /* 0x000000014800780c */ /* 0x000fc60003f05270 */
[----:B------:R-:W-:Y:S01]  /*3d10*/  IMAD.IADD R6, R69, 0x1, -R6 ;  /* 0x0000000145067824 */ /* 0x000fe200078e0a06 */
[----:B------:R-:W-:Y:S01]  /*3d20*/  @!P1 STS [R18+UR4+0x6600], R69 ;  /* 0x0066004512009988 */ /* 0x000fe20008000804 */
[----:B------:R-:W-:Y:S01]  /*3d30*/  BAR.SYNC.DEFER_BLOCKING 0x0 ;  /* 0x0000000000007b1d */ /* 0x000fe20000010000 */
[----:B------:R-:W-:-:S05]  /*3d40*/  ISETP.NE.AND P1, PT, R72, 0x9, PT ;  /* 0x000000094800780c */ /* 0x000fca0003f25270 */
[----:B------:R-:W0:Y:S04]  /*3d50*/  LDS.128 R8, [UR4+0x6600] ;  /* 0x00660004ff087984 */ /* 0x000e280008000c00 */
[----:B------:R-:W1:Y:S01]  /*3d60*/  LDS.128 R12, [UR4+0x6610] ;  /* 0x00661004ff0c7984 */ /* 0x000e620008000c00 */
[C---:B0-----:R-:W-:Y:S01]  /*3d70*/  SEL R17, R8.reuse, R17, !P0 ;  /* 0x0000001108117207 */ /* 0x041fe20004000000 */
[----:B------:R-:W-:Y:S01]  /*3d80*/  IMAD.IADD R9, R8, 0x1, R9 ;  /* 0x0000000108097824 */ /* 0x000fe200078e0209 */
[----:B------:R-:W-:-:S03]  /*3d90*/  ISETP.NE.AND P0, PT, R72, 0x2, PT ;  /* 0x000000024800780c */ /* 0x000fc60003f05270 */
[----:B------:R-:W-:Y:S01]  /*3da0*/  IMAD.IADD R10, R10, 0x1, R9 ;  /* 0x000000010a0a7824 */ /* 0x000fe200078e0209 */
[----:B------:R-:W-:Y:S02]  /*3db0*/  SEL R8, R9, R17, !P0 ;  /* 0x0000001109087207 */ /* 0x000fe40004000000 */
[----:B------:R-:W0:Y:S01]  /*3dc0*/  LDS.128 R16, [UR4+0x6620] ;  /* 0x00662004ff107984 */ /* 0x000e220008000c00 */
[----:B------:R-:W-:Y:S01]  /*3dd0*/  ISETP.NE.AND P0, PT, R72, 0x3, PT ;  /* 0x000000034800780c */ /* 0x000fe20003f05270 */
[----:B------:R-:W-:-:S03]  /*3de0*/  IMAD.IADD R11, R11, 0x1, R10 ;  /* 0x000000010b0b7824 */ /* 0x000fc600078e020a */
[----:B------:R-:W-:Y:S01]  /*3df0*/  SEL R8, R10, R8, !P0 ;  /* 0x000000080a087207 */ /* 0x000fe20004000000 */
[----:B-1----:R-:W-:Y:S01]  /*3e00*/  IMAD.IADD R12, R11, 0x1, R12 ;  /* 0x000000010b0c7824 */ /* 0x002fe200078e020c */
[----:B------:R-:W-:-:S03]  /*3e10*/  ISETP.NE.AND P0, PT, R72, 0x4, PT ;  /* 0x000000044800780c */ /* 0x000fc60003f05270 */
[----:B------:R-:W-:Y:S01]  /*3e20*/  IMAD.IADD R13, R13, 0x1, R12 ;  /* 0x000000010d0d7824 */ /* 0x000fe200078e020c */
[----:B------:R-:W-:Y:S02]  /*3e30*/  SEL R8, R11, R8, !P0 ;  /* 0x000000080b087207 */ /* 0x000fe40004000000 */
[----:B------:R-:W-:Y:S01]  /*3e40*/  ISETP.NE.AND P0, PT, R72, 0x5, PT ;  /* 0x000000054800780c */ /* 0x000fe20003f05270 */
[----:B------:R-:W-:-:S03]  /*3e50*/  IMAD.IADD R14, R14, 0x1, R13 ;  /* 0x000000010e0e7824 */ /* 0x000fc600078e020d */
[----:B------:R-:W-:Y:S01]  /*3e60*/  SEL R8, R12, R8, !P0 ;  /* 0x000000080c087207 */ /* 0x000fe20004000000 */
[----:B------:R-:W-:Y:S01]  /*3e70*/  IMAD.IADD R15, R15, 0x1, R14 ;  /* 0x000000010f0f7824 */ /* 0x000fe200078e020e */
[----:B------:R-:W-:Y:S01]  /*3e80*/  ISETP.NE.AND P0, PT, R72, 0x6, PT ;  /* 0x000000064800780c */ /* 0x000fe20003f05270 */
[----:B------:R-:W-:-:S03]  /*3e90*/  IMAD.U32 R12, RZ, RZ, UR4 ;  /* 0x00000004ff0c7e24 */ /* 0x000fc6000f8e00ff */
[----:B------:R-:W-:Y:S02]  /*3ea0*/  SEL R8, R13, R8, !P0 ;  /* 0x000000080d087207 */ /* 0x000fe40004000000 */
[----:B------:R-:W-:-:S04]  /*3eb0*/  ISETP.NE.AND P0, PT, R72, 0x7, PT ;  /* 0x000000074800780c */ /* 0x000fc80003f05270 */
[----:B------:R-:W-:Y:S02]  /*3ec0*/  SEL R8, R14, R8, !P0 ;  /* 0x000000080e087207 */ /* 0x000fe40004000000 */
[----:B------:R-:W-:-:S04]  /*3ed0*/  ISETP.NE.AND P0, PT, R72, 0x8, PT ;  /* 0x000000084800780c */ /* 0x000fc80003f05270 */
[C---:B------:R-:W-:Y:S02]  /*3ee0*/  SEL R8, R15.reuse, R8, !P0 ;  /* 0x000000080f087207 */ /* 0x040fe40004000000 */
[----:B------:R-:W-:Y:S01]  /*3ef0*/  ISETP.NE.AND P0, PT, R68, RZ, PT ;  /* 0x000000ff4400720c */ /* 0x000fe20003f05270 */
[----:B0-----:R-:W-:-:S03]  /*3f00*/  IMAD.IADD R16, R15, 0x1, R16 ;  /* 0x000000010f107824 */ /* 0x001fc600078e0210 */
[----:B------:R-:W-:Y:S02]  /*3f10*/  ISETP.GT.U32.OR P2, PT, R71, 0x1f, P0 ;  /* 0x0000001f4700780c */ /* 0x000fe40000744470 */
[----:B------:R-:W-:Y:S01]  /*3f20*/  SEL R10, R6, RZ, P0 ;  /* 0x000000ff060a7207 */ /* 0x000fe20000000000 */
[----:B------:R-:W-:Y:S01]  /*3f30*/  IMAD.IADD R17, R17, 0x1, R16 ;  /* 0x0000000111117824 */ /* 0x000fe200078e0210 */
[----:B------:R-:W-:Y:S02]  /*3f40*/  SEL R8, R16, R8, !P1 ;  /* 0x0000000810087207 */ /* 0x000fe40004800000 */
[----:B------:R-:W-:Y:S01]  /*3f50*/  ISETP.GT.U32.AND P1, PT, R71, 0x1f, PT ;  /* 0x0000001f4700780c */ /* 0x000fe20003f24070 */
[----:B------:R-:W-:Y:S01]  /*3f60*/  IMAD.IADD R18, R18, 0x1, R17 ;  /* 0x0000000112127824 */ /* 0x000fe200078e0211 */
[----:B------:R-:W-:Y:S02]  /*3f70*/  SEL R8, R17, R8, !P4 ;  /* 0x0000000811087207 */ /* 0x000fe40006000000 */
[----:B------:R-:W-:Y:S01]  /*3f80*/  ISETP.NE.AND P0, PT, R71, RZ, PT ;  /* 0x000000ff4700720c */ /* 0x000fe20003f05270 */
[----:B------:R-:W-:Y:S01]  /*3f90*/  IMAD.IADD R19, R19, 0x1, R18 ;  /* 0x0000000113137824 */ /* 0x000fe200078e0212 */
[----:B------:R-:W-:-:S07]  /*3fa0*/  SEL R17, R18, R8, !P3 ;  /* 0x0000000812117207 */ /* 0x000fce0005800000 */
[----:B------:R-:W-:Y:S01]  /*3fb0*/  @P1 IMAD.IADD R6, R17, 0x1, R10 ;  /* 0x0000000111061824 */ /* 0x000fe200078e020a */
[----:B------:R-:W-:Y:S01]  /*3fc0*/  SHF.R.U32.HI R10, RZ, UR14, R31 ;  /* 0x0000000eff0a7c19 */ /* 0x000fe2000801161f */
[----:B------:R-:W-:Y:S01]  /*3fd0*/  @!P2 IMAD.U32 R6, R19, 0x10000, RZ ;  /* 0x000100001306a824 */ /* 0x000fe200078e00ff */
[----:B------:R-:W-:Y:S01]  /*3fe0*/  @!P1 LOP3.LUT R9, R71, 0xf, RZ, 0xc0, !PT ;  /* 0x0000000f47099812 */ /* 0x000fe200078ec0ff */
[----:B------:R-:W-:Y:S01]  /*3ff0*/  @!P1 IMAD.MOV.U32 R4, RZ, RZ, 0x1080 ;  /* 0x00001080ff049424 */ /* 0x000fe200078e00ff */
[----:B------:R-:W-:Y:S02]  /*4000*/  LOP3.LUT R11, R10, UR6, RZ, 0xc0, !PT ;  /* 0x000000060a0b7c12 */ /* 0x000fe4000f8ec0ff */
[----:B------:R-:W-:Y:S01]  /*4010*/  @!P2 STS [UR4+0x663c], R6 ;  /* 0x00663c06ff00a988 */ /* 0x000fe20008000804 */
[----:B------:R-:W-:Y:S01]  /*4020*/  @!P1 SHF.R.U32.HI R13, RZ, 0x3, R71 ;  /* 0x00000003ff0d9819 */ /* 0x000fe20000011647 */
[----:B------:R-:W-:Y:S01]  /*4030*/  @!P1 IMAD R10, R9, 0x600, R12 ;  /* 0x00000600090a9824 */ /* 0x000fe200078e020c */
[----:B------:R-:W-:Y:S01]  /*4040*/  LOP3.LUT R15, R11, 0xf, RZ, 0xc0, !PT ;  /* 0x0000000f0b0f7812 */ /* 0x000fe200078ec0ff */
[----:B------:R-:W-:Y:S01]  /*4050*/  BAR.SYNC.DEFER_BLOCKING 0x0 ;  /* 0x0000000000007b1d */ /* 0x000fe20000010000 */
[----:B------:R-:W-:-:S02]  /*4060*/  SHF.R.U32.HI R9, RZ, 0x3, R11 ;  /* 0x00000003ff097819 */ /* 0x000fc4000001160b */
[----:B------:R-:W-:Y:S01]  /*4070*/  @!P1 LOP3.LUT R13, R13, 0x7e, RZ, 0xc0, !PT ;  /* 0x0000007e0d0d9812 */ /* 0x000fe200078ec0ff */
[--C-:B------:R-:W-:Y:S01]  /*4080*/  IMAD R15, R15, 0x600, R0.reuse ;  /* 0x000006000f0f7824 */ /* 0x100fe200078e0200 */
[----:B------:R-:W-:Y:S01]  /*4090*/  LOP3.LUT R12, R9, 0x1ffffffe, RZ, 0xc0, !PT ;  /* 0x1ffffffe090c7812 */ /* 0x000fe200078ec0ff */
[C---:B------:R-:W-:Y:S01]  /*40a0*/  IMAD R9, R71.reuse, 0x28, R0 ;  /* 0x0000002847097824 */ /* 0x040fe200078e0200 */
[----:B------:R-:W0:Y:S02]  /*40b0*/  LDS R8, [UR4+0x663c] ;  /* 0x00663c04ff087984 */ /* 0x000e240008000800 */
[----:B0-----:R-:W-:Y:S01]  /*40c0*/  SEL R11, R8, RZ, P0 ;  /* 0x000000ff080b7207 */ /* 0x001fe20000000000 */
[----:B------:R-:W-:Y:S01]  /*40d0*/  @!P1 IMAD.IADD R8, R10, 0x1, R13 ;  /* 0x000000010a089824 */ /* 0x000fe200078e020d */
[----:B------:R-:W-:Y:S01]  /*40e0*/  ISETP.GT.U32.AND P0, PT, R71, 0x1e, PT ;  /* 0x0000001e4700780c */ /* 0x000fe20003f04070 */
[----:B------:R-:W-:Y:S01]  /*40f0*/  IMAD.IADD R10, R15, 0x1, R12 ;  /* 0x000000010f0a7824 */ /* 0x000fe200078e020c */
[----:B------:R-:W-:Y:S01]  /*4100*/  SHF.R.U32.HI R12, RZ, UR14, R21 ;  /* 0x0000000eff0c7c19 */ /* 0x000fe20008011615 */
[----:B------:R-:W-:-:S02]  /*4110*/  IMAD.IADD R11, R11, 0x1, R6 ;  /* 0x000000010b0b7824 */ /* 0x000fc400078e0206 */
[----:B------:R-:W-:Y:S01]  /*4120*/  IMAD R6, R71, 0x18, R9 ;  /* 0x0000001847067824 */ /* 0x000fe200078e0209 */
[----:B------:R-:W-:Y:S01]  /*4130*/  LOP3.LUT R12, R12, UR6, RZ, 0xc0, !PT ;  /* 0x000000060c0c7c12 */ /* 0x000fe2000f8ec0ff */
[--C-:B------:R-:W-:Y:S02]  /*4140*/  IMAD.IADD R13, R50, 0x1, R11.reuse ;  /* 0x00000001320d7824 */ /* 0x100fe400078e020b */
[--C-:B------:R-:W-:Y:S01]  /*4150*/  IMAD.IADD R15, R52, 0x1, R11.reuse ;  /* 0x00000001340f7824 */ /* 0x100fe200078e020b */
[----:B------:R0:W-:Y:S01]  /*4160*/  STS [R6], R11 ;  /* 0x0000000b06007388 */ /* 0x0001e20000000800 */
[--C-:B------:R-:W-:Y:S02]  /*4170*/  IMAD.IADD R67, R67, 0x1, R11.reuse ;  /* 0x0000000143437824 */ /* 0x100fe400078e020b */
[--C-:B------:R-:W-:Y:S01]  /*4180*/  IMAD.IADD R19, R66, 0x1, R11.reuse ;  /* 0x0000000142137824 */ /* 0x100fe200078e020b */
[----:B------:R-:W-:Y:S01]  /*4190*/  STS [R6+0x4], R13 ;  /* 0x0000040d06007388 */ /* 0x000fe20000000800 */
[----:B------:R-:W-:-:S02]  /*41a0*/  IMAD.IADD R65, R65, 0x1, R11 ;  /* 0x0000000141417824 */ /* 0x000fc400078e020b */
[--C-:B------:R-:W-:Y:S01]  /*41b0*/  IMAD.IADD R69, R64, 0x1, R11.reuse ;  /* 0x0000000140457824 */ /* 0x100fe200078e020b */
[----:B------:R-:W-:Y:S01]  /*41c0*/  STS [R6+0x8], R15 ;  /* 0x0000080f06007388 */ /* 0x000fe20000000800 */
[--C-:B------:R-:W-:Y:S02]  /*41d0*/  IMAD.IADD R63, R63, 0x1, R11.reuse ;  /* 0x000000013f3f7824 */ /* 0x100fe400078e020b */
[--C-:B------:R-:W-:Y:S01]  /*41e0*/  IMAD.IADD R73, R62, 0x1, R11.reuse ;  /* 0x000000013e497824 */ /* 0x100fe200078e020b */
[----:B------:R-:W-:Y:S01]  /*41f0*/  STS [R6+0xc], R67 ;  /* 0x00000c4306007388 */ /* 0x000fe20000000800 */
        /* <DEDUP_REMOVED lines=10> */
[----:B------:R-:W-:Y:S01]  /*42a0*/  IMAD.IADD R54, R54, 0x1, R11 ;  /* 0x0000000136367824 */ /* 0x000fe200078e020b */
[----:B------:R-:W-:Y:S01]  /*42b0*/  STS [R6+0x1c], R63 ;  /* 0x00001c3f06007388 */ /* 0x000fe20000000800 */
[----:B0-----:R-:W-:-:S02]  /*42c0*/  LOP3.LUT R11, R12, 0xf, RZ, 0xc0, !PT ;  /* 0x0000000f0c0b7812 */ /* 0x001fc400078ec0ff */
[----:B------:R-:W-:Y:S01]  /*42d0*/  SHF.R.U32.HI R12, RZ, 0x3, R12 ;  /* 0x00000003ff0c7819 */ /* 0x000fe2000001160c */
[----:B------:R-:W-:Y:S02]  /*42e0*/  STS [R6+0x20], R73 ;  /* 0x0000204906007388 */ /* 0x000fe40000000800 */
[----:B------:R-:W-:Y:S01]  /*42f0*/  IMAD R11, R11, 0x600, R0 ;  /* 0x000006000b0b7824 */ /* 0x000fe200078e0200 */
[----:B------:R-:W-:Y:S01]  /*4300*/  LOP3.LUT R14, R12, 0x1ffffffe, RZ, 0xc0, !PT ;  /* 0x1ffffffe0c0e7812 */ /* 0x000fe200078ec0ff */
[----:B------:R-:W-:Y:S04]  /*4310*/  STS [R6+0x24], R59 ;  /* 0x0000243b06007388 */ /* 0x000fe80000000800 */
[----:B------:R-:W-:Y:S01]  /*4320*/  STS [R6+0x28], R61 ;  /* 0x0000283d06007388 */ /* 0x000fe20000000800 */
[----:B------:R-:W-:-:S03]  /*4330*/  IMAD.IADD R11, R11, 0x1, R14 ;  /* 0x000000010b0b7824 */ /* 0x000fc600078e020e */
[----:B------:R-:W-:Y:S04]  /*4340*/  STS [R6+0x2c], R75 ;  /* 0x00002c4b06007388 */ /* 0x000fe80000000800 */
[----:B------:R-:W-:Y:S04]  /*4350*/  STS [R6+0x30], R77 ;  /* 0x0000304d06007388 */ /* 0x000fe80000000800 */
[----:B------:R-:W-:Y:S04]  /*4360*/  STS [R6+0x34], R58 ;  /* 0x0000343a06007388 */ /* 0x000fe80000000800 */
[----:B------:R-:W-:Y:S04]  /*4370*/  STS [R6+0x38], R57 ;  /* 0x0000383906007388 */ /* 0x000fe80000000800 */
[----:B------:R-:W-:Y:S04]  /*4380*/  STS [R6+0x3c], R55 ;  /* 0x00003c3706007388 */ /* 0x000fe80000000800 */
[----:B------:R-:W-:Y:S01]  /*4390*/  STS [R6+0x40], R54 ;  /* 0x0000403606007388 */ /* 0x000fe20000000800 */
[----:B------:R-:W-:Y:S06]  /*43a0*/  BAR.SYNC.DEFER_BLOCKING 0x0 ;  /* 0x0000000000007b1d */ /* 0x000fec0000010000 */
[----:B------:R-:W-:Y:S04]  /*43b0*/  @!P1 LDS.U16 R7, [R8] ;  /* 0x0000000008079984 */ /* 0x000fe80000000400 */
[----:B------:R-:W0:Y:S04]  /*43c0*/  LDS.U16 R13, [R34] ;  /* 0x00000000220d7984 */ /* 0x000e280000000400 */
[----:B------:R-:W1:Y:S04]  /*43d0*/  LDS.U16 R12, [R41] ;  /* 0x00000000290c7984 */ /* 0x000e680000000400 */
[----:B------:R-:W2:Y:S04]  /*43e0*/  LDS.U16 R33, [R33] ;  /* 0x0000000021217984 */ /* 0x000ea80000000400 */
[----:B------:R-:W3:Y:S04]  /*43f0*/  LDS.U16 R32, [R32] ;  /* 0x0000000020207984 */ /* 0x000ee80000000400 */
[----:B------:R-:W4:Y:S04]  /*4400*/  LDS.U16 R42, [R42] ;  /* 0x000000002a2a7984 */ /* 0x000f280000000400 */
[----:B------:R-:W5:Y:S04]  /*4410*/  LDS.U16 R44, [R44] ;  /* 0x000000002c2c7984 */ /* 0x000f680000000400 */
[----:B------:R-:W5:Y:S04]  /*4420*/  LDS.U16 R46, [R46] ;  /* 0x000000002e2e7984 */ /* 0x000f680000000400 */
[----:B------:R-:W5:Y:S04]  /*4430*/  LDS.U16 R48, [R48] ;  /* 0x0000000030307984 */ /* 0x000f680000000400 */
[----:B------:R-:W5:Y:S04]  /*4440*/  LDS.U16 R14, [R51] ;  /* 0x00000000330e7984 */ /* 0x000f680000000400 */
[----:B------:R-:W5:Y:S04]  /*4450*/  LDS.U16 R11, [R11] ;  /* 0x000000000b0b7984 */ /* 0x000f680000000400 */
[----:B------:R-:W5:Y:S01]  /*4460*/  LDS.U16 R10, [R10] ;  /* 0x000000000a0a7984 */ /* 0x000f620000000400 */
[----:B0-----:R-:W-:Y:S01]  /*4470*/  IMAD.IADD R13, R40, 0x1, R13 ;  /* 0x00000001280d7824 */ /* 0x001fe200078e020d */
[----:B------:R-:W-:Y:S01]  /*4480*/  BAR.SYNC.DEFER_BLOCKING 0x0 ;  /* 0x0000000000007b1d */ /* 0x000fe20000010000 */
[----:B-1----:R-:W-:-:S02]  /*4490*/  IMAD.IADD R12, R39, 0x1, R12 ;  /* 0x00000001270c7824 */ /* 0x002fc400078e020c */
[----:B--2---:R-:W-:Y:S02]  /*44a0*/  IMAD.IADD R38, R38, 0x1, R33 ;  /* 0x0000000126267824 */ /* 0x004fe400078e0221 */
[----:B------:R-:W-:Y:S02]  /*44b0*/  @!P1 IMAD.IADD R33, R2, 0x1, -R7 ;  /* 0x0000000102219824 */ /* 0x000fe400078e0a07 */
[----:B---3--:R-:W-:Y:S01]  /*44c0*/  IMAD.IADD R39, R37, 0x1, R32 ;  /* 0x0000000125277824 */ /* 0x008fe200078e0220 */
[----:B------:R-:W-:Y:S02]  /*44d0*/  LEA R32, R12, UR4, 0x2 ;  /* 0x000000040c207c11 */ /* 0x000fe4000f8e10ff */
[----:B------:R-:W-:Y:S01]  /*44e0*/  LEA R37, R38, UR4, 0x2 ;  /* 0x0000000426257c11 */ /* 0x000fe2000f8e10ff */
[----:B----4-:R-:W-:Y:S01]  /*44f0*/  IMAD.IADD R43, R43, 0x1, R42 ;  /* 0x000000012b2b7824 */ /* 0x010fe200078e022a */
[----:B------:R-:W-:Y:S01]  /*4500*/  LEA R39, R39, UR4, 0x2 ;  /* 0x0000000427277c11 */ /* 0x000fe2000f8e10ff */
[----:B-----5:R-:W-:-:S03]  /*4510*/  IMAD.IADD R44, R45, 0x1, R44 ;  /* 0x000000012d2c7824 */ /* 0x020fc600078e022c */
[----:B------:R-:W-:Y:S01]  /*4520*/  LEA R43, R43, UR4, 0x2 ;  /* 0x000000042b2b7c11 */ /* 0x000fe2000f8e10ff */
[----:B------:R-:W-:Y:S01]  /*4530*/  IMAD.IADD R41, R47, 0x1, R46 ;  /* 0x000000012f297824 */ /* 0x000fe200078e022e */
[----:B------:R-:W-:Y:S01]  /*4540*/  @!P1 STS [R0], R7 ;  /* 0x0000000700009388 */ /* 0x000fe20000000800 */
[----:B------:R-:W-:-:S03]  /*4550*/  IMAD.IADD R34, R49, 0x1, R48 ;  /* 0x0000000131227824 */ /* 0x000fc600078e0230 */
[----:B------:R-:W-:Y:S01]  /*4560*/  LEA R41, R41, UR4, 0x2 ;  /* 0x0000000429297c11 */ /* 0x000fe2000f8e10ff */
[----:B------:R-:W-:Y:S01]  /*4570*/  BAR.SYNC.DEFER_BLOCKING 0x0 ;  /* 0x0000000000007b1d */ /* 0x000fe20000010000 */
[----:B------:R-:W-:Y:S01]  /*4580*/  IMAD.IADD R14, R53, 0x1, R14 ;  /* 0x00000001350e7824 */ /* 0x000fe200078e020e */
[----:B------:R-:W-:Y:S01]  /*4590*/  LEA R34, R34, UR4, 0x2 ;  /* 0x0000000422227c11 */ /* 0x000fe2000f8e10ff */
[----:B------:R-:W-:Y:S01]  /*45a0*/  IMAD.IADD R11, R36, 0x1, R11 ;  /* 0x00000001240b7824 */ /* 0x000fe200078e020b */
[----:B------:R-:W-:Y:S01]  /*45b0*/  LEA R36, R44, UR4, 0x2 ;  /* 0x000000042c247c11 */ /* 0x000fe2000f8e10ff */
[----:B------:R-:W-:-:S03]  /*45c0*/  IMAD.IADD R8, R35, 0x1, R10 ;  /* 0x0000000123087824 */ /* 0x000fc600078e020a */
[----:B------:R-:W-:Y:S02]  /*45d0*/  LEA R16, R11, UR4, 0x2 ;  /* 0x000000040b107c11 */ /* 0x000fe4000f8e10ff */
[----:B------:R-:W-:Y:S02]  /*45e0*/  LEA R35, R13, UR4, 0x2 ;  /* 0x000000040d237c11 */ /* 0x000fe4000f8e10ff */
[----:B------:R-:W-:Y:S01]  /*45f0*/  LEA R8, R8, UR4, 0x2 ;  /* 0x0000000408087c11 */ /* 0x000fe2000f8e10ff */
[----:B------:R-:W-:Y:S01]  /*4600*/  @!P0 LDS R4, [R0+0x4] ;  /* 0x0000040000048984 */ /* 0x000fe20000000800 */
[----:B------:R-:W-:Y:S06]  /*4610*/  BAR.SYNC.DEFER_BLOCKING 0x0 ;  /* 0x0000000000007b1d */ /* 0x000fec0000010000 */
[----:B------:R-:W-:Y:S02]  /*4620*/  @!P1 STS [R0+0x4200], R33 ;  /* 0x0042002100009388 */ /* 0x000fe40000000800 */
[----:B------:R-:W-:Y:S06]  /*4630*/  BAR.SYNC.DEFER_BLOCKING 0x0 ;  /* 0x0000000000007b1d */ /* 0x000fec0000010000 */
[----:B------:R0:W-:Y:S04]  /*4640*/  STS [R8], R31 ;  /* 0x0000001f08007388 */ /* 0x0001e80000000800 */
[----:B------:R-:W-:Y:S04]  /*4650*/  STS [R16], R21 ;  /* 0x0000001510007388 */ /* 0x000fe80000000800 */
[----:B------:R-:W-:Y:S01]  /*4660*/  STS [R35], R30 ;  /* 0x0000001e23007388 */ /* 0x000fe20000000800 */
[----:B0-----:R-:W-:-:S03]  /*4670*/  LEA R31, R14, UR4, 0x2 ;  /* 0x000000040e1f7c11 */ /* 0x001fc6000f8e10ff */
[----:B------:R-:W-:Y:S04]  /*4680*/  STS [R32], R29 ;  /* 0x0000001d20007388 */ /* 0x000fe80000000800 */
[----:B------:R-:W-:Y:S04]  /*4690*/  STS [R37], R28 ;  /* 0x0000001c25007388 */ /* 0x000fe80000000800 */
[----:B------:R-:W-:Y:S04]  /*46a0*/  STS [R39], R26 ;  /* 0x0000001a27007388 */ /* 0x000fe80000000800 */
[----:B------:R-:W-:Y:S04]  /*46b0*/  STS [R43], R20 ;  /* 0x000000142b007388 */ /* 0x000fe80000000800 */
[----:B------:R-:W-:Y:S04]  /*46c0*/  STS [R36], R25 ;  /* 0x0000001924007388 */ /* 0x000fe80000000800 */
[----:B------:R-:W-:Y:S04]  /*46d0*/  STS [R41], R24 ;  /* 0x0000001829007388 */ /* 0x000fe80000000800 */
[----:B------:R-:W-:Y:S04]  /*46e0*/  STS [R34], R23 ;  /* 0x0000001722007388 */ /* 0x000fe80000000800 */
[----:B------:R-:W-:Y:S01]  /*46f0*/  STS [R31], R22 ;  /* 0x000000161f007388 */ /* 0x000fe20000000800 */
        /* <DEDUP_REMOVED lines=12> */
[----:B0-----:R-:W-:-:S02]  /*47c0*/  SHF.R.U32.HI R10, RZ, UR14, R14 ;  /* 0x0000000eff0a7c19 */ /* 0x001fc4000801160e */
[----:B-1----:R-:W-:Y:S02]  /*47d0*/  SHF.R.U32.HI R12, RZ, UR14, R11 ;  /* 0x0000000eff0c7c19 */ /* 0x002fe4000801160b */
[----:B------:R-:W-:Y:S02]  /*47e0*/  LOP3.LUT R10, R10, UR6, RZ, 0xc0, !PT ;  /* 0x000000060a0a7c12 */ /* 0x000fe4000f8ec0ff */
[----:B------:R-:W-:Y:S02]  /*47f0*/  LOP3.LUT R12, R12, UR6, RZ, 0xc0, !PT ;  /* 0x000000060c0c7c12 */ /* 0x000fe4000f8ec0ff */
[----:B------:R-:W-:Y:S02]  /*4800*/  LEA R47, R10, UR4, 0x2 ;  /* 0x000000040a2f7c11 */ /* 0x000fe4000f8e10ff */
[----:B--2---:R-:W-:Y:S02]  /*4810*/  SHF.R.U32.HI R10, RZ, UR14, R44 ;  /* 0x0000000eff0a7c19 */ /* 0x004fe4000801162c */
[----:B---3--:R-:W-:-:S02]  /*4820*/  SHF.R.U32.HI R15, RZ, UR14, R42 ;  /* 0x0000000eff0f7c19 */ /* 0x008fc4000801162a */
[----:B----4-:R-:W-:Y:S01]  /*4830*/  SHF.R.U32.HI R18, RZ, UR14, R40 ;  /* 0x0000000eff127c19 */ /* 0x010fe20008011628 */
[----:B------:R-:W0:Y:S01]  /*4840*/  LDS R47, [R47+0x4200] ;  /* 0x004200002f2f7984 */ /* 0x000e220000000800 */
[----:B------:R-:W-:Y:S02]  /*4850*/  LOP3.LUT R10, R10, UR6, RZ, 0xc0, !PT ;  /* 0x000000060a0a7c12 */ /* 0x000fe4000f8ec0ff */
[----:B------:R-:W-:Y:S02]  /*4860*/  LEA R29, R12, UR4, 0x2 ;  /* 0x000000040c1d7c11 */ /* 0x000fe4000f8e10ff */
[----:B------:R-:W-:Y:S01]  /*4870*/  LOP3.LUT R15, R15, UR6, RZ, 0xc0, !PT ;  /* 0x000000060f0f7c12 */ /* 0x000fe2000f8ec0ff */
[----:B------:R-:W1:Y:S01]  /*4880*/  LDC.64 R12, c[0x0][0x388] ;  /* 0x0000e200ff0c7b82 */ /* 0x000e620000000a00 */
[----:B-----5:R-:W-:Y:S02]  /*4890*/  SHF.R.U32.HI R19, RZ, UR14, R21 ;  /* 0x0000000eff137c19 */ /* 0x020fe40008011615 */
[----:B------:R-:W-:Y:S01]  /*48a0*/  LOP3.LUT R18, R18, UR6, RZ, 0xc0, !PT ;  /* 0x0000000612127c12 */ /* 0x000fe2000f8ec0ff */
[----:B------:R-:W2:Y:S01]  /*48b0*/  LDS R29, [R29+0x4200] ;  /* 0x004200001d1d7984 */ /* 0x000ea20000000800 */
[----:B------:R-:W-:-:S02]  /*48c0*/  SHF.R.U32.HI R22, RZ, UR14, R20 ;  /* 0x0000000eff167c19 */ /* 0x000fc40008011614 */
[----:B------:R-:W-:Y:S02]  /*48d0*/  SHF.R.U32.HI R23, RZ, UR14, R30 ;  /* 0x0000000eff177c19 */ /* 0x000fe4000801161e */
[----:B------:R-:W-:Y:S02]  /*48e0*/  LEA R59, R10, UR4, 0x2 ;  /* 0x000000040a3b7c11 */ /* 0x000fe4000f8e10ff */
[----:B------:R-:W-:Y:S02]  /*48f0*/  LEA R55, R15, UR4, 0x2 ;  /* 0x000000040f377c11 */ /* 0x000fe4000f8e10ff */
[----:B------:R-:W-:Y:S02]  /*4900*/  SHF.R.U32.HI R10, RZ, UR14, R38 ;  /* 0x0000000eff0a7c19 */ /* 0x000fe40008011626 */
[----:B------:R-:W-:Y:S01]  /*4910*/  LOP3.LUT R19, R19, UR6, RZ, 0xc0, !PT ;  /* 0x0000000613137c12 */ /* 0x000fe2000f8ec0ff */
[----:B------:R-:W3:Y:S01]  /*4920*/  LDS R59, [R59+0x4200] ;  /* 0x004200003b3b7984 */ /* 0x000ee20000000800 */
[----:B------:R-:W-:-:S02]  /*4930*/  LEA R51, R18, UR4, 0x2 ;  /* 0x0000000412337c11 */ /* 0x000fc4000f8e10ff */
[----:B------:R-:W-:Y:S01]  /*4940*/  SHF.R.U32.HI R15, RZ, UR14, R28 ;  /* 0x0000000eff0f7c19 */ /* 0x000fe2000801161c */
[----:B------:R-:W4:Y:S01]  /*4950*/  LDS R55, [R55+0x4200] ;  /* 0x0042000037377984 */ /* 0x000f220000000800 */
[----:B------:R-:W-:Y:S02]  /*4960*/  SHF.R.U32.HI R18, RZ, UR14, R26 ;  /* 0x0000000eff127c19 */ /* 0x000fe4000801161a */
[----:B------:R-:W-:Y:S01]  /*4970*/  LOP3.LUT R22, R22, UR6, RZ, 0xc0, !PT ;  /* 0x0000000616167c12 */ /* 0x000fe2000f8ec0ff */
[----:B------:R-:W5:Y:S01]  /*4980*/  LDS R51, [R51+0x4200] ;  /* 0x0042000033337984 */ /* 0x000f620000000800 */
[----:B------:R-:W-:Y:S02]  /*4990*/  LOP3.LUT R23, R23, UR6, RZ, 0xc0, !PT ;  /* 0x0000000617177c12 */ /* 0x000fe4000f8ec0ff */
[----:B------:R-:W-:Y:S02]  /*49a0*/  LOP3.LUT R10, R10, UR6, RZ, 0xc0, !PT ;  /* 0x000000060a0a7c12 */ /* 0x000fe4000f8ec0ff */
[----:B------:R-:W-:-:S02]  /*49b0*/  LEA R19, R19, UR4, 0x2 ;  /* 0x0000000413137c11 */ /* 0x000fc4000f8e10ff */
[----:B------:R-:W-:Y:S02]  /*49c0*/  LOP3.LUT R15, R15, UR6, RZ, 0xc0, !PT ;  /* 0x000000060f0f7c12 */ /* 0x000fe4000f8ec0ff */
[----:B------:R-:W-:Y:S01]  /*49d0*/  LOP3.LUT R18, R18, UR6, RZ, 0xc0, !PT ;  /* 0x0000000612127c12 */ /* 0x000fe2000f8ec0ff */
[----:B------:R-:W5:Y:S01]  /*49e0*/  LDS R49, [R19+0x4200] ;  /* 0x0042000013317984 */ /* 0x000f620000000800 */
[----:B------:R-:W-:Y:S01]  /*49f0*/  LEA R22, R22, UR4, 0x2 ;  /* 0x0000000416167c11 */ /* 0x000fe2000f8e10ff */
[----:B0-----:R-:W-:Y:S01]  /*4a00*/  IMAD.IADD R47, R47, 0x1, R71 ;  /* 0x000000012f2f7824 */ /* 0x001fe200078e0247 */
[----:B------:R-:W-:Y:S02]  /*4a10*/  LEA R63, R23, UR4, 0x2 ;  /* 0x00000004173f7c11 */ /* 0x000fe4000f8e10ff */
[----:B------:R-:W-:Y:S01]  /*4a20*/  LEA R61, R10, UR4, 0x2 ;  /* 0x000000040a3d7c11 */ /* 0x000fe2000f8e10ff */
[----:B------:R0:W5:Y:S01]  /*4a30*/  LDS R45, [R22+0x4200] ;  /* 0x00420000162d7984 */ /* 0x0001620000000800 */
[----:B------:R-:W-:-:S02]  /*4a40*/  LEA R57, R15, UR4, 0x2 ;  /* 0x000000040f397c11 */ /* 0x000fc4000f8e10ff */
[----:B------:R-:W-:Y:S01]  /*4a50*/  LEA R53, R18, UR4, 0x2 ;  /* 0x0000000412357c11 */ /* 0x000fe2000f8e10ff */
[----:B------:R-:W5:Y:S01]  /*4a60*/  LDS R63, [R63+0x4200] ;  /* 0x004200003f3f7984 */ /* 0x000f620000000800 */
[C---:B--2---:R-:W-:Y:S02]  /*4a70*/  IADD3 R29, PT, PT, R71.reuse, 0x180, R29 ;  /* 0x00000180471d7810 */ /* 0x044fe40007ffe01d */
[----:B------:R-:W-:Y:S01]  /*4a80*/  LOP3.LUT R23, R14, 0x80000000, RZ, 0x3c, !PT ;  /* 0x800000000e177812 */ /* 0x000fe200078e3cff */
[----:B------:R-:W2:Y:S01]  /*4a90*/  LDS R61, [R61+0x4200] ;  /* 0x004200003d3d7984 */ /* 0x000ea20000000800 */
[----:B0-----:R-:W-:Y:S01]  /*4aa0*/  IADD3 R22, P0, PT, R71, R27, RZ ;  /* 0x0000001b47167210 */ /* 0x001fe20007f1e0ff */
[--C-:B-1----:R-:W-:Y:S01]  /*4ab0*/  IMAD.WIDE.U32 R14, R47, 0x4, R12.reuse ;  /* 0x000000042f0e7825 */ /* 0x102fe200078e000c */
[----:B------:R-:W-:Y:S01]  /*4ac0*/  LOP3.LUT R25, R11, 0x80000000, RZ, 0x3c, !PT ;  /* 0x800000000b197812 */ /* 0x000fe200078e3cff */
[----:B------:R-:W0:Y:S01]  /*4ad0*/  LDS R57, [R57+0x4200] ;  /* 0x0042000039397984 */ /* 0x000e220000000800 */
[----:B------:R-:W-:Y:S01]  /*4ae0*/  LEA.HI.X.SX32 R65, R27, RZ, 0x1, P0 ;  /* 0x000000ff1b417211 */ /* 0x000fe200000f0eff */
[----:B------:R-:W-:Y:S01]  /*4af0*/  IMAD.WIDE.U32 R18, R29, 0x4, R12 ;  /* 0x000000041d127825 */ /* 0x000fe200078e000c */
[----:B------:R-:W-:Y:S01]  /*4b00*/  LEA R10, P0, R22, UR10, 0x2 ;  /* 0x0000000a160a7c11 */ /* 0x000fe2000f8010ff */
[----:B------:R-:W1:Y:S01]  /*4b10*/  LDS R53, [R53+0x4200] ;  /* 0x0042000035357984 */ /* 0x000e620000000800 */
[----:B---3--:R-:W-:-:S02]  /*4b20*/  IADD3 R59, PT, PT, R71, 0x300, R59 ;  /* 0x00000300473b7810 */ /* 0x008fc40007ffe03b */
[----:B------:R-:W-:Y:S01]  /*4b30*/  LEA.HI.X R11, R22, UR11, R65, 0x2, P0 ;  /* 0x0000000b160b7c11 */ /* 0x000fe200080f1441 */
[----:B------:R3:W-:Y:S01]  /*4b40*/  STG.E desc[UR8][R14.64], R23 ;  /* 0x000000170e007986 */ /* 0x0007e2000c101908 */
[C---:B----4-:R-:W-:Y:S02]  /*4b50*/  IADD3 R55, PT, PT, R71.reuse, 0x480, R55 ;  /* 0x0000048047377810 */ /* 0x050fe40007ffe037 */
[----:B------:R-:W-:Y:S01]  /*4b60*/  LOP3.LUT R65, R44, 0x80000000, RZ, 0x3c, !PT ;  /* 0x800000002c417812 */ /* 0x000fe200078e3cff */
[----:B------:R4:W-:Y:S01]  /*4b70*/  STG.E desc[UR8][R18.64], R25 ;  /* 0x0000001912007986 */ /* 0x0009e2000c101908 */
[----:B-----5:R-:W-:Y:S02]  /*4b80*/  IADD3 R51, PT, PT, R71, 0x600, R51 ;  /* 0x0000060047337810 */ /* 0x020fe40007ffe033 */
[----:B------:R-:W-:Y:S02]  /*4b90*/  LOP3.LUT R67, R42, 0x80000000, RZ, 0x3c, !PT ;  /* 0x800000002a437812 */ /* 0x000fe400078e3cff */
[----:B------:R-:W-:-:S02]  /*4ba0*/  LOP3.LUT R73, R21, 0x80000000, RZ, 0x3c, !PT ;  /* 0x8000000015497812 */ /* 0x000fc400078e3cff */
[----:B------:R-:W-:Y:S01]  /*4bb0*/  LOP3.LUT R75, R20, 0x80000000, RZ, 0x3c, !PT ;  /* 0x80000000144b7812 */ /* 0x000fe200078e3cff */
[----:B---3--:R-:W-:Y:S01]  /*4bc0*/  IMAD.WIDE.U32 R14, R59, 0x4, R12 ;  /* 0x000000043b0e7825 */ /* 0x008fe200078e000c */
[----:B------:R-:W-:Y:S02]  /*4bd0*/  LOP3.LUT R69, R40, 0x80000000, RZ, 0x3c, !PT ;  /* 0x8000000028457812 */ /* 0x000fe400078e3cff */
[----:B------:R-:W-:Y:S01]  /*4be0*/  IADD3 R49, PT, PT, R71, 0x780, R49 ;  /* 0x0000078047317810 */ /* 0x000fe20007ffe031 */
[----:B----4-:R-:W-:Y:S01]  /*4bf0*/  IMAD.WIDE.U32 R18, R55, 0x4, R12 ;  /* 0x0000000437127825 */ /* 0x010fe200078e000c */
[----:B------:R3:W-:Y:S01]  /*4c00*/  STG.E desc[UR8][R14.64], R65 ;  /* 0x000000410e007986 */ /* 0x0007e2000c101908 */
[----:B------:R-:W-:Y:S02]  /*4c10*/  LOP3.LUT R77, R30, 0x80000000, RZ, 0x3c, !PT ;  /* 0x800000001e4d7812 */ /* 0x000fe400078e3cff */
[----:B------:R-:W-:Y:S01]  /*4c20*/  IADD3 R45, PT, PT, R71, 0x900, R45 ;  /* 0x00000900472d7810 */ /* 0x000fe20007ffe02d */
[----:B------:R-:W-:Y:S01]  /*4c30*/  IMAD.WIDE.U32 R20, R51, 0x4, R12 ;  /* 0x0000000433147825 */ /* 0x000fe200078e000c */
[----:B------:R4:W-:Y:S01]  /*4c40*/  STG.E desc[UR8][R18.64], R67 ;  /* 0x0000004312007986 */ /* 0x0009e2000c101908 */
[----:B------:R-:W-:-:S02]  /*4c50*/  LOP3.LUT R38, R38, 0x80000000, RZ, 0x3c, !PT ;  /* 0x8000000026267812 */ /* 0x000fc400078e3cff */
[----:B------:R-:W-:Y:S01]  /*4c60*/  IADD3 R63, PT, PT, R71, 0xa80, R63 ;  /* 0x00000a80473f7810 */ /* 0x000fe20007ffe03f */
[----:B------:R-:W-:Y:S01]  /*4c70*/  IMAD.WIDE.U32 R22, R49, 0x4, R12 ;  /* 0x0000000431167825 */ /* 0x000fe200078e000c */
[----:B------:R5:W-:Y:S01]  /*4c80*/  STG.E desc[UR8][R20.64], R69 ;  /* 0x0000004514007986 */ /* 0x000be2000c101908 */
[----:B--2---:R-:W-:Y:S02]  /*4c90*/  IADD3 R61, PT, PT, R71, 0xc00, R61 ;  /* 0x00000c00473d7810 */ /* 0x004fe40007ffe03d */
[----:B------:R-:W-:Y:S01]  /*4ca0*/  IMAD.WIDE.U32 R24, R45, 0x4, R12 ;  /* 0x000000042d187825 */ /* 0x000fe200078e000c */
[----:B------:R2:W-:Y:S01]  /*4cb0*/  STG.E desc[UR8][R22.64], R73 ;  /* 0x0000004916007986 */ /* 0x0005e2000c101908 */
[----:B0-----:R-:W-:Y:S02]  /*4cc0*/  IADD3 R57, PT, PT, R71, 0xd80, R57 ;  /* 0x00000d8047397810 */ /* 0x001fe40007ffe039 */
[----:B---3--:R-:W-:Y:S01]  /*4cd0*/  IMAD.WIDE.U32 R14, R63, 0x4, R12 ;  /* 0x000000043f0e7825 */ /* 0x008fe200078e000c */
[----:B------:R-:W-:Y:S01]  /*4ce0*/  LOP3.LUT R28, R28, 0x80000000, RZ, 0x3c, !PT ;  /* 0x800000001c1c7812 */ /* 0x000fe200078e3cff */
[----:B------:R0:W-:Y:S01]  /*4cf0*/  STG.E desc[UR8][R24.64], R75 ;  /* 0x0000004b18007986 */ /* 0x0001e2000c101908 */
[----:B-1----:R-:W-:Y:S01]  /*4d00*/  IADD3 R53, PT, PT, R71, 0xf00, R53 ;  /* 0x00000f0047357810 */ /* 0x002fe20007ffe035 */
[----:B----4-:R-:W-:-:S02]  /*4d10*/  IMAD.WIDE.U32 R18, R61, 0x4, R12 ;  /* 0x000000043d127825 */ /* 0x010fc400078e000c */
[----:B------:R1:W-:Y:S02]  /*4d20*/  STG.E desc[UR8][R14.64], R77 ;  /* 0x0000004d0e007986 */ /* 0x0003e4000c101908 */
[--C-:B-----5:R-:W-:Y:S01]  /*4d30*/  IMAD.WIDE.U32 R20, R57, 0x4, R12.reuse ;  /* 0x0000000439147825 */ /* 0x120fe200078e000c */
[----:B--2---:R-:W-:Y:S01]  /*4d40*/  LOP3.LUT R23, R26, 0x80000000, RZ, 0x3c, !PT ;  /* 0x800000001a177812 */ /* 0x004fe200078e3cff */
[----:B------:R2:W-:Y:S02]  /*4d50*/  STG.E desc[UR8][R18.64], R38 ;  /* 0x0000002612007986 */ /* 0x0005e4000c101908 */
[----:B------:R-:W-:Y:S02]  /*4d60*/  IMAD.WIDE.U32 R12, R53, 0x4, R12 ;  /* 0x00000004350c7825 */ /* 0x000fe400078e000c */
[----:B------:R3:W-:Y:S04]  /*4d70*/  STG.E desc[UR8][R20.64], R28 ;  /* 0x0000001c14007986 */ /* 0x0007e8000c101908 */
[----:B------:R4:W-:Y:S01]  /*4d80*/  STG.E desc[UR8][R12.64], R23 ;  /* 0x000000170c007986 */ /* 0x0009e2000c101908 */
[----:B------:R-:W-:Y:S06]  /*4d90*/  BAR.SYNC.DEFER_BLOCKING 0x0 ;  /* 0x0000000000007b1d */ /* 0x000fec0000010000 */
[----:B0-----:R-:W5:Y:S04]  /*4da0*/  LDG.E R25, desc[UR8][R10.64] ;  /* 0x000000080a197981 */ /* 0x001f68000c1e1900 */
[----:B------:R-:W5:Y:S04]  /*4db0*/  LDG.E R65, desc[UR8][R10.64+0x600] ;  /* 0x000600080a417981 */ /* 0x000f68000c1e1900 */
[----:B------:R-:W5:Y:S04]  /*4dc0*/  LDG.E R67, desc[UR8][R10.64+0xc00] ;  /* 0x000c00080a437981 */ /* 0x000f68000c1e1900 */
[----:B------:R-:W5:Y:S04]  /*4dd0*/  LDG.E R69, desc[UR8][R10.64+0x1200] ;  /* 0x001200080a457981 */ /* 0x000f68000c1e1900 */
[----:B------:R-:W5:Y:S04]  /*4de0*/  LDG.E R73, desc[UR8][R10.64+0x1800] ;  /* 0x001800080a497981 */ /* 0x000f68000c1e1900 */
[----:B------:R-:W5:Y:S04]  /*4df0*/  LDG.E R75, desc[UR8][R10.64+0x1e00] ;  /* 0x001e00080a4b7981 */ /* 0x000f68000c1e1900 */
[----:B-1----:R-:W5:Y:S04]  /*4e00*/  LDG.E R15, desc[UR8][R10.64+0x2400] ;  /* 0x002400080a0f7981 */ /* 0x002f68000c1e1900 */
[----:B--2---:R-:W2:Y:S04]  /*4e10*/  LDG.E R19, desc[UR8][R10.64+0x2a00] ;  /* 0x002a00080a137981 */ /* 0x004ea8000c1e1900 */
[----:B---3--:R-:W3:Y:S04]  /*4e20*/  LDG.E R21, desc[UR8][R10.64+0x3000] ;  /* 0x003000080a157981 */ /* 0x008ee8000c1e1900 */
[----:B----4-:R-:W4:Y:S04]  /*4e30*/  LDG.E R13, desc[UR8][R10.64+0x3600] ;  /* 0x003600080a0d7981 */ /* 0x010f28000c1e1900 */
[----:B------:R0:W4:Y:S01]  /*4e40*/  LDG.E R23, desc[UR8][R10.64+0x3c00] ;  /* 0x003c00080a177981 */ /* 0x000122000c1e1900 */
[----:B------:R-:W-:-:S02]  /*4e50*/  VIADD R5, R5, 0xffffef80 ;  /* 0xffffef8005057836 */ /* 0x000fc40000000000 */
[----:B------:R-:W-:Y:S02]  /*4e60*/  @!P1 IMAD.IADD R2, R4, 0x1, R33 ;  /* 0x0000000104029824 */ /* 0x000fe400078e0221 */
[----:B------:R-:W-:Y:S01]  /*4e70*/  VIADD R27, R27, 0x1080 ;  /* 0x000010801b1b7836 */ /* 0x000fe20000000000 */
[----:B------:R-:W-:Y:S01]  /*4e80*/  ISETP.GT.AND P0, PT, R5, 0x107f, PT ;  /* 0x0000107f0500780c */ /* 0x000fe20003f04270 */
[----:B0-----:R-:W0:Y:S01]  /*4e90*/  LDC.64 R10, c[0x0][0x398] ;  /* 0x0000e600ff0a7b82 */ /* 0x001e220000000a00 */
[----:B-----5:R-:W-:Y:S04]  /*4ea0*/  STS [R0], R25 ;  /* 0x0000001900007388 */ /* 0x020fe80000000800 */
[----:B------:R-:W-:Y:S04]  /*4eb0*/  STS [R0+0x600], R65 ;  /* 0x0006004100007388 */ /* 0x000fe80000000800 */
[----:B------:R-:W-:Y:S04]  /*4ec0*/  STS [R0+0xc00], R67 ;  /* 0x000c004300007388 */ /* 0x000fe80000000800 */
[----:B------:R-:W-:Y:S04]  /*4ed0*/  STS [R0+0x1200], R69 ;  /* 0x0012004500007388 */ /* 0x000fe80000000800 */
[----:B------:R-:W-:Y:S04]  /*4ee0*/  STS [R0+0x1800], R73 ;  /* 0x0018004900007388 */ /* 0x000fe80000000800 */
[----:B------:R-:W-:Y:S04]  /*4ef0*/  STS [R0+0x1e00], R75 ;  /* 0x001e004b00007388 */ /* 0x000fe80000000800 */
[----:B------:R-:W-:Y:S04]  /*4f00*/  STS [R0+0x2400], R15 ;  /* 0x0024000f00007388 */ /* 0x000fe80000000800 */
[----:B--2---:R-:W-:Y:S04]  /*4f10*/  STS [R0+0x2a00], R19 ;  /* 0x002a001300007388 */ /* 0x004fe80000000800 */
[----:B---3--:R-:W-:Y:S04]  /*4f20*/  STS [R0+0x3000], R21 ;  /* 0x0030001500007388 */ /* 0x008fe80000000800 */
[----:B----4-:R-:W-:Y:S04]  /*4f30*/  STS [R0+0x3600], R13 ;  /* 0x0036000d00007388 */ /* 0x010fe80000000800 */
[----:B------:R-:W-:Y:S01]  /*4f40*/  STS [R0+0x3c00], R23 ;  /* 0x003c001700007388 */ /* 0x000fe20000000800 */
[----:B------:R-:W-:Y:S06]  /*4f50*/  BAR.SYNC.DEFER_BLOCKING 0x0 ;  /* 0x0000000000007b1d */ /* 0x000fec0000010000 */
[----:B------:R-:W1:Y:S04]  /*4f60*/  LDS R25, [R9] ;  /* 0x0000000009197984 */ /* 0x000e680000000800 */
        /* <DEDUP_REMOVED lines=8> */
[----:B------:R-:W5:Y:S04]  /*4ff0*/  LDS R13, [R9+0x24] ;  /* 0x00002400090d7984 */ /* 0x000f680000000800 */
[----:B------:R-:W5:Y:S01]  /*5000*/  LDS R24, [R9+0x28] ;  /* 0x0000280009187984 */ /* 0x000f620000000800 */
[----:B------:R-:W-:Y:S08]  /*5010*/  BAR.SYNC.DEFER_BLOCKING 0x0 ;  /* 0x0000000000007b1d */ /* 0x000ff00000010000 */
[----:B------:R-:W-:Y:S06]  /*5020*/  BAR.SYNC.DEFER_BLOCKING 0x0 ;  /* 0x0000000000007b1d */ /* 0x000fec0000010000 */
[----:B-1----:R0:W-:Y:S04]  /*5030*/  STS [R8], R25 ;  /* 0x0000001908007388 */ /* 0x0021e80000000800 */
[----:B--2---:R-:W-:Y:S04]  /*5040*/  STS [R16], R65 ;  /* 0x0000004110007388 */ /* 0x004fe80000000800 */
[----:B---3--:R-:W-:Y:S01]  /*5050*/  STS [R35], R12 ;  /* 0x0000000c23007388 */ /* 0x008fe20000000800 */
[----:B0-----:R-:W-:-:S03]  /*5060*/  IMAD.WIDE.U32 R8, R47, 0x4, R10 ;  /* 0x000000042f087825 */ /* 0x001fc600078e000a */
[----:B----4-:R-:W-:Y:S04]  /*5070*/  STS [R32], R67 ;  /* 0x0000004320007388 */ /* 0x010fe80000000800 */
[----:B-----5:R-:W-:Y:S04]  /*5080*/  STS [R37], R14 ;  /* 0x0000000e25007388 */ /* 0x020fe80000000800 */
[----:B------:R0:W-:Y:S04]  /*5090*/  STS [R39], R18 ;  /* 0x0000001227007388 */ /* 0x0001e80000000800 */
[----:B------:R1:W-:Y:S04]  /*50a0*/  STS [R43], R20 ;  /* 0x000000142b007388 */ /* 0x0003e80000000800 */
[----:B------:R2:W-:Y:S01]  /*50b0*/  STS [R36], R15 ;  /* 0x0000000f24007388 */ /* 0x0005e20000000800 */
[----:B0-----:R-:W-:-:S03]  /*50c0*/  IMAD.WIDE.U32 R18, R55, 0x4, R10 ;  /* 0x0000000437127825 */ /* 0x001fc600078e000a */
[----:B------:R0:W-:Y:S01]  /*50d0*/  STS [R41], R22 ;  /* 0x0000001629007388 */ /* 0x0001e20000000800 */
[----:B-1----:R-:W-:-:S03]  /*50e0*/  IMAD.WIDE.U32 R20, R51, 0x4, R10 ;  /* 0x0000000433147825 */ /* 0x002fc600078e000a */
[----:B------:R1:W-:Y:S01]  /*50f0*/  STS [R34], R13 ;  /* 0x0000000d22007388 */ /* 0x0003e20000000800 */
[----:B--2---:R-:W-:-:S03]  /*5100*/  IMAD.WIDE.U32 R14, R59, 0x4, R10 ;  /* 0x000000043b0e7825 */ /* 0x004fc600078e000a */
[----:B------:R2:W-:Y:S01]  /*5110*/  STS [R31], R24 ;  /* 0x000000181f007388 */ /* 0x0005e20000000800 */
[--C-:B0-----:R-:W-:Y:S01]  /*5120*/  IMAD.WIDE.U32 R22, R49, 0x4, R10.reuse ;  /* 0x0000000431167825 */ /* 0x101fe200078e000a */
[----:B------:R-:W-:Y:S03]  /*5130*/  BAR.SYNC.DEFER_BLOCKING 0x0 ;  /* 0x0000000000007b1d */ /* 0x000fe60000010000 */
[----:B-1----:R-:W-:-:S04]  /*5140*/  IMAD.WIDE.U32 R12, R29, 0x4, R10 ;  /* 0x000000041d0c7825 */ /* 0x002fc800078e000a */
[----:B--2---:R-:W-:-:S04]  /*5150*/  IMAD.WIDE.U32 R24, R45, 0x4, R10 ;  /* 0x000000042d187825 */ /* 0x004fc800078e000a */
[----:B------:R-:W-:-:S04]  /*5160*/  IMAD.WIDE.U32 R28, R63, 0x4, R10 ;  /* 0x000000043f1c7825 */ /* 0x000fc800078e000a */
[----:B------:R-:W-:-:S04]  /*5170*/  IMAD.WIDE.U32 R30, R61, 0x4, R10 ;  /* 0x000000043d1e7825 */ /* 0x000fc800078e000a */
[----:B------:R-:W-:-:S04]  /*5180*/  IMAD.WIDE.U32 R34, R57, 0x4, R10 ;  /* 0x0000000439227825 */ /* 0x000fc800078e000a */
[----:B------:R-:W-:Y:S01]  /*5190*/  IMAD.WIDE.U32 R10, R53, 0x4, R10 ;  /* 0x00000004350a7825 */ /* 0x000fe200078e000a */
        /* <DEDUP_REMOVED lines=11> */
[----:B0-----:R0:W-:Y:S04]  /*5250*/  STG.E desc[UR8][R8.64], R65 ;  /* 0x0000004108007986 */ /* 0x0011e8000c101908 */
[----:B-1----:R0:W-:Y:S04]  /*5260*/  STG.E desc[UR8][R12.64], R69 ;  /* 0x000000450c007986 */ /* 0x0021e8000c101908 */
[----:B--2---:R0:W-:Y:S04]  /*5270*/  STG.E desc[UR8][R14.64], R67 ;  /* 0x000000430e007986 */ /* 0x0041e8000c101908 */
[----:B---3--:R0:W-:Y:S04]  /*5280*/  STG.E desc[UR8][R18.64], R37 ;  /* 0x0000002512007986 */ /* 0x0081e8000c101908 */
[----:B----4-:R0:W-:Y:S04]  /*5290*/  STG.E desc[UR8][R20.64], R39 ;  /* 0x0000002714007986 */ /* 0x0101e8000c101908 */
[----:B-----5:R0:W-:Y:S04]  /*52a0*/  STG.E desc[UR8][R22.64], R43 ;  /* 0x0000002b16007986 */ /* 0x0201e8000c101908 */
[----:B------:R0:W-:Y:S04]  /*52b0*/  STG.E desc[UR8][R24.64], R73 ;  /* 0x0000004918007986 */ /* 0x0001e8000c101908 */
[----:B------:R0:W-:Y:S04]  /*52c0*/  STG.E desc[UR8][R28.64], R41 ;  /* 0x000000291c007986 */ /* 0x0001e8000c101908 */
[----:B------:R0:W-:Y:S04]  /*52d0*/  STG.E desc[UR8][R30.64], R75 ;  /* 0x0000004b1e007986 */ /* 0x0001e8000c101908 */
[----:B------:R0:W-:Y:S04]  /*52e0*/  STG.E desc[UR8][R34.64], R77 ;  /* 0x0000004d22007986 */ /* 0x0001e8000c101908 */
[----:B------:R0:W-:Y:S01]  /*52f0*/  STG.E desc[UR8][R10.64], R16 ;  /* 0x000000100a007986 */ /* 0x0001e2000c101908 */
[----:B------:R-:W-:Y:S06]  /*5300*/  BAR.SYNC.DEFER_BLOCKING 0x0 ;  /* 0x0000000000007b1d */ /* 0x000fec0000010000 */
[----:B------:R-:W-:Y:S05]  /*5310*/  @P0 BRA `(.L_x_21) ;  /* 0xffffffd800d00947 */ /* 0x000fea000383ffff */
.L_x_20:
[----:B------:R-:W-:-:S13]  /*5320*/  ISETP.GE.AND P0, PT, R27, R3, PT ;  /* 0x000000031b00720c */ /* 0x000fda0003f06270 */
[----:B----4-:R-:W-:Y:S05]  /*5330*/  @P0 EXIT ;  /* 0x000000000000094d */ /* 0x010fea0003800000 */
[----:B------:R-:W-:Y:S05]  /*5340*/  WARPSYNC.ALL ;  /* 0x0000000000007948 */ /* 0x000fea0003800000 */
[----:B0-----:R-:W0:Y:S01]  /*5350*/  SHFL.IDX PT, R31, R5, RZ, 0x1f ;  /* 0x00001fff051f7589 */ /* 0x001e2200000e0000 */
[----:B------:R-:W1:Y:S01]  /*5360*/  LDCU.64 UR4, c[0x0][0x380] ;  /* 0x00007000ff0477ac */ /* 0x000e620008000a00 */
[C---:B--2---:R-:W-:Y:S02]  /*5370*/  VIADD R4, R71.reuse, 0x180 ;  /* 0x0000018047047836 */ /* 0x044fe40000000000 */
[C---:B------:R-:W-:Y:S01]  /*5380*/  VIADD R6, R71.reuse, 0x300 ;  /* 0x0000030047067836 */ /* 0x040fe20000000000 */
[----:B------:R-:W2:Y:S01]  /*5390*/  LDCU UR15, c[0x0][0x3b4] ;  /* 0x00007680ff0f77ac */ /* 0x000ea20008000800 */
[----:B------:R-:W-:-:S02]  /*53a0*/  VIADD R8, R71, 0x600 ;  /* 0x0000060047087836 */ /* 0x000fc40000000000 */
[----:B------:R-:W-:Y:S02]  /*53b0*/  IMAD.MOV.U32 R33, RZ, RZ, 0x7fffffff ;  /* 0x7fffffffff217424 */ /* 0x000fe400078e00ff */
[----:B------:R-:W-:Y:S02]  /*53c0*/  IMAD.MOV.U32 R35, RZ, RZ, 0x7fffffff ;  /* 0x7fffffffff237424 */ /* 0x000fe400078e00ff */
[----:B------:R-:W-:Y:S02]  /*53d0*/  IMAD.MOV.U32 R37, RZ, RZ, 0x7fffffff ;  /* 0x7fffffffff257424 */ /* 0x000fe400078e00ff */
[----:B------:R-:W-:Y:S02]  /*53e0*/  IMAD.MOV.U32 R39, RZ, RZ, 0x7fffffff ;  /* 0x7fffffffff277424 */ /* 0x000fe400078e00ff */
[----:B------:R-:W-:Y:S02]  /*53f0*/  IMAD.MOV.U32 R41, RZ, RZ, 0x7fffffff ;  /* 0x7fffffffff297424 */ /* 0x000fe400078e00ff */
[----:B------:R-:W-:-:S02]  /*5400*/  VIADD R10, R71, 0x780 ;  /* 0x00000780470a7836 */ /* 0x000fc40000000000 */
[----:B------:R-:W-:Y:S02]  /*5410*/  IMAD.MOV.U32 R43, RZ, RZ, 0x7fffffff ;  /* 0x7fffffffff2b7424 */ /* 0x000fe400078e00ff */
[----:B------:R-:W-:Y:S02]  /*5420*/  IMAD.MOV.U32 R45, RZ, RZ, 0x7fffffff ;  /* 0x7fffffffff2d7424 */ /* 0x000fe400078e00ff */
[----:B------:R-:W-:Y:S01]  /*5430*/  IMAD.MOV.U32 R47, RZ, RZ, 0x7fffffff ;  /* 0x7fffffffff2f7424 */ /* 0x000fe200078e00ff */
[----:B0-----:R-:W-:Y:S01]  /*5440*/  ISETP.GE.AND P3, PT, R4, R31, PT ;  /* 0x0000001f0400720c */ /* 0x001fe20003f66270 */
[----:B------:R-:W-:Y:S01]  /*5450*/  IMAD.MOV.U32 R49, RZ, RZ, 0x7fffffff ;  /* 0x7fffffffff317424 */ /* 0x000fe200078e00ff */
[C---:B------:R-:W-:Y:S01]  /*5460*/  IADD3 R4, P0, PT, R71.reuse, R27, RZ ;  /* 0x0000001b47047210 */ /* 0x040fe20007f1e0ff */
[----:B------:R-:W-:Y:S01]  /*5470*/  IMAD.MOV.U32 R51, RZ, RZ, 0x7fffffff ;  /* 0x7fffffffff337424 */ /* 0x000fe200078e00ff */
[CC--:B------:R-:W-:Y:S01]  /*5480*/  ISETP.GE.AND P4, PT, R71.reuse, R31.reuse, PT ;  /* 0x0000001f4700720c */ /* 0x0c0fe20003f86270 */
[----:B------:R-:W0:Y:S01]  /*5490*/  S2R R70, SR_LANEID ;  /* 0x0000000000467919 */ /* 0x000e220000000000 */
[----:B------:R-:W-:Y:S01]  /*54a0*/  ISETP.GE.AND P6, PT, R6, R31, PT ;  /* 0x0000001f0600720c */ /* 0x000fe20003fc6270 */
[----:B------:R-:W-:Y:S01]  /*54b0*/  VIADD R6, R71, 0x480 ;  /* 0x0000048047067836 */ /* 0x000fe20000000000 */
[----:B------:R-:W-:Y:S01]  /*54c0*/  LEA.HI.X.SX32 R27, R27, RZ, 0x1, P0 ;  /* 0x000000ff1b1b7211 */ /* 0x000fe200000f0eff */
[----:B------:R-:W4:Y:S01]  /*54d0*/  LDCU.64 UR16, c[0x0][0x390] ;  /* 0x00007200ff1077ac */ /* 0x000f220008000a00 */
[----:B-1----:R-:W-:-:S02]  /*54e0*/  LEA R28, P0, R4, UR4, 0x2 ;  /* 0x00000004041c7c11 */ /* 0x002fc4000f8010ff */
[-C--:B------:R-:W-:Y:S01]  /*54f0*/  ISETP.GE.AND P5, PT, R6, R31.reuse, PT ;  /* 0x0000001f0600720c */ /* 0x080fe20003fa6270 */
[C---:B------:R-:W-:Y:S01]  /*5500*/  VIADD R6, R71.reuse, 0x900 ;  /* 0x0000090047067836 */ /* 0x040fe20000000000 */
[----:B------:R-:W-:Y:S01]  /*5510*/  LEA.HI.X R29, R4, UR5, R27, 0x2, P0 ;  /* 0x00000005041d7c11 */ /* 0x000fe200080f141b */
[----:B------:R-:W1:Y:S01]  /*5520*/  LDCU UR4, c[0x0][0x3b8] ;  /* 0x00007700ff0477ac */ /* 0x000e620008000800 */
[-C--:B------:R-:W-:Y:S01]  /*5530*/  ISETP.GE.AND P2, PT, R8, R31.reuse, PT ;  /* 0x0000001f0800720c */ /* 0x080fe20003f46270 */
[C---:B------:R-:W-:Y:S01]  /*5540*/  VIADD R8, R71.reuse, 0xa80 ;  /* 0x00000a8047087836 */ /* 0x040fe20000000000 */
[-C--:B------:R-:W-:Y:S01]  /*5550*/  ISETP.GE.AND P0, PT, R10, R31.reuse, PT ;  /* 0x0000001f0a00720c */ /* 0x080fe20003f06270 */
[----:B------:R-:W5:Y:S01]  /*5560*/  @!P4 LDG.E R33, desc[UR8][R28.64] ;  /* 0x000000081c21c981 */ /* 0x000f62000c1e1900 */
[-C--:B------:R-:W-:Y:S02]  /*5570*/  ISETP.GE.AND P4, PT, R6, R31.reuse, PT ;  /* 0x0000001f0600720c */ /* 0x080fe40003f86270 */
[C---:B------:R-:W-:Y:S01]  /*5580*/  LOP3.LUT R6, R71.reuse, 0xc00, RZ, 0xfc, !PT ;  /* 0x00000c0047067812 */ /* 0x040fe200078efcff */
[----:B------:R-:W3:Y:S01]  /*5590*/  @!P3 LDG.E R35, desc[UR8][R28.64+0x600] ;  /* 0x000600081c23b981 */ /* 0x000ee2000c1e1900 */
[----:B------:R-:W-:Y:S01]  /*55a0*/  ISETP.GE.AND P3, PT, R8, R31, PT ;  /* 0x0000001f0800720c */ /* 0x000fe20003f66270 */
[----:B------:R-:W-:-:S02]  /*55b0*/  VIADD R8, R71, 0xd80 ;  /* 0x00000d8047087836 */ /* 0x000fc40000000000 */
[----:B------:R-:W2:Y:S01]  /*55c0*/  @!P6 LDG.E R37, desc[UR8][R28.64+0xc00] ;  /* 0x000c00081c25e981 */ /* 0x000ea2000c1e1900 */
[-C--:B------:R-:W-:Y:S01]  /*55d0*/  ISETP.GE.AND P6, PT, R6, R31.reuse, PT ;  /* 0x0000001f0600720c */ /* 0x080fe20003fc6270 */
[----:B------:R-:W-:Y:S02]  /*55e0*/  VIADD R6, R71, 0xf00 ;  /* 0x00000f0047067836 */ /* 0x000fe40000000000 */
[----:B------:R-:W4:Y:S01]  /*55f0*/  @!P5 LDG.E R39, desc[UR8][R28.64+0x1200] ;  /* 0x001200081c27d981 */ /* 0x000f22000c1e1900 */
[----:B------:R-:W-:-:S03]  /*5600*/  ISETP.GE.AND P5, PT, R8, R31, PT ;  /* 0x0000001f0800720c */ /* 0x000fc60003fa6270 */
[----:B------:R-:W4:Y:S01]  /*5610*/  @!P2 LDG.E R41, desc[UR8][R28.64+0x1800] ;  /* 0x001800081c29a981 */ /* 0x000f22000c1e1900 */
[----:B------:R-:W-:Y:S01]  /*5620*/  ISETP.GE.AND P2, PT, R6, R31, PT ;  /* 0x0000001f0600720c */ /* 0x000fe20003f46270 */
[----:B------:R-:W-:Y:S02]  /*5630*/  IMAD.MOV.U32 R31, RZ, RZ, 0x7fffffff ;  /* 0x7fffffffff1f7424 */ /* 0x000fe400078e00ff */
[----:B------:R-:W4:Y:S04]  /*5640*/  @!P4 LDG.E R43, desc[UR8][R28.64+0x2400] ;  /* 0x002400081c2bc981 */ /* 0x000f28000c1e1900 */
[----:B------:R-:W4:Y:S04]  /*5650*/  @!P0 LDG.E R31, desc[UR8][R28.64+0x1e00] ;  /* 0x001e00081c1f8981 */ /* 0x000f28000c1e1900 */
[----:B------:R-:W4:Y:S04]  /*5660*/  @!P3 LDG.E R45, desc[UR8][R28.64+0x2a00] ;  /* 0x002a00081c2db981 */ /* 0x000f28000c1e1900 */
[----:B------:R-:W4:Y:S04]  /*5670*/  @!P6 LDG.E R47, desc[UR8][R28.64+0x3000] ;  /* 0x003000081c2fe981 */ /* 0x000f28000c1e1900 */
[----:B------:R-:W4:Y:S04]  /*5680*/  @!P5 LDG.E R49, desc[UR8][R28.64+0x3600] ;  /* 0x003600081c31d981 */ /* 0x000f28000c1e1900 */
[----:B------:R-:W4:Y:S01]  /*5690*/  @!P2 LDG.E R51, desc[UR8][R28.64+0x3c00] ;  /* 0x003c00081c33a981 */ /* 0x000f22000c1e1900 */
[----:B------:R-:W-:Y:S01]  /*56a0*/  IMAD R6, R71, 0x28, R0 ;  /* 0x0000002847067824 */ /* 0x000fe200078e0200 */
[----:B-1----:R-:W-:-:S02]  /*56b0*/  UBMSK UR4, URZ, UR4 ;  /* 0x00000004ff04729b */ /* 0x002fc40008000000 */
[----:B-----5:R-:W-:Y:S04]  /*56c0*/  STS [R0], R33 ;  /* 0x0000002100007388 */ /* 0x020fe80000000800 */
[----:B---3--:R-:W-:Y:S04]  /*56d0*/  STS [R0+0x600], R35 ;  /* 0x0006002300007388 */ /* 0x008fe80000000800 */
[----:B--2---:R-:W-:Y:S04]  /*56e0*/  STS [R0+0xc00], R37 ;  /* 0x000c002500007388 */ /* 0x004fe80000000800 */
[----:B----4-:R-:W-:Y:S04]  /*56f0*/  STS [R0+0x1200], R39 ;  /* 0x0012002700007388 */ /* 0x010fe80000000800 */
        /* <DEDUP_REMOVED lines=8> */
[----:B------:R-:W1:Y:S04]  /*5780*/  LDS R8, [R6] ;  /* 0x0000000006087984 */ /* 0x000e680000000800 */
[----:B------:R-:W2:Y:S04]  /*5790*/  LDS R12, [R6+0x4] ;  /* 0x00000400060c7984 */ /* 0x000ea80000000800 */
[----:B------:R-:W-:Y:S04]  /*57a0*/  LDS R16, [R6+0x8] ;  /* 0x0000080006107984 */ /* 0x000fe80000000800 */
[----:B------:R-:W-:Y:S04]  /*57b0*/  LDS R20, [R6+0xc] ;  /* 0x00000c0006147984 */ /* 0x000fe80000000800 */
[----:B------:R-:W-:Y:S04]  /*57c0*/  LDS R24, [R6+0x10] ;  /* 0x0000100006187984 */ /* 0x000fe80000000800 */
[----:B------:R-:W-:Y:S04]  /*57d0*/  LDS R32, [R6+0x14] ;  /* 0x0000140006207984 */ /* 0x000fe80000000800 */
[----:B------:R-:W-:Y:S04]  /*57e0*/  LDS R35, [R6+0x18] ;  /* 0x0000180006237984 */ /* 0x000fe80000000800 */
[----:B------:R-:W-:Y:S04]  /*57f0*/  LDS R38, [R6+0x1c] ;  /* 0x00001c0006267984 */ /* 0x000fe80000000800 */
[----:B------:R-:W-:Y:S04]  /*5800*/  LDS R41, [R6+0x20] ;  /* 0x0000200006297984 */ /* 0x000fe80000000800 */
[----:B------:R-:W-:Y:S01]  /*5810*/  LDS R44, [R6+0x24] ;  /* 0x00002400062c7984 */ /* 0x000fe20000000800 */
[----:B-1----:R-:W-:-:S03]  /*5820*/  LOP3.LUT R8, R8, 0x80000000, RZ, 0x3c, !PT ;  /* 0x8000000008087812 */ /* 0x002fc600078e3cff */
[----:B------:R-:W-:Y:S01]  /*5830*/  LDS R47, [R6+0x28] ;  /* 0x00002800062f7984 */ /* 0x000fe20000000800 */
[----:B------:R-:W-:Y:S01]  /*5840*/  BAR.SYNC.DEFER_BLOCKING 0x0 ;  /* 0x0000000000007b1d */ /* 0x000fe20000010000 */
[----:B------:R-:W-:-:S04]  /*5850*/  SHF.R.U32.HI R10, RZ, UR15, R8 ;  /* 0x0000000fff0a7c19 */ /* 0x000fc80008011608 */
[----:B------:R-:W-:-:S04]  /*5860*/  LOP3.LUT R10, R10, UR4, RZ, 0xc0, !PT ;  /* 0x000000040a0a7c12 */ /* 0x000fc8000f8ec0ff */
[----:B------:R-:W-:Y:S02]  /*5870*/  LOP3.LUT R29, R10, 0xf, RZ, 0xc0, !PT ;  /* 0x0000000f0a1d7812 */ /* 0x000fe400078ec0ff */
[----:B------:R-:W-:-:S03]  /*5880*/  SHF.R.U32.HI R10, RZ, 0x3, R10 ;  /* 0x00000003ff0a7819 */ /* 0x000fc6000001160a */
[----:B------:R-:W-:Y:S01]  /*5890*/  IMAD R29, R29, 0x600, R0 ;  /* 0x000006001d1d7824 */ /* 0x000fe200078e0200 */
[----:B------:R-:W-:-:S05]  /*58a0*/  LOP3.LUT R10, R10, 0x1ffffffe, RZ, 0xc0, !PT ;  /* 0x1ffffffe0a0a7812 */ /* 0x000fca00078ec0ff */
[----:B------:R-:W-:Y:S01]  /*58b0*/  IMAD.IADD R29, R29, 0x1, R10 ;  /* 0x000000011d1d7824 */ /* 0x000fe200078e020a */
[----:B------:R-:W-:Y:S04]  /*58c0*/  STS [R0], RZ ;  /* 0x000000ff00007388 */ /* 0x000fe80000000800 */
        /* <DEDUP_REMOVED lines=16> */
[----:B------:R-:W1:Y:S01]  /*59d0*/  LDS.U16 R10, [R29] ;  /* 0x000000001d0a7984 */ /* 0x000e620000000400 */
[----:B--2---:R-:W-:-:S04]  /*59e0*/  LOP3.LUT R12, R12, 0x80000000, RZ, 0x3c, !PT ;  /* 0x800000000c0c7812 */ /* 0x004fc800078e3cff */
[----:B------:R-:W-:-:S04]  /*59f0*/  SHF.R.U32.HI R14, RZ, UR15, R12 ;  /* 0x0000000fff0e7c19 */ /* 0x000fc8000801160c */
[----:B------:R-:W-:-:S04]  /*5a00*/  LOP3.LUT R14, R14, UR4, RZ, 0xc0, !PT ;  /* 0x000000040e0e7c12 */ /* 0x000fc8000f8ec0ff */
[----:B------:R-:W-:Y:S02]  /*5a10*/  LOP3.LUT R31, R14, 0xf, RZ, 0xc0, !PT ;  /* 0x0000000f0e1f7812 */ /* 0x000fe400078ec0ff */
[----:B------:R-:W-:-:S03]  /*5a20*/  SHF.R.U32.HI R14, RZ, 0x3, R14 ;  /* 0x00000003ff0e7819 */ /* 0x000fc6000001160e */
[----:B------:R-:W-:Y:S01]  /*5a30*/  IMAD R31, R31, 0x600, R0 ;  /* 0x000006001f1f7824 */ /* 0x000fe200078e0200 */
[----:B------:R-:W-:-:S05]  /*5a40*/  LOP3.LUT R14, R14, 0x1ffffffe, RZ, 0xc0, !PT ;  /* 0x1ffffffe0e0e7812 */ /* 0x000fca00078ec0ff */
[----:B------:R-:W-:Y:S02]  /*5a50*/  IMAD.IADD R31, R31, 0x1, R14 ;  /* 0x000000011f1f7824 */ /* 0x000fe400078e020e */
[----:B-1----:R-:W-:-:S05]  /*5a60*/  VIADD R18, R10, 0x1 ;  /* 0x000000010a127836 */ /* 0x002fca0000000000 */
[----:B------:R-:W-:Y:S04]  /*5a70*/  STS.U16 [R29], R18 ;  /* 0x000000121d007388 */ /* 0x000fe80000000400 */
[----:B------:R-:W1:Y:S01]  /*5a80*/  LDS.U16 R14, [R31] ;  /* 0x000000001f0e7984 */ /* 0x000e620000000400 */
[----:B------:R-:W-:-:S04]  /*5a90*/  LOP3.LUT R16, R16, 0x80000000, RZ, 0x3c, !PT ;  /* 0x8000000010107812 */ /* 0x000fc800078e3cff */
        /* <DEDUP_REMOVED lines=98> */
[----:B------:R-:W-:Y:S02]  /*60c0*/  IMAD R50, R71, 0x18, R6 ;  /* 0x0000001847327824 */ /* 0x000fe400078e0206 */
[----:B-1----:R-:W-:-:S05]  /*60d0*/  VIADD R29, R49, 0x1 ;  /* 0x00000001311d7836 */ /* 0x002fca0000000000 */
[----:B------:R-:W-:Y:S01]  /*60e0*/  STS.U16 [R48], R29 ;  /* 0x0000001d30007388 */ /* 0x000fe20000000400 */
[----:B------:R-:W-:Y:S06]  /*60f0*/  BAR.SYNC.DEFER_BLOCKING 0x0 ;  /* 0x0000000000007b1d */ /* 0x000fec0000010000 */
[----:B------:R-:W-:Y:S04]  /*6100*/  LDS R51, [R50] ;  /* 0x0000000032337984 */ /* 0x000fe80000000800 */
[----:B------:R-:W1:Y:S04]  /*6110*/  LDS R52, [R50+0x4] ;  /* 0x0000040032347984 */ /* 0x000e680000000800 */
[----:B------:R-:W2:Y:S04]  /*6120*/  LDS R53, [R50+0x8] ;  /* 0x0000080032357984 */ /* 0x000ea80000000800 */
[----:B------:R-:W3:Y:S04]  /*6130*/  LDS R54, [R50+0xc] ;  /* 0x00000c0032367984 */ /* 0x000ee80000000800 */
[----:B------:R-:W4:Y:S04]  /*6140*/  LDS R55, [R50+0x10] ;  /* 0x0000100032377984 */ /* 0x000f280000000800 */
[----:B------:R-:W5:Y:S04]  /*6150*/  LDS R56, [R50+0x14] ;  /* 0x0000140032387984 */ /* 0x000f680000000800 */
[----:B------:R-:W0:Y:S04]  /*6160*/  LDS R57, [R50+0x18] ;  /* 0x0000180032397984 */ /* 0x000e280000000800 */
[----:B------:R-:W0:Y:S04]  /*6170*/  LDS R58, [R50+0x1c] ;  /* 0x00001c00323a7984 */ /* 0x000e280000000800 */
[----:B------:R-:W0:Y:S04]  /*6180*/  LDS R59, [R50+0x20] ;  /* 0x00002000323b7984 */ /* 0x000e280000000800 */
[----:B------:R-:W0:Y:S04]  /*6190*/  LDS R60, [R50+0x24] ;  /* 0x00002400323c7984 */ /* 0x000e280000000800 */
[----:B------:R-:W0:Y:S04]  /*61a0*/  LDS R61, [R50+0x28] ;  /* 0x00002800323d7984 */ /* 0x000e280000000800 */
        /* <DEDUP_REMOVED lines=9> */
[----:B-----5:R-:W-:-:S03]  /*6240*/  IMAD.IADD R56, R56, 0x1, R55 ;  /* 0x0000000138387824 */ /* 0x020fc600078e0237 */
[----:B------:R-:W5:Y:S01]  /*6250*/  LDS R67, [R50+0x40] ;  /* 0x0000400032437984 */ /* 0x000f620000000800 */
[----:B0-----:R-:W-:-:S04]  /*6260*/  IMAD.IADD R57, R57, 0x1, R56 ;  /* 0x0000000139397824 */ /* 0x001fc800078e0238 */
[----:B------:R-:W-:-:S04]  /*6270*/  IMAD.IADD R58, R58, 0x1, R57 ;  /* 0x000000013a3a7824 */ /* 0x000fc800078e0239 */
[----:B------:R-:W-:-:S04]  /*6280*/  IMAD.IADD R59, R59, 0x1, R58 ;  /* 0x000000013b3b7824 */ /* 0x000fc800078e023a */
[----:B------:R-:W-:-:S04]  /*6290*/  IMAD.IADD R60, R60, 0x1, R59 ;  /* 0x000000013c3c7824 */ /* 0x000fc800078e023b */
[----:B------:R-:W-:-:S04]  /*62a0*/  IMAD.IADD R61, R61, 0x1, R60 ;  /* 0x000000013d3d7824 */ /* 0x000fc800078e023c */
[----:B------:R-:W-:-:S04]  /*62b0*/  IMAD.IADD R62, R62, 0x1, R61 ;  /* 0x000000013e3e7824 */ /* 0x000fc800078e023d */
[----:B-1----:R-:W-:-:S04]  /*62c0*/  IMAD.IADD R63, R63, 0x1, R62 ;  /* 0x000000013f3f7824 */ /* 0x002fc800078e023e */
[----:B--2---:R-:W-:-:S04]  /*62d0*/  IMAD.IADD R64, R64, 0x1, R63 ;  /* 0x0000000140407824 */ /* 0x004fc800078e023f */
[----:B---3--:R-:W-:-:S04]  /*62e0*/  IMAD.IADD R65, R65, 0x1, R64 ;  /* 0x0000000141417824 */ /* 0x008fc800078e0240 */
[----:B----4-:R-:W-:-:S04]  /*62f0*/  IMAD.IADD R66, R66, 0x1, R65 ;  /* 0x0000000142427824 */ /* 0x010fc800078e0241 */
[----:B-----5:R-:W-:-:S05]  /*6300*/  IMAD.IADD R67, R67, 0x1, R66 ;  /* 0x0000000143437824 */ /* 0x020fca00078e0242 */
[----:B------:R-:W0:Y:S02]  /*6310*/  SHFL.UP P0, R28, R67, 0x1, RZ ;  /* 0x04200000431c7989 */ /* 0x000e2400000000ff */
[----:B0-----:R-:W-:-:S05]  /*6320*/  @P0 IMAD.IADD R28, R67, 0x1, R28 ;  /* 0x00000001431c0824 */ /* 0x001fca00078e021c */
[----:B------:R-:W0:Y:S02]  /*6330*/  SHFL.UP P0, R29, R28, 0x2, RZ ;  /* 0x044000001c1d7989 */ /* 0x000e2400000000ff */
[----:B0-----:R-:W-:-:S05]  /*6340*/  @P0 IMAD.IADD R29, R28, 0x1, R29 ;  /* 0x000000011c1d0824 */ /* 0x001fca00078e021d */
[----:B------:R-:W0:Y:S02]  /*6350*/  SHFL.UP P0, R30, R29, 0x4, RZ ;  /* 0x048000001d1e7989 */ /* 0x000e2400000000ff */
[----:B0-----:R-:W-:-:S05]  /*6360*/  @P0 IMAD.IADD R30, R29, 0x1, R30 ;  /* 0x000000011d1e0824 */ /* 0x001fca00078e021e */
[----:B------:R-:W0:Y:S01]  /*6370*/  SHFL.UP P0, R73, R30, 0x8, RZ ;  /* 0x050000001e497989 */ /* 0x000e2200000000ff */
[----:B------:R-:W1:Y:S01]  /*6380*/  S2UR UR6, SR_CgaCtaId ;  /* 0x00000000000679c3 */ /* 0x000e620000008800 */
[----:B------:R-:W-:Y:S01]  /*6390*/  ISETP.NE.AND P2, PT, R70, 0x1f, PT ;  /* 0x0000001f4600780c */ /* 0x000fe20003f45270 */
[----:B0-----:R-:W-:-:S05]  /*63a0*/  @P0 IMAD.IADD R73, R30, 0x1, R73 ;  /* 0x000000011e490824 */ /* 0x001fca00078e0249 */
[----:B------:R-:W0:Y:S01]  /*63b0*/  SHFL.UP P0, R68, R73, 0x10, RZ ;  /* 0x0600000049447989 */ /* 0x000e2200000000ff */
[----:B------:R-:W-:-:S06]  /*63c0*/  UMOV UR5, 0x400 ;  /* 0x0000040000057882 */ /* 0x000fcc0000000000 */
[----:B------:R-:W-:Y:S01]  /*63d0*/  @!P2 SHF.R.U32.HI R28, RZ, 0x3, R71 ;  /* 0x00000003ff1ca819 */ /* 0x000fe20000011647 */
[----:B-1----:R-:W-:-:S03]  /*63e0*/  ULEA UR5, UR6, UR5, 0x18 ;  /* 0x0000000506057291 */ /* 0x002fc6000f8ec0ff */
[----:B------:R-:W-:Y:S01]  /*63f0*/  @!P2 LOP3.LUT R75, R28, 0x7c, RZ, 0xc0, !PT ;  /* 0x0000007c1c4ba812 */ /* 0x000fe200078ec0ff */
[----:B0-----:R-:W-:-:S05]  /*6400*/  @P0 IMAD.IADD R68, R73, 0x1, R68 ;  /* 0x0000000149440824 */ /* 0x001fca00078e0244 */
[----:B------:R-:W-:Y:S01]  /*6410*/  @!P2 STS [R75+UR5+0x6600], R68 ;  /* 0x006600444b00a988 */ /* 0x000fe20008000805 */
[----:B------:R-:W-:Y:S06]  /*6420*/  BAR.SYNC.DEFER_BLOCKING 0x0 ;  /* 0x0000000000007b1d */ /* 0x000fec0000010000 */
[----:B------:R-:W0:Y:S01]  /*6430*/  LDS.128 R28, [UR5+0x6600] ;  /* 0x00660005ff1c7984 */ /* 0x000e220008000c00 */
[----:B------:R-:W-:-:S04]  /*6440*/  SHF.R.U32.HI R69, RZ, 0x5, R71 ;  /* 0x00000005ff457819 */ /* 0x000fc80000011647 */
[C---:B------:R-:W-:Y:S02]  /*6450*/  ISETP.NE.AND P0, PT, R69.reuse, 0x2, PT ;  /* 0x000000024500780c */ /* 0x040fe40003f05270 */
[----:B------:R-:W-:Y:S01]  /*6460*/  ISETP.NE.AND P2, PT, R69, 0x3, PT ;  /* 0x000000034500780c */ /* 0x000fe20003f45270 */
[----:B0-----:R-:W-:-:S04]  /*6470*/  IMAD.IADD R29, R28, 0x1, R29 ;  /* 0x000000011c1d7824 */ /* 0x001fc800078e021d */
[----:B------:R-:W-:Y:S01]  /*6480*/  IMAD.IADD R30, R30, 0x1, R29 ;  /* 0x000000011e1e7824 */ /* 0x000fe200078e021d */
[----:B------:R-:W-:Y:S02]  /*6490*/  SEL R28, R29, R28, !P0 ;  /* 0x0000001c1d1c7207 */ /* 0x000fe40004000000 */
[----:B------:R-:W-:Y:S01]  /*64a0*/  ISETP.NE.AND P0, PT, R70, RZ, PT ;  /* 0x000000ff4600720c */ /* 0x000fe20003f05270 */
[----:B------:R-:W-:Y:S01]  /*64b0*/  IMAD.IADD R73, R31, 0x1, R30 ;  /* 0x000000011f497824 */ /* 0x000fe200078e021e */
[----:B------:R-:W-:Y:S02]  /*64c0*/  SEL R70, R30, R28, !P2 ;  /* 0x0000001c1e467207 */ /* 0x000fe40005000000 */
[----:B------:R-:W0:Y:S01]  /*64d0*/  LDS.128 R28, [UR5+0x6610] ;  /* 0x00661005ff1c7984 */ /* 0x000e220008000c00 */
[----:B------:R-:W-:-:S04]  /*64e0*/  ISETP.NE.AND P2, PT, R69, 0x4, PT ;  /* 0x000000044500780c */ /* 0x000fc80003f45270 */
[----:B------:R-:W-:Y:S02]  /*64f0*/  SEL R70, R73, R70, !P2 ;  /* 0x0000004649467207 */ /* 0x000fe40005000000 */
[----:B------:R-:W-:Y:S01]  /*6500*/  ISETP.NE.AND P2, PT, R69, 0x5, PT ;  /* 0x000000054500780c */ /* 0x000fe20003f45270 */
[----:B0-----:R-:W-:-:S04]  /*6510*/  IMAD.IADD R28, R73, 0x1, R28 ;  /* 0x00000001491c7824 */ /* 0x001fc800078e021c */
[----:B------:R-:W-:Y:S01]  /*6520*/  IMAD.IADD R29, R29, 0x1, R28 ;  /* 0x000000011d1d7824 */ /* 0x000fe200078e021c */
[----:B------:R-:W-:Y:S02]  /*6530*/  SEL R70, R28, R70, !P2 ;  /* 0x000000461c467207 */ /* 0x000fe40005000000 */
[----:B------:R-:W-:Y:S01]  /*6540*/  ISETP.NE.AND P2, PT, R69, 0x6, PT ;  /* 0x000000064500780c */ /* 0x000fe20003f45270 */
[----:B------:R-:W-:-:S03]  /*6550*/  IMAD.IADD R30, R30, 0x1, R29 ;  /* 0x000000011e1e7824 */ /* 0x000fc600078e021d */
[----:B------:R-:W-:Y:S02]  /*6560*/  SEL R70, R29, R70, !P2 ;  /* 0x000000461d467207 */ /* 0x000fe40005000000 */
[----:B------:R-:W-:Y:S01]  /*6570*/  ISETP.NE.AND P2, PT, R69, 0x7, PT ;  /* 0x000000074500780c */ /* 0x000fe20003f45270 */
[----:B------:R-:W-:-:S03]  /*6580*/  IMAD.IADD R73, R31, 0x1, R30 ;  /* 0x000000011f497824 */ /* 0x000fc600078e021e */
[----:B------:R-:W-:Y:S02]  /*6590*/  SEL R70, R30, R70, !P2 ;  /* 0x000000461e467207 */ /* 0x000fe40005000000 */
[----:B------:R-:W0:Y:S01]  /*65a0*/  LDS.128 R28, [UR5+0x6620] ;  /* 0x00662005ff1c7984 */ /* 0x000e220008000c00 */
[----:B------:R-:W-:-:S04]  /*65b0*/  ISETP.NE.AND P2, PT, R69, 0x8, PT ;  /* 0x000000084500780c */ /* 0x000fc80003f45270 */
[----:B------:R-:W-:Y:S02]  /*65c0*/  SEL R70, R73, R70, !P2 ;  /* 0x0000004649467207 */ /* 0x000fe40005000000 */
[C---:B------:R-:W-:Y:S01]  /*65d0*/  ISETP.NE.AND P2, PT, R69.reuse, 0x9, PT ;  /* 0x000000094500780c */ /* 0x040fe20003f45270 */
[----:B------:R-:W-:Y:S01]  /*65e0*/  IMAD.IADD R68, R68, 0x1, -R67 ;  /* 0x0000000144447824 */ /* 0x000fe200078e0a43 */
[----:B------:R-:W-:Y:S01]  /*65f0*/  ISETP.NE.AND P3, PT, R69, 0xb, PT ;  /* 0x0000000b4500780c */ /* 0x000fe20003f65270 */
[----:B0-----:R-:W-:-:S04]  /*6600*/  IMAD.IADD R28, R73, 0x1, R28 ;  /* 0x00000001491c7824 */ /* 0x001fc800078e021c */
[----:B------:R-:W-:Y:S01]  /*6610*/  IMAD.IADD R29, R29, 0x1, R28 ;  /* 0x000000011d1d7824 */ /* 0x000fe200078e021c */
[----:B------:R-:W-:Y:S02]  /*6620*/  SEL R70, R28, R70, !P2 ;  /* 0x000000461c467207 */ /* 0x000fe40005000000 */
[----:B------:R-:W-:Y:S01]  /*6630*/  ISETP.NE.AND P2, PT, R69, 0xa, PT ;  /* 0x0000000a4500780c */ /* 0x000fe20003f45270 */
[----:B------:R-:W-:-:S03]  /*6640*/  IMAD.IADD R30, R30, 0x1, R29 ;  /* 0x000000011e1e7824 */ /* 0x000fc600078e021d */
[----:B------:R-:W-:Y:S02]  /*6650*/  SEL R70, R29, R70, !P2 ;  /* 0x000000461d467207 */ /* 0x000fe40005000000 */
[----:B------:R-:W-:Y:S02]  /*6660*/  ISETP.GT.U32.OR P2, PT, R71, 0x1f, P0 ;  /* 0x0000001f4700780c */ /* 0x000fe40000744470 */
[----:B------:R-:W-:Y:S02]  /*6670*/  SEL R70, R30, R70, !P3 ;  /* 0x000000461e467207 */ /* 0x000fe40005800000 */
[----:B------:R-:W-:Y:S01]  /*6680*/  SEL R29, R68, RZ, P0 ;  /* 0x000000ff441d7207 */ /* 0x000fe20000000000 */
[----:B------:R-:W-:-:S04]  /*6690*/  IMAD.IADD R31, R31, 0x1, R30 ;  /* 0x000000011f1f7824 */ /* 0x000fc800078e021e */
[----:B------:R-:W-:-:S04]  /*66a0*/  @P1 IMAD.IADD R68, R70, 0x1, R29 ;  /* 0x0000000146441824 */ /* 0x000fc800078e021d */
[----:B------:R-:W-:-:S05]  /*66b0*/  @!P2 IMAD.U32 R68, R31, 0x10000, RZ ;  /* 0x000100001f44a824 */ /* 0x000fca00078e00ff */
[----:B------:R-:W-:Y:S01]  /*66c0*/  @!P2 STS [UR5+0x663c], R68 ;  /* 0x00663c44ff00a988 */ /* 0x000fe20008000805 */
[----:B------:R-:W-:Y:S01]  /*66d0*/  BAR.SYNC.DEFER_BLOCKING 0x0 ;  /* 0x0000000000007b1d */ /* 0x000fe20000010000 */
[----:B------:R-:W-:Y:S01]  /*66e0*/  @!P1 LOP3.LUT R28, R71, 0xf, RZ, 0xc0, !PT ;  /* 0x0000000f471c9812 */ /* 0x000fe200078ec0ff */
[----:B------:R-:W-:Y:S01]  /*66f0*/  IMAD.U32 R29, RZ, RZ, UR5 ;  /* 0x00000005ff1d7e24 */ /* 0x000fe2000f8e00ff */
[----:B------:R-:W-:-:S03]  /*6700*/  SHF.R.U32.HI R31, RZ, UR15, R8 ;  /* 0x0000000fff1f7c19 */ /* 0x000fc60008011608 */
[----:B------:R-:W-:Y:S01]  /*6710*/  @!P1 IMAD R28, R28, 0x600, R29 ;  /* 0x000006001c1c9824 */ /* 0x000fe200078e021d */
[----:B------:R-:W-:Y:S02]  /*6720*/  @!P1 SHF.R.U32.HI R29, RZ, 0x3, R71 ;  /* 0x00000003ff1d9819 */ /* 0x000fe40000011647 */
[----:B------:R-:W-:Y:S02]  /*6730*/  LOP3.LUT R31, R31, UR4, RZ, 0xc0, !PT ;  /* 0x000000041f1f7c12 */ /* 0x000fe4000f8ec0ff */
[----:B------:R-:W-:Y:S01]  /*6740*/  @!P1 LOP3.LUT R29, R29, 0x7e, RZ, 0xc0, !PT ;  /* 0x0000007e1d1d9812 */ /* 0x000fe200078ec0ff */
[----:B------:R-:W0:Y:S04]  /*6750*/  LDS R30, [UR5+0x663c] ;  /* 0x00663c05ff1e7984 */ /* 0x000e280008000800 */
[----:B------:R-:W-:Y:S01]  /*6760*/  @!P1 IMAD.IADD R67, R28, 0x1, R29 ;  /* 0x000000011c439824 */ /* 0x000fe200078e021d */
[----:B------:R-:W-:-:S02]  /*6770*/  LOP3.LUT R29, R31, 0xf, RZ, 0xc0, !PT ;  /* 0x0000000f1f1d7812 */ /* 0x000fc400078ec0ff */
[----:B------:R-:W-:Y:S02]  /*6780*/  SHF.R.U32.HI R31, RZ, 0x3, R31 ;  /* 0x00000003ff1f7819 */ /* 0x000fe4000001161f */
[----:B------:R-:W-:Y:S01]  /*6790*/  SHF.R.U32.HI R69, RZ, UR15, R12 ;  /* 0x0000000fff457c19 */ /* 0x000fe2000801160c */
[----:B------:R-:W-:Y:S01]  /*67a0*/  IMAD R29, R29, 0x600, R0 ;  /* 0x000006001d1d7824 */ /* 0x000fe200078e0200 */
[----:B------:R-:W-:Y:S02]  /*67b0*/  LOP3.LUT R28, R31, 0x1ffffffe, RZ, 0xc0, !PT ;  /* 0x1ffffffe1f1c7812 */ /* 0x000fe400078ec0ff */
[----:B------:R-:W-:-:S03]  /*67c0*/  LOP3.LUT R69, R69, UR4, RZ, 0xc0, !PT ;  /* 0x0000000445457c12 */ /* 0x000fc6000f8ec0ff */
[----:B------:R-:W-:Y:S01]  /*67d0*/  IMAD.IADD R29, R29, 0x1, R28 ;  /* 0x000000011d1d7824 */ /* 0x000fe200078e021c */
[----:B------:R-:W-:Y:S02]  /*67e0*/  LOP3.LUT R31, R69, 0xf, RZ, 0xc0, !PT ;  /* 0x0000000f451f7812 */ /* 0x000fe400078ec0ff */
[----:B------:R-:W-:Y:S02]  /*67f0*/  SHF.R.U32.HI R70, RZ, 0x3, R69 ;  /* 0x00000003ff467819 */ /* 0x000fe40000011645 */
[----:B------:R-:W-:Y:S01]  /*6800*/  SHF.R.U32.HI R28, RZ, UR15, R20 ;  /* 0x0000000fff1c7c19 */ /* 0x000fe20008011614 */
[----:B------:R-:W-:Y:S01]  /*6810*/  IMAD R69, R31, 0x600, R0 ;  /* 0x000006001f457824 */ /* 0x000fe200078e0200 */
[----:B------:R-:W-:Y:S02]  /*6820*/  LOP3.LUT R70, R70, 0x1ffffffe, RZ, 0xc0, !PT ;  /* 0x1ffffffe46467812 */ /* 0x000fe400078ec0ff */
[----:B------:R-:W-:-:S03]  /*6830*/  LOP3.LUT R31, R28, UR4, RZ, 0xc0, !PT ;  /* 0x000000041c1f7c12 */ /* 0x000fc6000f8ec0ff */
[----:B------:R-:W-:Y:S01]  /*6840*/  IMAD.IADD R28, R69, 0x1, R70 ;  /* 0x00000001451c7824 */ /* 0x000fe200078e0246 */
[----:B------:R-:W-:Y:S02]  /*6850*/  LOP3.LUT R69, R31, 0xf, RZ, 0xc0, !PT ;  /* 0x0000000f1f457812 */ /* 0x000fe400078ec0ff */
[----:B------:R-:W-:Y:S02]  /*6860*/  ISETP.NE.AND P0, PT, R71, RZ, PT ;  /* 0x000000ff4700720c */ /* 0x000fe40003f05270 */
[----:B------:R-:W-:Y:S01]  /*6870*/  SHF.R.U32.HI R70, RZ, 0x3, R31 ;  /* 0x00000003ff467819 */ /* 0x000fe2000001161f */
[----:B------:R-:W-:-:S03]  /*6880*/  IMAD R31, R69, 0x600, R0 ;  /* 0x00000600451f7824 */ /* 0x000fc600078e0200 */
[----:B------:R-:W-:Y:S02]  /*6890*/  LOP3.LUT R70, R70, 0x1ffffffe, RZ, 0xc0, !PT ;  /* 0x1ffffffe46467812 */ /* 0x000fe400078ec0ff */
[----:B0-----:R-:W-:-:S03]  /*68a0*/  SEL R69, R30, RZ, P0 ;  /* 0x000000ff1e457207 */ /* 0x001fc60000000000 */
[----:B------:R-:W-:Y:S01]  /*68b0*/  IMAD.IADD R30, R31, 0x1, R70 ;  /* 0x000000011f1e7824 */ /* 0x000fe200078e0246 */
[----:B------:R-:W-:Y:S01]  /*68c0*/  SHF.R.U32.HI R31, RZ, UR15, R24 ;  /* 0x0000000fff1f7c19 */ /* 0x000fe20008011618 */
[----:B------:R-:W-:Y:S01]  /*68d0*/  IMAD.IADD R69, R69, 0x1, R68 ;  /* 0x0000000145457824 */ /* 0x000fe200078e0244 */
[----:B------:R-:W-:Y:S02]  /*68e0*/  SHF.R.U32.HI R68, RZ, UR15, R16 ;  /* 0x0000000fff447c19 */ /* 0x000fe40008011610 */
[----:B------:R-:W-:Y:S02]  /*68f0*/  LOP3.LUT R31, R31, UR4, RZ, 0xc0, !PT ;  /* 0x000000041f1f7c12 */ /* 0x000fe4000f8ec0ff */
[----:B------:R-:W-:Y:S02]  /*6900*/  LOP3.LUT R68, R68, UR4, RZ, 0xc0, !PT ;  /* 0x0000000444447c12 */ /* 0x000fe4000f8ec0ff */
[----:B------:R-:W-:Y:S02]  /*6910*/  LOP3.LUT R73, R31, 0xf, RZ, 0xc0, !PT ;  /* 0x0000000f1f497812 */ /* 0x000fe400078ec0ff */
[----:B------:R-:W-:-:S02]  /*6920*/  LOP3.LUT R75, R68, 0xf, RZ, 0xc0, !PT ;  /* 0x0000000f444b7812 */ /* 0x000fc400078ec0ff */
[----:B------:R-:W-:Y:S02]  /*6930*/  SHF.R.U32.HI R70, RZ, 0x3, R68 ;  /* 0x00000003ff467819 */ /* 0x000fe40000011644 */
[----:B------:R-:W-:Y:S01]  /*6940*/  SHF.R.U32.HI R31, RZ, 0x3, R31 ;  /* 0x00000003ff1f7819 */ /* 0x000fe2000001161f */
[--C-:B------:R-:W-:Y:S01]  /*6950*/  IMAD R68, R75, 0x600, R0.reuse ;  /* 0x000006004b447824 */ /* 0x100fe200078e0200 */
[----:B------:R-:W-:Y:S01]  /*6960*/  LOP3.LUT R75, R70, 0x1ffffffe, RZ, 0xc0, !PT ;  /* 0x1ffffffe464b7812 */ /* 0x000fe200078ec0ff */
[----:B------:R-:W-:Y:S01]  /*6970*/  IMAD R73, R73, 0x600, R0 ;  /* 0x0000060049497824 */ /* 0x000fe200078e0200 */
[----:B------:R-:W-:Y:S01]  /*6980*/  LOP3.LUT R70, R31, 0x1ffffffe, RZ, 0xc0, !PT ;  /* 0x1ffffffe1f467812 */ /* 0x000fe200078ec0ff */
[----:B------:R-:W-:Y:S02]  /*6990*/  IMAD.IADD R51, R51, 0x1, R69 ;  /* 0x0000000133337824 */ /* 0x000fe400078e0245 */
[----:B------:R-:W-:Y:S02]  /*69a0*/  IMAD.IADD R68, R68, 0x1, R75 ;  /* 0x0000000144447824 */ /* 0x000fe400078e024b */
[----:B------:R-:W-:-:S02]  /*69b0*/  IMAD.IADD R31, R73, 0x1, R70 ;  /* 0x00000001491f7824 */ /* 0x000fc400078e0246 */
[--C-:B------:R-:W-:Y:S02]  /*69c0*/  IMAD.IADD R73, R52, 0x1, R69.reuse ;  /* 0x0000000134497824 */ /* 0x100fe400078e0245 */
[--C-:B------:R-:W-:Y:S02]  /*69d0*/  IMAD.IADD R53, R53, 0x1, R69.reuse ;  /* 0x0000000135357824 */ /* 0x100fe400078e0245 */
[--C-:B------:R-:W-:Y:S02]  /*69e0*/  IMAD.IADD R75, R54, 0x1, R69.reuse ;  /* 0x00000001364b7824 */ /* 0x100fe400078e0245 */
[--C-:B------:R-:W-:Y:S02]  /*69f0*/  IMAD.IADD R55, R55, 0x1, R69.reuse ;  /* 0x0000000137377824 */ /* 0x100fe400078e0245 */
[--C-:B------:R-:W-:Y:S02]  /*6a00*/  IMAD.IADD R77, R56, 0x1, R69.reuse ;  /* 0x00000001384d7824 */ /* 0x100fe400078e0245 */
        /* <DEDUP_REMOVED lines=9> */
[----:B------:R-:W-:Y:S01]  /*6aa0*/  IMAD.IADD R66, R66, 0x1, R69 ;  /* 0x0000000142427824 */ /* 0x000fe200078e0245 */
[----:B------:R-:W-:Y:S04]  /*6ab0*/  STS [R50], R69 ;  /* 0x0000004532007388 */ /* 0x000fe80000000800 */
[----:B------:R-:W-:Y:S04]  /*6ac0*/  STS [R50+0x4], R51 ;  /* 0x0000043332007388 */ /* 0x000fe80000000800 */
        /* <DEDUP_REMOVED lines=16> */
[----:B------:R-:W0:Y:S04]  /*6bd0*/  @!P1 LDS.U16 R3, [R67] ;  /* 0x0000000043039984 */ /* 0x000e280000000400 */
[----:B------:R-:W-:Y:S04]  /*6be0*/  LDS.U16 R33, [R33] ;  /* 0x0000000021217984 */ /* 0x000fe80000000400 */
[----:B------:R-:W-:Y:S04]  /*6bf0*/  LDS.U16 R36, [R36] ;  /* 0x0000000024247984 */ /* 0x000fe80000000400 */
[----:B------:R-:W-:Y:S04]  /*6c00*/  LDS.U16 R39, [R39] ;  /* 0x0000000027277984 */ /* 0x000fe80000000400 */
[----:B------:R-:W1:Y:S04]  /*6c10*/  LDS.U16 R42, [R42] ;  /* 0x000000002a2a7984 */ /* 0x000e680000000400 */
[----:B------:R-:W2:Y:S04]  /*6c20*/  LDS.U16 R45, [R45] ;  /* 0x000000002d2d7984 */ /* 0x000ea80000000400 */
[----:B------:R-:W-:Y:S04]  /*6c30*/  LDS.U16 R48, [R48] ;  /* 0x0000000030307984 */ /* 0x000fe80000000400 */
[----:B------:R-:W-:Y:S04]  /*6c40*/  LDS.U16 R55, [R30] ;  /* 0x000000001e377984 */ /* 0x000fe80000000400 */
[----:B------:R-:W-:Y:S04]  /*6c50*/  LDS.U16 R57, [R31] ;  /* 0x000000001f397984 */ /* 0x000fe80000000400 */
[----:B------:R-:W3:Y:S04]  /*6c60*/  LDS.U16 R29, [R29] ;  /* 0x000000001d1d7984 */ /* 0x000ee80000000400 */
[----:B------:R-:W4:Y:S04]  /*6c70*/  LDS.U16 R51, [R28] ;  /* 0x000000001c337984 */ /* 0x000f280000000400 */
[----:B------:R-:W5:Y:S01]  /*6c80*/  LDS.U16 R53, [R68] ;  /* 0x0000000044357984 */ /* 0x000f620000000400 */
[----:B------:R-:W-:Y:S06]  /*6c90*/  BAR.SYNC.DEFER_BLOCKING 0x0 ;  /* 0x0000000000007b1d */ /* 0x000fec0000010000 */
[----:B0-----:R0:W-:Y:S01]  /*6ca0*/  @!P1 STS [R0], R3 ;  /* 0x0000000300009388 */ /* 0x0011e20000000800 */
[----:B-1----:R-:W-:-:S02]  /*6cb0*/  IMAD.IADD R42, R43, 0x1, R42 ;  /* 0x000000012b2a7824 */ /* 0x002fc400078e022a */
[----:B--2---:R-:W-:Y:S02]  /*6cc0*/  IMAD.IADD R43, R46, 0x1, R45 ;  /* 0x000000012e2b7824 */ /* 0x004fe400078e022d */
[----:B------:R-:W-:Y:S01]  /*6cd0*/  @!P1 IMAD.IADD R45, R2, 0x1, -R3 ;  /* 0x00000001022d9824 */ /* 0x000fe200078e0a03 */
[----:B------:R-:W-:Y:S08]  /*6ce0*/  BAR.SYNC.DEFER_BLOCKING 0x0 ;  /* 0x0000000000007b1d */ /* 0x000ff00000010000 */
[----:B------:R-:W-:Y:S01]  /*6cf0*/  BAR.SYNC.DEFER_BLOCKING 0x0 ;  /* 0x0000000000007b1d */ /* 0x000fe20000010000 */
[----:B------:R-:W-:-:S02]  /*6d00*/  IMAD.IADD R34, R34, 0x1, R33 ;  /* 0x0000000122227824 */ /* 0x000fc400078e0221 */
[----:B---3--:R-:W-:Y:S02]  /*6d10*/  IMAD.IADD R29, R10, 0x1, R29 ;  /* 0x000000010a1d7824 */ /* 0x008fe400078e021d */
[----:B------:R-:W-:Y:S02]  /*6d20*/  IMAD.IADD R40, R40, 0x1, R39 ;  /* 0x0000000128287824 */ /* 0x000fe400078e0227 */
[----:B----4-:R-:W-:Y:S01]  /*6d30*/  IMAD.IADD R33, R14, 0x1, R51 ;  /* 0x000000010e217824 */ /* 0x010fe200078e0233 */
[----:B------:R1:W-:Y:S01]  /*6d40*/  @!P1 STS [R0+0x4200], R45 ;  /* 0x0042002d00009388 */ /* 0x0003e20000000800 */
[----:B-----5:R-:W-:Y:S02]  /*6d50*/  IMAD.IADD R39, R18, 0x1, R53 ;  /* 0x0000000112277824 */ /* 0x020fe400078e0235 */
[----:B------:R-:W-:Y:S02]  /*6d60*/  IMAD.IADD R36, R37, 0x1, R36 ;  /* 0x0000000125247824 */ /* 0x000fe400078e0224 */
[----:B------:R-:W-:Y:S01]  /*6d70*/  IMAD.IADD R31, R22, 0x1, R55 ;  /* 0x00000001161f7824 */ /* 0x000fe200078e0237 */
[----:B------:R-:W-:Y:S01]  /*6d80*/  BAR.SYNC.DEFER_BLOCKING 0x0 ;  /* 0x0000000000007b1d */ /* 0x000fe20000010000 */
[----:B------:R-:W-:Y:S01]  /*6d90*/  IMAD.IADD R37, R26, 0x1, R57 ;  /* 0x000000011a257824 */ /* 0x000fe200078e0239 */
[----:B------:R-:W-:-:S02]  /*6da0*/  LEA R29, R29, UR5, 0x2 ;  /* 0x000000051d1d7c11 */ /* 0x000fc4000f8e10ff */
[----:B------:R-:W-:Y:S02]  /*6db0*/  LEA R33, R33, UR5, 0x2 ;  /* 0x0000000521217c11 */ /* 0x000fe4000f8e10ff */
[----:B------:R-:W-:Y:S02]  /*6dc0*/  LEA R39, R39, UR5, 0x2 ;  /* 0x0000000527277c11 */ /* 0x000fe4000f8e10ff */
[----:B------:R-:W-:Y:S01]  /*6dd0*/  LEA R31, R31, UR5, 0x2 ;  /* 0x000000051f1f7c11 */ /* 0x000fe2000f8e10ff */
[----:B------:R-:W-:Y:S01]  /*6de0*/  IMAD.IADD R48, R49, 0x1, R48 ;  /* 0x0000000131307824 */ /* 0x000fe200078e0230 */
[----:B------:R-:W-:Y:S02]  /*6df0*/  LEA R37, R37, UR5, 0x2 ;  /* 0x0000000525257c11 */ /* 0x000fe4000f8e10ff */
[----:B0-----:R-:W-:Y:S02]  /*6e00*/  LEA R3, R34, UR5, 0x2 ;  /* 0x0000000522037c11 */ /* 0x001fe4000f8e10ff */
[----:B------:R-:W-:-:S02]  /*6e10*/  LEA R14, R36, UR5, 0x2 ;  /* 0x00000005240e7c11 */ /* 0x000fc4000f8e10ff */
[----:B-1----:R-:W-:Y:S02]  /*6e20*/  LEA R45, R40, UR5, 0x2 ;  /* 0x00000005282d7c11 */ /* 0x002fe4000f8e10ff */
[----:B------:R-:W-:Y:S02]  /*6e30*/  LEA R10, R42, UR5, 0x2 ;  /* 0x000000052a0a7c11 */ /* 0x000fe4000f8e10ff */
[----:B------:R-:W-:Y:S01]  /*6e40*/  LEA R43, R43, UR5, 0x2 ;  /* 0x000000052b2b7c11 */ /* 0x000fe2000f8e10ff */
[----:B------:R0:W-:Y:S04]  /*6e50*/  STS [R29], R8 ;  /* 0x000000081d007388 */ /* 0x0001e80000000800 */
[----:B------:R-:W-:Y:S04]  /*6e60*/  STS [R33], R12 ;  /* 0x0000000c21007388 */ /* 0x000fe80000000800 */
[----:B------:R-:W-:Y:S01]  /*6e70*/  STS [R39], R16 ;  /* 0x0000001027007388 */ /* 0x000fe20000000800 */
[----:B0-----:R-:W-:-:S03]  /*6e80*/  LEA R8, R48, UR5, 0x2 ;  /* 0x0000000530087c11 */ /* 0x001fc6000f8e10ff */
[----:B------:R-:W-:Y:S04]  /*6e90*/  STS [R31], R20 ;  /* 0x000000141f007388 */ /* 0x000fe80000000800 */
[----:B------:R0:W-:Y:S04]  /*6ea0*/  STS [R37], R24 ;  /* 0x0000001825007388 */ /* 0x0001e80000000800 */
[----:B------:R-:W-:Y:S04]  /*6eb0*/  STS [R3], R32 ;  /* 0x0000002003007388 */ /* 0x000fe80000000800 */
[----:B------:R-:W-:Y:S04]  /*6ec0*/  STS [R14], R35 ;  /* 0x000000230e007388 */ /* 0x000fe80000000800 */
[----:B------:R-:W-:Y:S04]  /*6ed0*/  STS [R45], R38 ;  /* 0x000000262d007388 */ /* 0x000fe80000000800 */
[----:B------:R-:W-:Y:S04]  /*6ee0*/  STS [R10], R41 ;  /* 0x000000290a007388 */ /* 0x000fe80000000800 */
[----:B------:R-:W-:Y:S04]  /*6ef0*/  STS [R43], R44 ;  /* 0x0000002c2b007388 */ /* 0x000fe80000000800 */
[----:B------:R-:W-:Y:S01]  /*6f00*/  STS [R8], R47 ;  /* 0x0000002f08007388 */ /* 0x000fe20000000800 */
[----:B------:R-:W-:Y:S06]  /*6f10*/  BAR.SYNC.DEFER_BLOCKING 0x0 ;  /* 0x0000000000007b1d */ /* 0x000fec0000010000 */
[----:B------:R-:W1:Y:S04]  /*6f20*/  LDS R34, [R0] ;  /* 0x0000000000227984 */ /* 0x000e680000000800 */
[----:B------:R-:W2:Y:S04]  /*6f30*/  LDS R36, [R0+0x600] ;  /* 0x0006000000247984 */ /* 0x000ea80000000800 */
[----:B------:R-:W3:Y:S04]  /*6f40*/  LDS R22, [R0+0xc00] ;  /* 0x000c000000167984 */ /* 0x000ee80000000800 */
[----:B------:R-:W4:Y:S04]  /*6f50*/  LDS R30, [R0+0x1200] ;  /* 0x00120000001e7984 */ /* 0x000f280000000800 */
[----:B------:R-:W5:Y:S01]  /*6f60*/  LDS R28, [R0+0x1800] ;  /* 0x00180000001c7984 */ /* 0x000f620000000800 */
[----:B0-----:R-:W0:Y:S01]  /*6f70*/  S2R R24, SR_TID.X ;  /* 0x0000000000187919 */ /* 0x001e220000002100 */
[----:B------:R-:W-:-:S02]  /*6f80*/  ISETP.GE.AND P5, PT, R71, R5, PT ;  /* 0x000000054700720c */ /* 0x000fc40003fa6270 */
[----:B------:R-:W-:Y:S04]  /*6f90*/  LDS R60, [R0+0x1e00] ;  /* 0x001e0000003c7984 */ /* 0x000fe80000000800 */
[----:B------:R-:W-:Y:S04]  /*6fa0*/  LDS R58, [R0+0x2400] ;  /* 0x00240000003a7984 */ /* 0x000fe80000000800 */
[----:B------:R-:W-:Y:S03]  /*6fb0*/  LDS R44, [R0+0x2a00] ;  /* 0x002a0000002c7984 */ /* 0x000fe60000000800 */
[----:B------:R-:W0:Y:S01]  /*6fc0*/  @!P5 LDC.64 R64, c[0x0][0x388] ;  /* 0x0000e200ff40db82 */ /* 0x000e220000000a00 */
[----:B------:R-:W-:Y:S01]  /*6fd0*/  LDS R42, [R0+0x3000] ;  /* 0x00300000002a7984 */ /* 0x000fe20000000800 */
[----:B-1----:R-:W-:-:S03]  /*6fe0*/  SHF.R.U32.HI R12, RZ, UR15, R34 ;  /* 0x0000000fff0c7c19 */ /* 0x002fc60008011622 */
[----:B------:R-:W-:Y:S01]  /*6ff0*/  LDS R40, [R0+0x3600] ;  /* 0x0036000000287984 */ /* 0x000fe20000000800 */
[----:B--2---:R-:W-:-:S03]  /*7000*/  SHF.R.U32.HI R16, RZ, UR15, R36 ;  /* 0x0000000fff107c19 */ /* 0x004fc60008011624 */
[----:B------:R-:W-:Y:S01]  /*7010*/  LDS R38, [R0+0x3c00] ;  /* 0x003c000000267984 */ /* 0x000fe20000000800 */
[----:B---3--:R-:W-:Y:S02]  /*7020*/  SHF.R.U32.HI R18, RZ, UR15, R22 ;  /* 0x0000000fff127c19 */ /* 0x008fe40008011616 */
[----:B----4-:R-:W-:Y:S02]  /*7030*/  SHF.R.U32.HI R20, RZ, UR15, R30 ;  /* 0x0000000fff147c19 */ /* 0x010fe4000801161e */
[----:B------:R-:W-:Y:S02]  /*7040*/  LOP3.LUT R12, R12, UR4, RZ, 0xc0, !PT ;  /* 0x000000040c0c7c12 */ /* 0x000fe4000f8ec0ff */
[----:B------:R-:W-:Y:S02]  /*7050*/  LOP3.LUT R16, R16, UR4, RZ, 0xc0, !PT ;  /* 0x0000000410107c12 */ /* 0x000fe4000f8ec0ff */
[----:B------:R-:W-:Y:S02]  /*7060*/  LOP3.LUT R18, R18, UR4, RZ, 0xc0, !PT ;  /* 0x0000000412127c12 */ /* 0x000fe4000f8ec0ff */
[----:B------:R-:W-:-:S02]  /*7070*/  LOP3.LUT R20, R20, UR4, RZ, 0xc0, !PT ;  /* 0x0000000414147c12 */ /* 0x000fc4000f8ec0ff */
[----:B-----5:R-:W-:Y:S02]  /*7080*/  SHF.R.U32.HI R26, RZ, UR15, R28 ;  /* 0x0000000fff1a7c19 */ /* 0x020fe4000801161c */
[----:B------:R-:W-:Y:S02]  /*7090*/  LEA R12, R12, UR5, 0x2 ;  /* 0x000000050c0c7c11 */ /* 0x000fe4000f8e10ff */
[----:B------:R-:W-:Y:S02]  /*70a0*/  LEA R61, R16, UR5, 0x2 ;  /* 0x00000005103d7c11 */ /* 0x000fe4000f8e10ff */
[----:B------:R-:W-:Y:S01]  /*70b0*/  LEA R59, R18, UR5, 0x2 ;  /* 0x00000005123b7c11 */ /* 0x000fe2000f8e10ff */
[----:B------:R-:W1:Y:S01]  /*70c0*/  LDS R63, [R12+0x4200] ;  /* 0x004200000c3f7984 */ /* 0x000e620000000800 */
[----:B------:R-:W-:Y:S02]  /*70d0*/  LEA R41, R20, UR5, 0x2 ;  /* 0x0000000514297c11 */ /* 0x000fe4000f8e10ff */
[----:B------:R-:W-:Y:S01]  /*70e0*/  LOP3.LUT R26, R26, UR4, RZ, 0xc0, !PT ;  /* 0x000000041a1a7c12 */ /* 0x000fe2000f8ec0ff */
[----:B------:R-:W2:Y:S01]  /*70f0*/  LDS R61, [R61+0x4200] ;  /* 0x004200003d3d7984 */ /* 0x000ea20000000800 */
[----:B0-----:R-:W-:-:S02]  /*7100*/  VIADD R20, R24, 0x180 ;  /* 0x0000018018147836 */ /* 0x001fc40000000000 */
[----:B------:R-:W-:Y:S01]  /*7110*/  LEA R32, R26, UR5, 0x2 ;  /* 0x000000051a207c11 */ /* 0x000fe2000f8e10ff */
[----:B------:R-:W0:Y:S01]  /*7120*/  LDS R59, [R59+0x4200] ;  /* 0x004200003b3b7984 */ /* 0x000e220000000800 */
[----:B------:R-:W-:-:S03]  /*7130*/  VIADD R18, R24, 0x300 ;  /* 0x0000030018127836 */ /* 0x000fc60000000000 */
[----:B------:R-:W3:Y:S01]  /*7140*/  LDS R41, [R41+0x4200] ;  /* 0x0042000029297984 */ /* 0x000ee20000000800 */
[----:B------:R-:W-:Y:S01]  /*7150*/  VIADD R16, R24, 0x480 ;  /* 0x0000048018107836 */ /* 0x000fe20000000000 */
[-C--:B------:R-:W-:Y:S02]  /*7160*/  ISETP.GE.AND P6, PT, R20, R5.reuse, PT ;  /* 0x000000051400720c */ /* 0x080fe40003fc6270 */
[----:B------:R4:W5:Y:S01]  /*7170*/  LDS R12, [R32+0x4200] ;  /* 0x00420000200c7984 */ /* 0x0009620000000800 */
[-C--:B------:R-:W-:Y:S01]  /*7180*/  ISETP.GE.AND P4, PT, R18, R5.reuse, PT ;  /* 0x000000051200720c */ /* 0x080fe20003f86270 */
[----:B------:R-:W-:Y:S01]  /*7190*/  VIADD R35, R24, 0x600 ;  /* 0x0000060018237836 */ /* 0x000fe20000000000 */
[----:B------:R-:W-:-:S04]  /*71a0*/  ISETP.GE.AND P0, PT, R16, R5, PT ;  /* 0x000000051000720c */ /* 0x000fc80003f06270 */
[----:B------:R-:W-:-:S04]  /*71b0*/  ISETP.GE.AND P1, PT, R35, R5, PT ;  /* 0x000000052300720c */ /* 0x000fc80003f26270 */
[----:B------:R-:W4:Y:S08]  /*71c0*/  @!P6 LDC.64 R54, c[0x0][0x388] ;  /* 0x0000e200ff36eb82 */ /* 0x000f300000000a00 */
[----:B------:R-:W5:Y:S08]  /*71d0*/  @!P4 LDC.64 R52, c[0x0][0x388] ;  /* 0x0000e200ff34cb82 */ /* 0x000f700000000a00 */
[----:B------:R-:W5:Y:S08]  /*71e0*/  @!P0 LDC.64 R50, c[0x0][0x388] ;  /* 0x0000e200ff328b82 */ /* 0x000f700000000a00 */
[----:B------:R-:W5:Y:S01]  /*71f0*/  @!P1 LDC.64 R46, c[0x0][0x388] ;  /* 0x0000e200ff2e9b82 */ /* 0x000f620000000a00 */
[----:B-1----:R-:W-:Y:S01]  /*7200*/  @!P5 IMAD.IADD R49, R63, 0x1, R71 ;  /* 0x000000013f31d824 */ /* 0x002fe200078e0247 */
[----:B------:R-:W-:Y:S01]  /*7210*/  LEA R26, P2, R4, UR16, 0x2 ;  /* 0x00000010041a7c11 */ /* 0x000fe2000f8410ff */
[----:B--2---:R-:W-:-:S02]  /*7220*/  @!P6 IMAD.IADD R57, R20, 0x1, R61 ;  /* 0x000000011439e824 */ /* 0x004fc400078e023d */
[----:B0-----:R-:W-:Y:S02]  /*7230*/  @!P4 IMAD.IADD R67, R18, 0x1, R59 ;  /* 0x000000011243c824 */ /* 0x001fe400078e023b */
[----:B---3--:R-:W-:Y:S01]  /*7240*/  @!P0 IMAD.IADD R69, R16, 0x1, R41 ;  /* 0x0000000110458824 */ /* 0x008fe200078e0229 */
[----:B------:R-:W-:Y:S01]  /*7250*/  @!P5 LOP3.LUT R73, R34, 0x80000000, RZ, 0x3c, !PT ;  /* 0x800000002249d812 */ /* 0x000fe200078e3cff */
[----:B------:R-:W-:Y:S01]  /*7260*/  @!P5 IMAD.WIDE.U32 R64, R49, 0x4, R64 ;  /* 0x000000043140d825 */ /* 0x000fe200078e0040 */
[----:B------:R-:W-:Y:S02]  /*7270*/  @!P6 LOP3.LUT R75, R36, 0x80000000, RZ, 0x3c, !PT ;  /* 0x80000000244be812 */ /* 0x000fe400078e3cff */
[----:B------:R-:W-:Y:S01]  /*7280*/  LEA.HI.X R27, R4, UR17, R27, 0x2, P2 ;  /* 0x00000011041b7c11 */ /* 0x000fe200090f141b */
[----:B----4-:R-:W-:Y:S01]  /*7290*/  @!P6 IMAD.WIDE.U32 R54, R57, 0x4, R54 ;  /* 0x000000043936e825 */ /* 0x010fe200078e0036 */
[----:B------:R-:W-:Y:S02]  /*72a0*/  @!P4 LOP3.LUT R77, R22, 0x80000000, RZ, 0x3c, !PT ;  /* 0x80000000164dc812 */ /* 0x000fe400078e3cff */
[----:B------:R-:W-:Y:S01]  /*72b0*/  @!P1 LOP3.LUT R36, R28, 0x80000000, RZ, 0x3c, !PT ;  /* 0x800000001c249812 */ /* 0x000fe200078e3cff */
[----:B-----5:R-:W-:Y:S01]  /*72c0*/  @!P4 IMAD.WIDE.U32 R52, R67, 0x4, R52 ;  /* 0x000000044334c825 */ /* 0x020fe200078e0034 */
[----:B------:R-:W-:-:S02]  /*72d0*/  @!P0 LOP3.LUT R30, R30, 0x80000000, RZ, 0x3c, !PT ;  /* 0x800000001e1e8812 */ /* 0x000fc400078e3cff */
[C---:B------:R-:W-:Y:S01]  /*72e0*/  LOP3.LUT R22, R24.reuse, 0xc00, RZ, 0xfc, !PT ;  /* 0x00000c0018167812 */ /* 0x040fe200078efcff */
[----:B------:R-:W-:Y:S01]  /*72f0*/  @!P0 IMAD.WIDE.U32 R50, R69, 0x4, R50 ;  /* 0x0000000445328825 */ /* 0x000fe200078e0032 */
[----:B------:R-:W-:Y:S03]  /*7300*/  @!P5 STG.E desc[UR8][R64.64], R73 ;  /* 0x000000494000d986 */ /* 0x000fe6000c101908 */
[C---:B------:R-:W-:Y:S02]  /*7310*/  VIADD R67, R24.reuse, 0x780 ;  /* 0x0000078018437836 */ /* 0x040fe40000000000 */
[C---:B------:R-:W-:Y:S02]  /*7320*/  VIADD R32, R24.reuse, 0x900 ;  /* 0x0000090018207836 */ /* 0x040fe40000000000 */
[C---:B------:R-:W-:Y:S02]  /*7330*/  VIADD R69, R24.reuse, 0xa80 ;  /* 0x00000a8018457836 */ /* 0x040fe40000000000 */
[----:B------:R-:W-:-:S02]  /*7340*/  VIADD R28, R24, 0xd80 ;  /* 0x00000d80181c7836 */ /* 0x000fc40000000000 */
[----:B------:R-:W-:Y:S01]  /*7350*/  VIADD R4, R24, 0xf00 ;  /* 0x00000f0018047836 */ /* 0x000fe20000000000 */
[----:B------:R-:W-:Y:S01]  /*7360*/  SHF.R.U32.HI R24, RZ, UR15, R60 ;  /* 0x0000000fff187c19 */ /* 0x000fe2000801163c */
[----:B------:R-:W-:Y:S01]  /*7370*/  @!P1 IMAD.IADD R49, R35, 0x1, R12 ;  /* 0x0000000123319824 */ /* 0x000fe200078e020c */
[----:B------:R-:W-:Y:S02]  /*7380*/  @!P6 STG.E desc[UR8][R54.64], R75 ;  /* 0x0000004b3600e986 */ /* 0x000fe4000c101908 */
[----:B------:R-:W-:Y:S01]  /*7390*/  LOP3.LUT R24, R24, UR4, RZ, 0xc0, !PT ;  /* 0x0000000418187c12 */ /* 0x000fe2000f8ec0ff */
[----:B------:R-:W-:Y:S01]  /*73a0*/  @!P1 IMAD.WIDE.U32 R48, R49, 0x4, R46 ;  /* 0x0000000431309825 */ /* 0x000fe200078e002e */
[----:B------:R-:W-:Y:S04]  /*73b0*/  @!P4 STG.E desc[UR8][R52.64], R77 ;  /* 0x0000004d3400c986 */ /* 0x000fe8000c101908 */
[----:B------:R0:W-:Y:S01]  /*73c0*/  @!P0 STG.E desc[UR8][R50.64], R30 ;  /* 0x0000001e32008986 */ /* 0x0001e2000c101908 */
[----:B------:R-:W-:-:S02]  /*73d0*/  LEA R24, R24, UR5, 0x2 ;  /* 0x0000000518187c11 */ /* 0x000fc4000f8e10ff */
[----:B------:R-:W-:Y:S01]  /*73e0*/  LOP3.LUT R2, R2, 0xfffffffb, RZ, 0xc0, !PT ;  /* 0xfffffffb02027812 */ /* 0x000fe200078ec0ff */
[----:B------:R1:W-:Y:S01]  /*73f0*/  @!P1 STG.E desc[UR8][R48.64], R36 ;  /* 0x0000002430009986 */ /* 0x0003e2000c101908 */
[----:B0-----:R-:W-:-:S03]  /*7400*/  SHF.R.U32.HI R30, RZ, UR15, R58 ;  /* 0x0000000fff1e7c19 */ /* 0x001fc6000801163a */
[----:B------:R-:W0:Y:S01]  /*7410*/  LDS R24, [R24+0x4200] ;  /* 0x0042000018187984 */ /* 0x000e220000000800 */
[----:B------:R-:W-:Y:S02]  /*7420*/  LOP3.LUT R30, R30, UR4, RZ, 0xc0, !PT ;  /* 0x000000041e1e7c12 */ /* 0x000fe4000f8ec0ff */
[----:B-1----:R-:W-:Y:S02]  /*7430*/  SHF.R.U32.HI R48, RZ, UR15, R44 ;  /* 0x0000000fff307c19 */ /* 0x002fe4000801162c */
[----:B------:R-:W-:Y:S02]  /*7440*/  SHF.R.U32.HI R49, RZ, UR15, R42 ;  /* 0x0000000fff317c19 */ /* 0x000fe4000801162a */
[----:B------:R-:W-:Y:S02]  /*7450*/  LEA R73, R30, UR5, 0x2 ;  /* 0x000000051e497c11 */ /* 0x000fe4000f8e10ff */
[----:B------:R-:W-:Y:S02]  /*7460*/  @P5 LOP3.LUT R2, R2, 0x4, RZ, 0xfc, !PT ;  /* 0x0000000402025812 */ /* 0x000fe400078efcff */
[----:B------:R-:W-:-:S02]  /*7470*/  SHF.R.U32.HI R50, RZ, UR15, R40 ;  /* 0x0000000fff327c19 */ /* 0x000fc40008011628 */
[----:B------:R-:W-:Y:S01]  /*7480*/  LOP3.LUT R48, R48, UR4, RZ, 0xc0, !PT ;  /* 0x0000000430307c12 */ /* 0x000fe2000f8ec0ff */
[----:B------:R-:W1:Y:S01]  /*7490*/  LDS R73, [R73+0x4200] ;  /* 0x0042000049497984 */ /* 0x000e620000000800 */
[----:B------:R-:W-:Y:S02]  /*74a0*/  SHF.R.U32.HI R51, RZ, UR15, R38 ;  /* 0x0000000fff337c19 */ /* 0x000fe40008011626 */
[----:B------:R-:W-:Y:S02]  /*74b0*/  LOP3.LUT R49, R49, UR4, RZ, 0xc0, !PT ;  /* 0x0000000431317c12 */ /* 0x000fe4000f8ec0ff */
[----:B------:R-:W-:Y:S02]  /*74c0*/  LOP3.LUT R2, R2, 0xfffffffd, RZ, 0xc0, !PT ;  /* 0xfffffffd02027812 */ /* 0x000fe400078ec0ff */
[----:B------:R-:W-:Y:S02]  /*74d0*/  LOP3.LUT R50, R50, UR4, RZ, 0xc0, !PT ;  /* 0x0000000432327c12 */ /* 0x000fe4000f8ec0ff */
[----:B------:R-:W-:-:S02]  /*74e0*/  LEA R30, R48, UR5, 0x2 ;  /* 0x00000005301e7c11 */ /* 0x000fc4000f8e10ff */
[----:B------:R-:W-:Y:S02]  /*74f0*/  LOP3.LUT R51, R51, UR4, RZ, 0xc0, !PT ;  /* 0x0000000433337c12 */ /* 0x000fe4000f8ec0ff */
[----:B------:R-:W-:Y:S02]  /*7500*/  ISETP.GE.AND P2, PT, R67, R5, PT ;  /* 0x000000054300720c */ /* 0x000fe40003f46270 */
[----:B------:R-:W-:Y:S01]  /*7510*/  LEA R77, R49, UR5, 0x2 ;  /* 0x00000005314d7c11 */ /* 0x000fe2000f8e10ff */
[----:B------:R-:W2:Y:S01]  /*7520*/  LDS R30, [R30+0x4200] ;  /* 0x004200001e1e7984 */ /* 0x000ea20000000800 */
[----:B------:R-:W-:Y:S02]  /*7530*/  @P6 LOP3.LUT R2, R2, 0x2, RZ, 0xfc, !PT ;  /* 0x0000000202026812 */ /* 0x000fe400078efcff */
[----:B------:R-:W-:Y:S02]  /*7540*/  LEA R75, R50, UR5, 0x2 ;  /* 0x00000005324b7c11 */ /* 0x000fe4000f8e10ff */
[----:B------:R-:W-:Y:S01]  /*7550*/  LEA R65, R51, UR5, 0x2 ;  /* 0x0000000533417c11 */ /* 0x000fe2000f8e10ff */
[----:B------:R-:W3:Y:S01]  /*7560*/  LDS R77, [R77+0x4200] ;  /* 0x004200004d4d7984 */ /* 0x000ee20000000800 */
[----:B------:R-:W-:-:S02]  /*7570*/  LOP3.LUT R2, R2, 0xfffffffe, RZ, 0xc0, !PT ;  /* 0xfffffffe02027812 */ /* 0x000fc400078ec0ff */
[-C--:B------:R-:W-:Y:S01]  /*7580*/  ISETP.GE.AND P3, PT, R32, R5.reuse, PT ;  /* 0x000000052000720c */ /* 0x080fe20003f66270 */
[----:B------:R-:W4:Y:S01]  /*7590*/  LDS R75, [R75+0x4200] ;  /* 0x004200004b4b7984 */ /* 0x000f220000000800 */
[----:B------:R-:W-:Y:S01]  /*75a0*/  @P4 LOP3.LUT R2, R2, 0x1, RZ, 0xfc, !PT ;  /* 0x0000000102024812 */ /* 0x000fe200078efcff */
[----:B------:R-:W5:Y:S02]  /*75b0*/  @!P2 LDC.64 R56, c[0x0][0x388] ;  /* 0x0000e200ff38ab82 */ /* 0x000f640000000a00 */
[----:B------:R-:W4:Y:S01]  /*75c0*/  LDS R65, [R65+0x4200] ;  /* 0x0042000041417984 */ /* 0x000f220000000800 */
[-C--:B------:R-:W-:Y:S02]  /*75d0*/  ISETP.GE.AND P4, PT, R69, R5.reuse, PT ;  /* 0x000000054500720c */ /* 0x080fe40003f86270 */
[----:B------:R-:W-:Y:S02]  /*75e0*/  ISETP.GE.AND P5, PT, R22, R5, PT ;  /* 0x000000051600720c */ /* 0x000fe40003fa6270 */
[----:B------:R-:W-:-:S02]  /*75f0*/  P2R R34, PR, RZ, 0x1 ;  /* 0x00000001ff227803 */ /* 0x000fc40000000000 */
[-C--:B------:R-:W-:Y:S01]  /*7600*/  ISETP.GE.AND P6, PT, R28, R5.reuse, PT ;  /* 0x000000051c00720c */ /* 0x080fe20003fc6270 */
[----:B------:R-:W2:Y:S01]  /*7610*/  @!P3 LDC.64 R46, c[0x0][0x388] ;  /* 0x0000e200ff2ebb82 */ /* 0x000ea20000000a00 */
[----:B------:R-:W-:-:S07]  /*7620*/  ISETP.GE.AND P0, PT, R4, R5, PT ;  /* 0x000000050400720c */ /* 0x000fce0003f06270 */
[----:B------:R-:W4:Y:S01]  /*7630*/  @!P4 LDC.64 R54, c[0x0][0x388] ;  /* 0x0000e200ff36cb82 */ /* 0x000f220000000a00 */
[----:B0-----:R-:W-:-:S07]  /*7640*/  @!P2 IMAD.IADD R62, R67, 0x1, R24 ;  /* 0x00000001433ea824 */ /* 0x001fce00078e0218 */
[----:B------:R-:W0:Y:S08]  /*7650*/  @!P5 LDC.64 R48, c[0x0][0x388] ;  /* 0x0000e200ff30db82 */ /* 0x000e300000000a00 */
[----:B------:R-:W0:Y:S08]  /*7660*/  @!P6 LDC.64 R52, c[0x0][0x388] ;  /* 0x0000e200ff34eb82 */ /* 0x000e300000000a00 */
[----:B------:R-:W0:Y:S01]  /*7670*/  @!P0 LDC.64 R50, c[0x0][0x388] ;  /* 0x0000e200ff328b82 */ /* 0x000e220000000a00 */
[----:B-----5:R-:W-:-:S04]  /*7680*/  @!P2 IMAD.WIDE.U32 R56, R62, 0x4, R56 ;  /* 0x000000043e38a825 */ /* 0x020fc800078e0038 */
[----:B-1----:R-:W-:Y:S01]  /*7690*/  @!P3 IMAD.IADD R62, R32, 0x1, R73 ;  /* 0x00000001203eb824 */ /* 0x002fe200078e0249 */
[----:B------:R-:W-:-:S03]  /*76a0*/  @!P2 LOP3.LUT R60, R60, 0x80000000, RZ, 0x3c, !PT ;  /* 0x800000003c3ca812 */ /* 0x000fc600078e3cff */
[----:B--2---:R-:W-:Y:S01]  /*76b0*/  @!P3 IMAD.WIDE.U32 R46, R62, 0x4, R46 ;  /* 0x000000043e2eb825 */ /* 0x004fe200078e002e */
[----:B------:R-:W1:Y:S03]  /*76c0*/  SHFL.IDX PT, R70, R5, RZ, 0x1f ;  /* 0x00001fff05467589 */ /* 0x000e6600000e0000 */
[----:B------:R-:W-:Y:S02]  /*76d0*/  @!P4 IMAD.IADD R62, R69, 0x1, R30 ;  /* 0x00000001453ec824 */ /* 0x000fe400078e021e */
[----:B---3--:R-:W-:Y:S01]  /*76e0*/  @!P5 IMAD.IADD R64, R22, 0x1, R77 ;  /* 0x000000011640d824 */ /* 0x008fe200078e024d */
[----:B------:R2:W-:Y:S01]  /*76f0*/  @!P2 STG.E desc[UR8][R56.64], R60 ;  /* 0x0000003c3800a986 */ /* 0x0005e2000c101908 */
[----:B----4-:R-:W-:Y:S01]  /*7700*/  @!P6 IMAD.IADD R66, R28, 0x1, R75 ;  /* 0x000000011c42e824 */ /* 0x010fe200078e024b */
[----:B------:R-:W-:Y:S01]  /*7710*/  @!P3 LOP3.LUT R58, R58, 0x80000000, RZ, 0x3c, !PT ;  /* 0x800000003a3ab812 */ /* 0x000fe200078e3cff */
[----:B------:R-:W-:Y:S01]  /*7720*/  @!P4 IMAD.WIDE.U32 R54, R62, 0x4, R54 ;  /* 0x000000043e36c825 */ /* 0x000fe200078e0036 */
[----:B------:R-:W-:-:S03]  /*7730*/  @!P5 LOP3.LUT R42, R42, 0x80000000, RZ, 0x3c, !PT ;  /* 0x800000002a2ad812 */ /* 0x000fc600078e3cff */
[----:B------:R-:W-:Y:S01]  /*7740*/  @!P0 IMAD.IADD R62, R4, 0x1, R65 ;  /* 0x00000001043e8824 */ /* 0x000fe200078e0241 */
[----:B------:R-:W-:Y:S01]  /*7750*/  @!P6 LOP3.LUT R40, R40, 0x80000000, RZ, 0x3c, !PT ;  /* 0x800000002828e812 */ /* 0x000fe200078e3cff */
[----:B0-----:R-:W-:Y:S01]  /*7760*/  @!P5 IMAD.WIDE.U32 R48, R64, 0x4, R48 ;  /* 0x000000044030d825 */ /* 0x001fe200078e0030 */
[----:B--2---:R-:W-:-:S03]  /*7770*/  @!P4 LOP3.LUT R57, R44, 0x80000000, RZ, 0x3c, !PT ;  /* 0x800000002c39c812 */ /* 0x004fc600078e3cff */
[----:B------:R-:W-:Y:S01]  /*7780*/  @!P6 IMAD.WIDE.U32 R52, R66, 0x4, R52 ;  /* 0x000000044234e825 */ /* 0x000fe200078e0034 */
[----:B------:R-:W-:Y:S01]  /*7790*/  @!P0 LOP3.LUT R38, R38, 0x80000000, RZ, 0x3c, !PT ;  /* 0x8000000026268812 */ /* 0x000fe200078e3cff */
[----:B------:R-:W-:Y:S02]  /*77a0*/  @!P3 STG.E desc[UR8][R46.64], R58 ;  /* 0x0000003a2e00b986 */ /* 0x000fe4000c101908 */
[----:B------:R-:W-:Y:S02]  /*77b0*/  @!P0 IMAD.WIDE.U32 R50, R62, 0x4, R50 ;  /* 0x000000043e328825 */ /* 0x000fe400078e0032 */
[----:B------:R-:W-:Y:S04]  /*77c0*/  @!P4 STG.E desc[UR8][R54.64], R57 ;  /* 0x000000393600c986 */ /* 0x000fe8000c101908 */
[----:B------:R-:W-:Y:S04]  /*77d0*/  @!P5 STG.E desc[UR8][R48.64], R42 ;  /* 0x0000002a3000d986 */ /* 0x000fe8000c101908 */
[----:B------:R-:W-:Y:S04]  /*77e0*/  @!P6 STG.E desc[UR8][R52.64], R40 ;  /* 0x000000283400e986 */ /* 0x000fe8000c101908 */
[----:B------:R-:W-:Y:S01]  /*77f0*/  @!P0 STG.E desc[UR8][R50.64], R38 ;  /* 0x0000002632008986 */ /* 0x000fe2000c101908 */
[----:B------:R-:W-:Y:S01]  /*7800*/  BAR.SYNC.DEFER_BLOCKING 0x0 ;  /* 0x0000000000007b1d */ /* 0x000fe20000010000 */
[----:B------:R-:W-:-:S04]  /*7810*/  LOP3.LUT R2, R2, 0xfffffff7, RZ, 0xc0, !PT ;  /* 0xfffffff702027812 */ /* 0x000fc800078ec0ff */
[----:B------:R-:W-:Y:S02]  /*7820*/  @P0 LOP3.LUT R2, R2, 0x8, RZ, 0xfc, !PT ;  /* 0x0000000802020812 */ /* 0x000fe400078efcff */
[----:B-1----:R-:W-:-:S13]  /*7830*/  ISETP.GE.AND P0, PT, R71, R70, PT ;  /* 0x000000464700720c */ /* 0x002fda0003f06270 */
[----:B------:R-:W2:Y:S01]  /*7840*/  @!P0 LDG.E R5, desc[UR8][R26.64] ;  /* 0x000000081a058981 */ /* 0x000ea2000c1e1900 */
[----:B------:R-:W-:-:S13]  /*7850*/  ISETP.GE.AND P0, PT, R20, R70, PT ;  /* 0x000000461400720c */ /* 0x000fda0003f06270 */
[----:B------:R-:W3:Y:S01]  /*7860*/  @!P0 LDG.E R7, desc[UR8][R26.64+0x600] ;  /* 0x000600081a078981 */ /* 0x000ee2000c1e1900 */
[----:B------:R-:W-:-:S13]  /*7870*/  ISETP.GE.AND P0, PT, R18, R70, PT ;  /* 0x000000461200720c */ /* 0x000fda0003f06270 */
[----:B------:R-:W4:Y:S01]  /*7880*/  @!P0 LDG.E R9, desc[UR8][R26.64+0xc00] ;  /* 0x000c00081a098981 */ /* 0x000f22000c1e1900 */
[----:B------:R-:W-:-:S13]  /*7890*/  ISETP.GE.AND P0, PT, R16, R70, PT ;  /* 0x000000461000720c */ /* 0x000fda0003f06270 */
[----:B------:R-:W5:Y:S01]  /*78a0*/  @!P0 LDG.E R11, desc[UR8][R26.64+0x1200] ;  /* 0x001200081a0b8981 */ /* 0x000f62000c1e1900 */
        /* <DEDUP_REMOVED lines=14> */
[----:B------:R-:W-:Y:S02]  /*7990*/  P2R R56, PR, RZ, 0x4 ;  /* 0x00000004ff387803 */ /* 0x000fe40000000000 */
[----:B------:R-:W-:Y:S02]  /*79a0*/  P2R R36, PR, RZ, 0x2 ;  /* 0x00000002ff247803 */ /* 0x000fe40000000000 */
[C---:B------:R-:W-:Y:S02]  /*79b0*/  LOP3.LUT P2, RZ, R2.reuse, 0x4, RZ, 0xc0, !PT ;  /* 0x0000000402ff7812 */ /* 0x040fe4000784c0ff */
[C---:B------:R-:W-:Y:S02]  /*79c0*/  LOP3.LUT P1, RZ, R2.reuse, 0x2, RZ, 0xc0, !PT ;  /* 0x0000000202ff7812 */ /* 0x040fe4000782c0ff */
[----:B------:R-:W-:-:S09]  /*79d0*/  LOP3.LUT P0, RZ, R2, 0x1, RZ, 0xc0, !PT ;  /* 0x0000000102ff7812 */ /* 0x000fd2000780c0ff */
[----:B------:R-:W-:Y:S01]  /*79e0*/  @!P2 IMAD.IADD R63, R63, 0x1, R71 ;  /* 0x000000013f3fa824 */ /* 0x000fe200078e0247 */
[----:B--2---:R-:W-:Y:S04]  /*79f0*/  STS [R0], R5 ;  /* 0x0000000500007388 */ /* 0x004fe80000000800 */
[----:B---3--:R-:W-:Y:S04]  /*7a00*/  STS [R0+0x600], R7 ;  /* 0x0006000700007388 */ /* 0x008fe80000000800 */
[----:B----4-:R-:W-:Y:S04]  /*7a10*/  STS [R0+0xc00], R9 ;  /* 0x000c000900007388 */ /* 0x010fe80000000800 */
[----:B-----5:R-:W-:Y:S04]  /*7a20*/  STS [R0+0x1200], R11 ;  /* 0x0012000b00007388 */ /* 0x020fe80000000800 */
        /* <DEDUP_REMOVED lines=18> */
[----:B------:R0:W5:Y:S02]  /*7b50*/  LDS R13, [R6+0x28] ;  /* 0x00002800060d7984 */ /* 0x0001640000000800 */
[----:B0-----:R-:W0:Y:S01]  /*7b60*/  @!P2 LDC.64 R6, c[0x0][0x398] ;  /* 0x0000e600ff06ab82 */ /* 0x001e220000000a00 */
[----:B------:R-:W-:-:S02]  /*7b70*/  @!P1 IMAD.IADD R11, R20, 0x1, R61 ;  /* 0x00000001140b9824 */ /* 0x000fc400078e023d */
[----:B------:R-:W-:-:S05]  /*7b80*/  @!P0 IMAD.IADD R59, R18, 0x1, R59 ;  /* 0x00000001123b8824 */ /* 0x000fca00078e023b */
[----:B------:R-:W5:Y:S01]  /*7b90*/  @!P6 LDC.64 R18, c[0x0][0x398] ;  /* 0x0000e600ff12eb82 */ /* 0x000f620000000a00 */
[----:B0-----:R-:W-:-:S07]  /*7ba0*/  @!P2 IMAD.WIDE.U32 R6, R63, 0x4, R6 ;  /* 0x000000043f06a825 */ /* 0x001fce00078e0006 */
[----:B------:R-:W-:Y:S08]  /*7bb0*/  BAR.SYNC.DEFER_BLOCKING 0x0 ;  /* 0x0000000000007b1d */ /* 0x000ff00000010000 */
[----:B------:R-:W-:Y:S06]  /*7bc0*/  BAR.SYNC.DEFER_BLOCKING 0x0 ;  /* 0x0000000000007b1d */ /* 0x000fec0000010000 */
[----:B------:R-:W-:Y:S04]  /*7bd0*/  STS [R29], R26 ;  /* 0x0000001a1d007388 */ /* 0x000fe80000000800 */
[----:B-1----:R-:W-:Y:S04]  /*7be0*/  STS [R33], R38 ;  /* 0x0000002621007388 */ /* 0x002fe80000000800 */
[----:B--2---:R-:W-:Y:S04]  /*7bf0*/  STS [R39], R40 ;  /* 0x0000002827007388 */ /* 0x004fe80000000800 */
[----:B---3--:R-:W-:Y:S04]  /*7c00*/  STS [R31], R42 ;  /* 0x0000002a1f007388 */ /* 0x008fe80000000800 */
[----:B----4-:R-:W-:Y:S04]  /*7c10*/  STS [R37], R44 ;  /* 0x0000002c25007388 */ /* 0x010fe80000000800 */
[----:B-----5:R-:W-:Y:S04]  /*7c20*/  STS [R3], R46 ;  /* 0x0000002e03007388 */ /* 0x020fe80000000800 */
[----:B------:R0:W-:Y:S04]  /*7c30*/  STS [R14], R5 ;  /* 0x000000050e007388 */ /* 0x0001e80000000800 */
[----:B------:R-:W-:Y:S04]  /*7c40*/  STS [R45], R48 ;  /* 0x000000302d007388 */ /* 0x000fe80000000800 */
[----:B------:R-:W-:Y:S01]  /*7c50*/  STS [R10], R9 ;  /* 0x000000090a007388 */ /* 0x000fe20000000800 */
[----:B0-----:R-:W0:Y:S03]  /*7c60*/  @!P1 LDC.64 R14, c[0x0][0x398] ;  /* 0x0000e600ff0e9b82 */ /* 0x001e260000000a00 */
[----:B------:R-:W-:Y:S04]  /*7c70*/  STS [R43], R50 ;  /* 0x000000322b007388 */ /* 0x000fe80000000800 */
[----:B------:R1:W-:Y:S01]  /*7c80*/  STS [R8], R13 ;  /* 0x0000000d08007388 */ /* 0x0003e20000000800 */
[----:B------:R-:W-:Y:S08]  /*7c90*/  BAR.SYNC.DEFER_BLOCKING 0x0 ;  /* 0x0000000000007b1d */ /* 0x000ff00000010000 */
[----:B-1----:R-:W1:Y:S01]  /*7ca0*/  @!P0 LDC.64 R8, c[0x0][0x398] ;  /* 0x0000e600ff088b82 */ /* 0x002e620000000a00 */
[----:B------:R-:W2:Y:S04]  /*7cb0*/  @!P2 LDS R17, [R0] ;  /* 0x000000000011a984 */ /* 0x000ea80000000800 */
[----:B------:R-:W3:Y:S04]  /*7cc0*/  @!P1 LDS R3, [R0+0x600] ;  /* 0x0006000000039984 */ /* 0x000ee80000000800 */
[----:B------:R-:W4:Y:S01]  /*7cd0*/  @!P0 LDS R5, [R0+0xc00] ;  /* 0x000c000000058984 */ /* 0x000f220000000800 */
[----:B0-----:R-:W-:-:S02]  /*7ce0*/  @!P1 IMAD.WIDE.U32 R10, R11, 0x4, R14 ;  /* 0x000000040b0a9825 */ /* 0x001fc400078e000e */
[----:B------:R-:W0:Y:S01]  /*7cf0*/  @!P4 LDC.64 R14, c[0x0][0x398] ;  /* 0x0000e600ff0ecb82 */ /* 0x000e220000000a00 */
[----:B------:R-:W-:Y:S01]  /*7d00*/  @!P3 LDS R25, [R0+0x2400] ;  /* 0x002400000019b984 */ /* 0x000fe20000000800 */
[----:B-1----:R-:W-:-:S03]  /*7d10*/  @!P0 IMAD.WIDE.U32 R8, R59, 0x4, R8 ;  /* 0x000000043b088825 */ /* 0x002fc600078e0008 */
[----:B------:R-:W-:Y:S04]  /*7d20*/  @!P4 LDS R27, [R0+0x2a00] ;  /* 0x002a0000001bc984 */ /* 0x000fe80000000800 */
[----:B------:R-:W-:Y:S04]  /*7d30*/  @!P5 LDS R29, [R0+0x3000] ;  /* 0x00300000001dd984 */ /* 0x000fe80000000800 */
[----:B--2---:R-:W-:Y:S04]  /*7d40*/  @!P2 STG.E desc[UR8][R6.64], R17 ;  /* 0x000000110600a986 */ /* 0x004fe8000c101908 */
[----:B---3--:R1:W-:Y:S04]  /*7d50*/  @!P1 STG.E desc[UR8][R10.64], R3 ;  /* 0x000000030a009986 */ /* 0x0083e8000c101908 */
[----:B----4-:R2:W-:Y:S01]  /*7d60*/  @!P0 STG.E desc[UR8][R8.64], R5 ;  /* 0x0000000508008986 */ /* 0x0105e2000c101908 */
[----:B------:R-:W-:-:S02]  /*7d70*/  ISETP.NE.AND P0, PT, R34, RZ, PT ;  /* 0x000000ff2200720c */ /* 0x000fc40003f05270 */
[----:B------:R-:W-:Y:S01]  /*7d80*/  ISETP.NE.AND P1, PT, R36, RZ, PT ;  /* 0x000000ff2400720c */ /* 0x000fe20003f25270 */
[----:B------:R-:W-:Y:S01]  /*7d90*/  @!P6 LDS R5, [R0+0x3600] ;  /* 0x003600000005e984 */ /* 0x000fe20000000800 */
[----:B------:R-:W-:Y:S01]  /*7da0*/  ISETP.NE.AND P2, PT, R56, RZ, PT ;  /* 0x000000ff3800720c */ /* 0x000fe20003f45270 */
[----:B-1----:R-:W1:Y:S08]  /*7db0*/  @!P3 LDC.64 R10, c[0x0][0x398] ;  /* 0x0000e600ff0abb82 */ /* 0x002e700000000a00 */
[----:B------:R-:W3:Y:S01]  /*7dc0*/  @!P0 LDS R13, [R0+0x1200] ;  /* 0x00120000000d8984 */ /* 0x000ee20000000800 */
[----:B------:R-:W4:Y:S01]  /*7dd0*/  @!P0 LDC.64 R6, c[0x0][0x398] ;  /* 0x0000e600ff068b82 */ /* 0x000f220000000a00 */
[----:B------:R-:W-:-:S02]  /*7de0*/  @!P0 IMAD.IADD R41, R16, 0x1, R41 ;  /* 0x0000000110298824 */ /* 0x000fc400078e0229 */
[----:B------:R-:W5:Y:S04]  /*7df0*/  @!P1 LDS R21, [R0+0x1800] ;  /* 0x0018000000159984 */ /* 0x000f680000000800 */
[----:B------:R-:W5:Y:S01]  /*7e00*/  @!P2 LDS R23, [R0+0x1e00] ;  /* 0x001e00000017a984 */ /* 0x000f620000000800 */
[----:B--2---:R-:W2:Y:S08]  /*7e10*/  @!P2 LDC.64 R8, c[0x0][0x398] ;  /* 0x0000e600ff08ab82 */ /* 0x004eb00000000a00 */
[----:B------:R-:W5:Y:S01]  /*7e20*/  @!P5 LDC.64 R16, c[0x0][0x398] ;  /* 0x0000e600ff10db82 */ /* 0x000f620000000a00 */
[----:B----4-:R-:W-:-:S05]  /*7e30*/  @!P0 IMAD.WIDE.U32 R6, R41, 0x4, R6 ;  /* 0x0000000429068825 */ /* 0x010fca00078e0006 */
[----:B---3--:R3:W-:Y:S01]  /*7e40*/  @!P0 STG.E desc[UR8][R6.64], R13 ;  /* 0x0000000d06008986 */ /* 0x0087e2000c101908 */
[----:B------:R-:W-:Y:S02]  /*7e50*/  LOP3.LUT P0, RZ, R2, 0x8, RZ, 0xc0, !PT ;  /* 0x0000000802ff7812 */ /* 0x000fe4000780c0ff */
[----:B------:R-:W4:Y:S01]  /*7e60*/  @!P1 LDC.64 R2, c[0x0][0x398] ;  /* 0x0000e600ff029b82 */ /* 0x000f220000000a00 */
[----:B------:R-:W-:Y:S02]  /*7e70*/  @!P1 IMAD.IADD R35, R35, 0x1, R12 ;  /* 0x0000000123239824 */ /* 0x000fe400078e020c */
[----:B------:R-:W-:Y:S02]  /*7e80*/  @!P3 IMAD.IADD R73, R32, 0x1, R73 ;  /* 0x000000012049b824 */ /* 0x000fe400078e0249 */
[----:B------:R-:W-:Y:S02]  /*7e90*/  @!P4 IMAD.IADD R69, R69, 0x1, R30 ;  /* 0x000000014545c824 */ /* 0x000fe400078e021e */
[----:B---3--:R-:W-:-:S02]  /*7ea0*/  @!P2 IMAD.IADD R7, R67, 0x1, R24 ;  /* 0x000000014307a824 */ /* 0x008fc400078e0218 */
[----:B------:R-:W-:Y:S02]  /*7eb0*/  @!P5 IMAD.IADD R13, R22, 0x1, R77 ;  /* 0x00000001160dd824 */ /* 0x000fe400078e024d */
[----:B------:R-:W-:Y:S02]  /*7ec0*/  @!P6 IMAD.IADD R75, R28, 0x1, R75 ;  /* 0x000000011c4be824 */ /* 0x000fe400078e024b */
[----:B--2---:R-:W-:-:S04]  /*7ed0*/  @!P2 IMAD.WIDE.U32 R6, R7, 0x4, R8 ;  /* 0x000000040706a825 */ /* 0x004fc800078e0008 */
[----:B-1----:R-:W-:-:S04]  /*7ee0*/  @!P3 IMAD.WIDE.U32 R8, R73, 0x4, R10 ;  /* 0x000000044908b825 */ /* 0x002fc800078e000a */
[----:B----4-:R-:W-:-:S04]  /*7ef0*/  @!P1 IMAD.WIDE.U32 R2, R35, 0x4, R2 ;  /* 0x0000000423029825 */ /* 0x010fc800078e0002 */
[----:B0-----:R-:W-:Y:S01]  /*7f00*/  @!P4 IMAD.WIDE.U32 R10, R69, 0x4, R14 ;  /* 0x00000004450ac825 */ /* 0x001fe200078e000e */
[----:B-----5:R0:W-:Y:S03]  /*7f10*/  @!P1 STG.E desc[UR8][R2.64], R21 ;  /* 0x0000001502009986 */ /* 0x0201e6000c101908 */
[----:B------:R-:W-:Y:S01]  /*7f20*/  @!P5 IMAD.WIDE.U32 R12, R13, 0x4, R16 ;  /* 0x000000040d0cd825 */ /* 0x000fe200078e0010 */
[----:B------:R0:W-:Y:S03]  /*7f30*/  @!P2 STG.E desc[UR8][R6.64], R23 ;  /* 0x000000170600a986 */ /* 0x0001e6000c101908 */
[----:B------:R-:W-:Y:S01]  /*7f40*/  @!P6 IMAD.WIDE.U32 R14, R75, 0x4, R18 ;  /* 0x000000044b0ee825 */ /* 0x000fe200078e0012 */
[----:B------:R0:W-:Y:S04]  /*7f50*/  @!P3 STG.E desc[UR8][R8.64], R25 ;  /* 0x000000190800b986 */ /* 0x0001e8000c101908 */
[----:B------:R0:W-:Y:S04]  /*7f60*/  @!P4 STG.E desc[UR8][R10.64], R27 ;  /* 0x0000001b0a00c986 */ /* 0x0001e8000c101908 */
[----:B------:R0:W-:Y:S04]  /*7f70*/  @!P5 STG.E desc[UR8][R12.64], R29 ;  /* 0x0000001d0c00d986 */ /* 0x0001e8000c101908 */
[----:B------:R0:W-:Y:S01]  /*7f80*/  @!P6 STG.E desc[UR8][R14.64], R5 ;  /* 0x000000050e00e986 */ /* 0x0001e2000c101908 */
[----:B------:R-:W-:Y:S05]  /*7f90*/  @P0 EXIT ;  /* 0x000000000000094d */ /* 0x000fea0003800000 */
[----:B0-----:R-:W0:Y:S01]  /*7fa0*/  LDS R5, [R0+0x3c00] ;  /* 0x003c000000057984 */ /* 0x001e220000000800 */
[----:B------:R-:W1:Y:S01]  /*7fb0*/  LDC.64 R2, c[0x0][0x398] ;  /* 0x0000e600ff027b82 */ /* 0x000e620000000a00 */
[----:B------:R-:W-:-:S04]  /*7fc0*/  IMAD.IADD R65, R4, 0x1, R65 ;  /* 0x0000000104417824 */ /* 0x000fc800078e0241 */
[----:B-1----:R-:W-:-:S05]  /*7fd0*/  IMAD.WIDE.U32 R2, R65, 0x4, R2 ;  /* 0x0000000441027825 */ /* 0x002fca00078e0002 */
[----:B0-----:R-:W-:Y:S01]  /*7fe0*/  STG.E desc[UR8][R2.64], R5 ;  /* 0x0000000502007986 */ /* 0x001fe2000c101908 */
[----:B------:R-:W-:Y:S05]  /*7ff0*/  EXIT ;  /* 0x000000000000794d */ /* 0x000fea0003800000 */
.L_x_19:
[----:B------:R-:W-:Y:S01]  /*8000*/  ISETP.GE.AND P0, PT, R5, 0x1080, PT ;  /* 0x000010800500780c */ /* 0x000fe20003f06270 */
[----:B--2---:R-:W-:Y:S02]  /*8010*/  IMAD.MOV.U32 R11, RZ, RZ, R27 ;  /* 0x000000ffff0b7224 */ /* 0x004fe400078e001b */
[----:B------:R-:W-:-:S10]  /*8020*/  IMAD.MOV.U32 R13, RZ, RZ, R5 ;  /* 0x000000ffff0d7224 */ /* 0x000fd400078e0005 */
[----:B------:R-:W-:Y:S05]  /*8030*/  @!P0 BRA `(.L_x_22) ;  /* 0x0000000000a08947 */ /* 0x000fea0003800000 */
[----:B------:R-:W-:Y:S02]  /*8040*/  IMAD.MOV.U32 R13, RZ, RZ, R5 ;  /* 0x000000ffff0d7224 */ /* 0x000fe400078e0005 */
[----:B------:R-:W-:-:S07]  /*8050*/  IMAD.MOV.U32 R11, RZ, RZ, R27 ;  /* 0x000000ffff0b7224 */ /* 0x000fce00078e001b */
.L_x_23:
[----:B0-----:R-:W0:Y:S01]  /*8060*/  LDC.64 R14, c[0x0][0x380] ;  /* 0x0000e000ff0e7b82 */ /* 0x001e220000000a00 */
[----:B------:R-:W-:-:S04]  /*8070*/  IADD3 R0, P0, PT, R71, R11, RZ ;  /* 0x0000000b47007210 */ /* 0x000fc80007f1e0ff */
[----:B------:R-:W-:Y:S01]  /*8080*/  LEA.HI.X.SX32 R7, R11, RZ, 0x1, P0 ;  /* 0x000000ff0b077211 */ /* 0x000fe200000f0eff */
[C---:B------:R-:W-:Y:S02]  /*8090*/  IMAD.SHL.U32 R9, R0.reuse, 0x4, RZ ;  /* 0x0000000400097824 */ /* 0x040fe400078e00ff */
[----:B------:R-:W1:Y:S01]  /*80a0*/  LDC.64 R38, c[0x0][0x388] ;  /* 0x0000e200ff267b82 */ /* 0x000e620000000a00 */
[----:B------:R-:W-:Y:S02]  /*80b0*/  SHF.L.U64.HI R0, R0, 0x2, R7 ;  /* 0x0000000200007819 */ /* 0x000fe40000010207 */
[----:B0-----:R-:W-:-:S04]  /*80c0*/  IADD3 R6, P0, P1, R9, 0x1e00, R14 ;  /* 0x00001e0009067810 */ /* 0x001fc8000791e00e */
[----:B------:R-:W-:-:S05]  /*80d0*/  IADD3.X R7, PT, PT, R0, R15, RZ, P0, P1 ;  /* 0x0000000f00077210 */ /* 0x000fca00007e24ff */
[----:B------:R-:W2:Y:S04]  /*80e0*/  LDG.E R15, desc[UR8][R6.64+-0x1e00] ;  /* 0xffe20008060f7981 */ /* 0x000ea8000c1e1900 */
[----:B---3--:R-:W3:Y:S04]  /*80f0*/  LDG.E R17, desc[UR8][R6.64+-0x1800] ;  /* 0xffe8000806117981 */ /* 0x008ee8000c1e1900 */
[----:B------:R-:W5:Y:S04]  /*8100*/  LDG.E R19, desc[UR8][R6.64+-0x1200] ;  /* 0xffee000806137981 */ /* 0x000f68000c1e1900 */
[----:B------:R-:W4:Y:S04]  /*8110*/  LDG.E R21, desc[UR8][R6.64+-0xc00] ;  /* 0xfff4000806157981 */ /* 0x000f28000c1e1900 */
[----:B------:R-:W4:Y:S04]  /*8120*/  LDG.E R23, desc[UR8][R6.64+-0x600] ;  /* 0xfffa000806177981 */ /* 0x000f28000c1e1900 */
[----:B------:R-:W4:Y:S04]  /*8130*/  LDG.E R25, desc[UR8][R6.64] ;  /* 0x0000000806197981 */ /* 0x000f28000c1e1900 */
[----:B------:R-:W4:Y:S04]  /*8140*/  LDG.E R29, desc[UR8][R6.64+0x600] ;  /* 0x00060008061d7981 */ /* 0x000f28000c1e1900 */
[----:B------:R-:W4:Y:S04]  /*8150*/  LDG.E R31, desc[UR8][R6.64+0xc00] ;  /* 0x000c0008061f7981 */ /* 0x000f28000c1e1900 */
[----:B------:R-:W4:Y:S04]  /*8160*/  LDG.E R33, desc[UR8][R6.64+0x1200] ;  /* 0x0012000806217981 */ /* 0x000f28000c1e1900 */
[----:B------:R-:W4:Y:S04]  /*8170*/  LDG.E R35, desc[UR8][R6.64+0x1800] ;  /* 0x0018000806237981 */ /* 0x000f28000c1e1900 */
[----:B------:R-:W4:Y:S01]  /*8180*/  LDG.E R37, desc[UR8][R6.64+0x1e00] ;  /* 0x001e000806257981 */ /* 0x000f22000c1e1900 */
[----:B------:R-:W-:Y:S05]  /*8190*/  WARPSYNC.ALL ;  /* 0x0000000000007948 */ /* 0x000fea0003800000 */
[----:B------:R-:W-:Y:S01]  /*81a0*/  BAR.SYNC.DEFER_BLOCKING 0x0 ;  /* 0x0000000000007b1d */ /* 0x000fe20000010000 */
[----:B-1----:R-:W-:Y:S01]  /*81b0*/  IADD3 R8, P0, P1, R9, 0x1e00, R38 ;  /* 0x00001e0009087810 */ /* 0x002fe2000791e026 */
[----:B------:R-:W-:-:S02]  /*81c0*/  VIADD R13, R13, 0xffffef80 ;  /* 0xffffef800d0d7836 */ /* 0x000fc40000000000 */
[----:B------:R-:W-:Y:S01]  /*81d0*/  VIADD R11, R11, 0x1080 ;  /* 0x000010800b0b7836 */ /* 0x000fe20000000000 */
[----:B------:R-:W-:Y:S02]  /*81e0*/  IADD3.X R9, PT, PT, R0, R39, RZ, P0, P1 ;  /* 0x0000002700097210 */ /* 0x000fe400007e24ff */
[----:B------:R-:W-:-:S03]  /*81f0*/  ISETP.GT.AND P0, PT, R13, 0x107f, PT ;  /* 0x0000107f0d00780c */ /* 0x000fc60003f04270 */
[----:B--2---:R0:W-:Y:S04]  /*8200*/  STG.E desc[UR8][R8.64+-0x1e00], R15 ;  /* 0xffe2000f08007986 */ /* 0x0041e8000c101908 */
[----:B---3--:R0:W-:Y:S04]  /*8210*/  STG.E desc[UR8][R8.64+-0x1800], R17 ;  /* 0xffe8001108007986 */ /* 0x0081e8000c101908 */
[----:B-----5:R0:W-:Y:S04]  /*8220*/  STG.E desc[UR8][R8.64+-0x1200], R19 ;  /* 0xffee001308007986 */ /* 0x0201e8000c101908 */
[----:B----4-:R0:W-:Y:S04]  /*8230*/  STG.E desc[UR8][R8.64+-0xc00], R21 ;  /* 0xfff4001508007986 */ /* 0x0101e8000c101908 */
[----:B------:R0:W-:Y:S04]  /*8240*/  STG.E desc[UR8][R8.64+-0x600], R23 ;  /* 0xfffa001708007986 */ /* 0x0001e8000c101908 */
[----:B------:R0:W-:Y:S04]  /*8250*/  STG.E desc[UR8][R8.64], R25 ;  /* 0x0000001908007986 */ /* 0x0001e8000c101908 */
[----:B------:R0:W-:Y:S04]  /*8260*/  STG.E desc[UR8][R8.64+0x600], R29 ;  /* 0x0006001d08007986 */ /* 0x0001e8000c101908 */
[----:B------:R0:W-:Y:S04]  /*8270*/  STG.E desc[UR8][R8.64+0xc00], R31 ;  /* 0x000c001f08007986 */ /* 0x0001e8000c101908 */
[----:B------:R0:W-:Y:S04]  /*8280*/  STG.E desc[UR8][R8.64+0x1200], R33 ;  /* 0x0012002108007986 */ /* 0x0001e8000c101908 */
[----:B------:R0:W-:Y:S04]  /*8290*/  STG.E desc[UR8][R8.64+0x1800], R35 ;  /* 0x0018002308007986 */ /* 0x0001e8000c101908 */
[----:B------:R0:W-:Y:S01]  /*82a0*/  STG.E desc[UR8][R8.64+0x1e00], R37 ;  /* 0x001e002508007986 */ /* 0x0001e2000c101908 */
[----:B------:R-:W-:Y:S05]  /*82b0*/  @P0 BRA `(.L_x_23) ;  /* 0xfffffffc00680947 */ /* 0x000fea000383ffff */
.L_x_22:
[----:B------:R-:W-:-:S13]  /*82c0*/  ISETP.GE.AND P0, PT, R11, R3, PT ;  /* 0x000000030b00720c */ /* 0x000fda0003f06270 */
[----:B------:R-:W-:Y:S05]  /*82d0*/  @P0 BRA `(.L_x_24) ;  /* 0x0000000400240947 */ /* 0x000fea0003800000 */
[----:B------:R-:W1:Y:S01]  /*82e0*/  LDCU.64 UR4, c[0x0][0x380] ;  /* 0x00007000ff0477ac */ /* 0x000e620008000a00 */
[C---:B------:R-:W-:Y:S01]  /*82f0*/  IADD3 R0, P0, PT, R71.reuse, R11, RZ ;  /* 0x0000000b47007210 */ /* 0x040fe20007f1e0ff */
[C---:B------:R-:W-:Y:S01]  /*8300*/  VIADD R4, R71.reuse, 0x180 ;  /* 0x0000018047047836 */ /* 0x040fe20000000000 */
[CC--:B------:R-:W-:Y:S01]  /*8310*/  ISETP.GE.AND P6, PT, R71.reuse, R13.reuse, PT ;  /* 0x0000000d4700720c */ /* 0x0c0fe20003fc6270 */
[----:B------:R-:W-:Y:S01]  /*8320*/  VIADD R10, R71, 0x300 ;  /* 0x00000300470a7836 */ /* 0x000fe20000000000 */
[----:B------:R-:W-:Y:S01]  /*8330*/  LEA.HI.X.SX32 R7, R11, RZ, 0x1, P0 ;  /* 0x000000ff0b077211 */ /* 0x000fe200000f0eff */
[----:B0-----:R-:W-:Y:S01]  /*8340*/  IMAD.SHL.U32 R8, R0, 0x4, RZ ;  /* 0x0000000400087824 */ /* 0x001fe200078e00ff */
[-C--:B------:R-:W-:Y:S01]  /*8350*/  ISETP.GE.AND P5, PT, R4, R13.reuse, PT ;  /* 0x0000000d0400720c */ /* 0x080fe20003fa6270 */
[C---:B------:R-:W-:Y:S01]  /*8360*/  VIADD R12, R71.reuse, 0x480 ;  /* 0x00000480470c7836 */ /* 0x040fe20000000000 */
[----:B------:R-:W-:Y:S01]  /*8370*/  SHF.L.U64.HI R0, R0, 0x2, R7 ;  /* 0x0000000200007819 */ /* 0x000fe20000010207 */
[C---:B------:R-:W-:Y:S01]  /*8380*/  VIADD R4, R71.reuse, 0x600 ;  /* 0x0000060047047836 */ /* 0x040fe20000000000 */
[----:B------:R-:W-:Y:S01]  /*8390*/  ISETP.GE.AND P4, PT, R10, R13, PT ;  /* 0x0000000d0a00720c */ /* 0x000fe20003f86270 */
[----:B------:R-:W-:Y:S01]  /*83a0*/  VIADD R10, R71, 0x780 ;  /* 0x00000780470a7836 */ /* 0x000fe20000000000 */
[----:B------:R-:W-:-:S02]  /*83b0*/  LOP3.LUT R2, R2, 0xfffffffb, RZ, 0xc0, !PT ;  /* 0xfffffffb02027812 */ /* 0x000fc400078ec0ff */
[-C--:B------:R-:W-:Y:S01]  /*83c0*/  ISETP.GE.AND P3, PT, R12, R13.reuse, PT ;  /* 0x0000000d0c00720c */ /* 0x080fe20003f66270 */
[C---:B------:R-:W-:Y:S01]  /*83d0*/  VIADD R12, R71.reuse, 0x900 ;  /* 0x00000900470c7836 */ /* 0x040fe20000000000 */
[----:B------:R-:W-:Y:S01]  /*83e0*/  ISETP.GE.AND P1, PT, R10, R13, PT ;  /* 0x0000000d0a00720c */ /* 0x000fe20003f26270 */
[----:B------:R-:W-:Y:S01]  /*83f0*/  VIADD R10, R71, 0xd80 ;  /* 0x00000d80470a7836 */ /* 0x000fe20000000000 */
[----:B-1----:R-:W-:Y:S02]  /*8400*/  IADD3 R6, P0, PT, R8, UR4, RZ ;  /* 0x0000000408067c10 */ /* 0x002fe4000ff1e0ff */
[----:B------:R-:W-:Y:S02]  /*8410*/  @P5 LOP3.LUT R2, R2, 0x4, RZ, 0xfc, !PT ;  /* 0x0000000402025812 */ /* 0x000fe400078efcff */
[----:B------:R-:W-:Y:S01]  /*8420*/  IADD3.X R7, PT, PT, R0, UR5, RZ, P0, !PT ;  /* 0x0000000500077c10 */ /* 0x000fe200087fe4ff */
[----:B------:R-:W-:Y:S05]  /*8430*/  WARPSYNC.ALL ;  /* 0x0000000000007948 */ /* 0x000fea0003800000 */
[----:B------:R-:W2:Y:S01]  /*8440*/  @!P6 LDG.E R11, desc[UR8][R6.64] ;  /* 0x00000008060be981 */ /* 0x000ea2000c1e1900 */
[----:B------:R-:W0:Y:S01]  /*8450*/  LDCU.64 UR4, c[0x0][0x388] ;  /* 0x00007100ff0477ac */ /* 0x000e220008000a00 */
[----:B------:R-:W-:-:S02]  /*8460*/  LOP3.LUT R2, R2, 0xfffffffd, RZ, 0xc0, !PT ;  /* 0xfffffffd02027812 */ /* 0x000fc400078ec0ff */
[----:B------:R-:W5:Y:S01]  /*8470*/  @!P5 LDG.E R15, desc[UR8][R6.64+0x600] ;  /* 0x00060008060fd981 */ /* 0x000f62000c1e1900 */
[----:B------:R-:W-:Y:S02]  /*8480*/  ISETP.GE.AND P0, PT, R4, R13, PT ;  /* 0x0000000d0400720c */ /* 0x000fe40003f06270 */
[----:B------:R-:W-:Y:S01]  /*8490*/  @P4 LOP3.LUT R2, R2, 0x2, RZ, 0xfc, !PT ;  /* 0x0000000202024812 */ /* 0x000fe200078efcff */
[----:B---3--:R-:W3:Y:S01]  /*84a0*/  @!P4 LDG.E R17, desc[UR8][R6.64+0xc00] ;  /* 0x000c00080611c981 */ /* 0x008ee2000c1e1900 */
[----:B------:R-:W-:Y:S02]  /*84b0*/  LOP3.LUT R4, R71, 0xc00, RZ, 0xfc, !PT ;  /* 0x00000c0047047812 */ /* 0x000fe400078efcff */
[----:B------:R-:W-:Y:S01]  /*84c0*/  LOP3.LUT R2, R2, 0xfffffffe, RZ, 0xc0, !PT ;  /* 0xfffffffe02027812 */ /* 0x000fe200078ec0ff */
[----:B------:R-:W4:Y:S03]  /*84d0*/  @!P3 LDG.E R19, desc[UR8][R6.64+0x1200] ;  /* 0x001200080613b981 */ /* 0x000f26000c1e1900 */
[----:B------:R-:W-:Y:S01]  /*84e0*/  @P3 LOP3.LUT R2, R2, 0x1, RZ, 0xfc, !PT ;  /* 0x0000000102023812 */ /* 0x000fe200078efcff */
[----:B------:R-:W4:Y:S01]  /*84f0*/  @!P1 LDG.E R23, desc[UR8][R6.64+0x1e00] ;  /* 0x001e000806179981 */ /* 0x000f22000c1e1900 */
[----:B0-----:R-:W-:-:S03]  /*8500*/  IADD3 R8, P2, PT, R8, UR4, RZ ;  /* 0x0000000408087c10 */ /* 0x001fc6000ff5e0ff */
[----:B------:R-:W4:Y:S01]  /*8510*/  @!P0 LDG.E R21, desc[UR8][R6.64+0x1800] ;  /* 0x0018000806158981 */ /* 0x000f22000c1e1900 */
[----:B------:R-:W-:Y:S01]  /*8520*/  IADD3.X R9, PT, PT, R0, UR5, RZ, P2, !PT ;  /* 0x0000000500097c10 */ /* 0x000fe200097fe4ff */
[C---:B------:R-:W-:Y:S01]  /*8530*/  VIADD R0, R71.reuse, 0xa80 ;  /* 0x00000a8047007836 */ /* 0x040fe20000000000 */
[-C--:B------:R-:W-:Y:S01]  /*8540*/  ISETP.GE.AND P2, PT, R12, R13.reuse, PT ;  /* 0x0000000d0c00720c */ /* 0x080fe20003f46270 */
[----:B------:R-:W-:Y:S01]  /*8550*/  VIADD R12, R71, 0xf00 ;  /* 0x00000f00470c7836 */ /* 0x000fe20000000000 */
[----:B------:R-:W-:Y:S02]  /*8560*/  P2R R18, PR, RZ, 0x1 ;  /* 0x00000001ff127803 */ /* 0x000fe40000000000 */
[----:B------:R-:W-:Y:S02]  /*8570*/  LOP3.LUT P0, RZ, R2, 0x1, RZ, 0xc0, !PT ;  /* 0x0000000102ff7812 */ /* 0x000fe4000780c0ff */
[-C--:B------:R-:W-:Y:S02]  /*8580*/  ISETP.GE.AND P3, PT, R0, R13.reuse, PT ;  /* 0x0000000d0000720c */ /* 0x080fe40003f66270 */
[----:B------:R-:W-:-:S02]  /*8590*/  ISETP.GE.AND P4, PT, R4, R13, PT ;  /* 0x0000000d0400720c */ /* 0x000fc40003f86270 */
[-C--:B------:R-:W-:Y:S02]  /*85a0*/  ISETP.GE.AND P5, PT, R10, R13.reuse, PT ;  /* 0x0000000d0a00720c */ /* 0x080fe40003fa6270 */
[----:B------:R-:W-:Y:S01]  /*85b0*/  ISETP.GE.AND P6, PT, R12, R13, PT ;  /* 0x0000000d0c00720c */ /* 0x000fe20003fc6270 */
[----:B------:R-:W4:Y:S01]  /*85c0*/  @!P2 LDG.E R25, desc[UR8][R6.64+0x2400] ;  /* 0x002400080619a981 */ /* 0x000f22000c1e1900 */
[----:B------:R-:W-:Y:S02]  /*85d0*/  P2R R16, PR, RZ, 0x1 ;  /* 0x00000001ff107803 */ /* 0x000fe40000000000 */
[----:B------:R-:W-:-:S03]  /*85e0*/  LOP3.LUT P0, RZ, R2, 0x2, RZ, 0xc0, !PT ;  /* 0x0000000202ff7812 */ /* 0x000fc6000780c0ff */
[----:B------:R-:W4:Y:S01]  /*85f0*/  @!P3 LDG.E R29, desc[UR8][R6.64+0x2a00] ;  /* 0x002a0008061db981 */ /* 0x000f22000c1e1900 */
[----:B------:R-:W-:Y:S02]  /*8600*/  P2R R14, PR, RZ, 0x1 ;  /* 0x00000001ff0e7803 */ /* 0x000fe40000000000 */
[----:B------:R-:W-:Y:S01]  /*8610*/  LOP3.LUT P0, RZ, R2, 0x4, RZ, 0xc0, !PT ;  /* 0x0000000402ff7812 */ /* 0x000fe2000780c0ff */
[----:B------:R-:W4:Y:S03]  /*8620*/  @!P4 LDG.E R31, desc[UR8][R6.64+0x3000] ;  /* 0x00300008061fc981 */ /* 0x000f26000c1e1900 */
[----:B------:R-:W-:Y:S01]  /*8630*/  P2R R2, PR, RZ, 0x1 ;  /* 0x00000001ff027803 */ /* 0x000fe20000000000 */
[----:B------:R-:W4:Y:S01]  /*8640*/  @!P5 LDG.E R33, desc[UR8][R6.64+0x3600] ;  /* 0x003600080621d981 */ /* 0x000f22000c1e1900 */
[----:B------:R-:W-:-:S03]  /*8650*/  ISETP.GE.AND P0, PT, R71, R13, PT ;  /* 0x0000000d4700720c */ /* 0x000fc60003f06270 */
[----:B------:R-:W4:Y:S01]  /*8660*/  @!P6 LDG.E R13, desc[UR8][R6.64+0x3c00] ;  /* 0x003c0008060de981 */ /* 0x000f22000c1e1900 */
[----:B------:R-:W-:Y:S09]  /*8670*/  BAR.SYNC.DEFER_BLOCKING 0x0 ;  /* 0x0000000000007b1d */ /* 0x000ff20000010000 */
[----:B--2---:R1:W-:Y:S01]  /*8680*/  @!P0 STG.E desc[UR8][R8.64], R11 ;  /* 0x0000000b08008986 */ /* 0x0043e2000c101908 */
[----:B------:R-:W-:-:S13]  /*8690*/  ISETP.NE.AND P0, PT, R2, RZ, PT ;  /* 0x000000ff0200720c */ /* 0x000fda0003f05270 */
[----:B-----5:R1:W-:Y:S01]  /*86a0*/  @!P0 STG.E desc[UR8][R8.64+0x600], R15 ;  /* 0x0006000f08008986 */ /* 0x0203e2000c101908 */
[----:B------:R-:W-:-:S13]  /*86b0*/  ISETP.NE.AND P0, PT, R14, RZ, PT ;  /* 0x000000ff0e00720c */ /* 0x000fda0003f05270 */
[----:B---3--:R1:W-:Y:S01]  /*86c0*/  @!P0 STG.E desc[UR8][R8.64+0xc00], R17 ;  /* 0x000c001108008986 */ /* 0x0083e2000c101908 */
[----:B------:R-:W-:-:S13]  /*86d0*/  ISETP.NE.AND P0, PT, R16, RZ, PT ;  /* 0x000000ff1000720c */ /* 0x000fda0003f05270 */
[----:B----4-:R1:W-:Y:S01]  /*86e0*/  @!P0 STG.E desc[UR8][R8.64+0x1200], R19 ;  /* 0x0012001308008986 */ /* 0x0103e2000c101908 */
[----:B------:R-:W-:-:S03]  /*86f0*/  ISETP.NE.AND P0, PT, R18, RZ, PT ;  /* 0x000000ff1200720c */ /* 0x000fc60003f05270 */
[----:B------:R1:W-:Y:S04]  /*8700*/  @!P1 STG.E desc[UR8][R8.64+0x1e00], R23 ;  /* 0x001e001708009986 */ /* 0x0003e8000c101908 */
[----:B------:R1:W-:Y:S04]  /*8710*/  @!P2 STG.E desc[UR8][R8.64+0x2400], R25 ;  /* 0x002400190800a986 */ /* 0x0003e8000c101908 */
[----:B------:R1:W-:Y:S04]  /*8720*/  @!P3 STG.E desc[UR8][R8.64+0x2a00], R29 ;  /* 0x002a001d0800b986 */ /* 0x0003e8000c101908 */
[----:B------:R1:W-:Y:S04]  /*8730*/  @!P0 STG.E desc[UR8][R8.64+0x1800], R21 ;  /* 0x0018001508008986 */ /* 0x0003e8000c101908 */
[----:B------:R1:W-:Y:S04]  /*8740*/  @!P4 STG.E desc[UR8][R8.64+0x3000], R31 ;  /* 0x0030001f0800c986 */ /* 0x0003e8000c101908 */
[----:B------:R1:W-:Y:S04]  /*8750*/  @!P5 STG.E desc[UR8][R8.64+0x3600], R33 ;  /* 0x003600210800d986 */ /* 0x0003e8000c101908 */
[----:B------:R1:W-:Y:S02]  /*8760*/  @!P6 STG.E desc[UR8][R8.64+0x3c00], R13 ;  /* 0x003c000d0800e986 */ /* 0x0003e4000c101908 */
.L_x_24:
[----:B------:R-:W-:-:S13]  /*8770*/  ISETP.GE.AND P0, PT, R5, 0x1080, PT ;  /* 0x000010800500780c */ /* 0x000fda0003f06270 */
[----:B------:R-:W-:Y:S05]  /*8780*/  @!P0 BRA `(.L_x_25) ;  /* 0x0000000000988947 */ /* 0x000fea0003800000 */
.L_x_26:
[----:B-12---:R-:W1:Y:S01]  /*8790*/  LDC.64 R10, c[0x0][0x390] ;  /* 0x0000e400ff0a7b82 */ /* 0x006e620000000a00 */
[----:B------:R-:W-:-:S04]  /*87a0*/  IADD3 R0, P0, PT, R71, R27, RZ ;  /* 0x0000001b47007210 */ /* 0x000fc80007f1e0ff */
[----:B------:R-:W-:Y:S01]  /*87b0*/  LEA.HI.X.SX32 R7, R27, RZ, 0x1, P0 ;  /* 0x000000ff1b077211 */ /* 0x000fe200000f0eff */
[C---:B0-----:R-:W-:Y:S02]  /*87c0*/  IMAD.SHL.U32 R9, R0.reuse, 0x4, RZ ;  /* 0x0000000400097824 */ /* 0x041fe400078e00ff */
[----:B------:R-:W0:Y:S01]  /*87d0*/  LDC.64 R34, c[0x0][0x398] ;  /* 0x0000e600ff227b82 */ /* 0x000e220000000a00 */
[----:B------:R-:W-:Y:S02]  /*87e0*/  SHF.L.U64.HI R0, R0, 0x2, R7 ;  /* 0x0000000200007819 */ /* 0x000fe40000010207 */
[----:B-1----:R-:W-:-:S04]  /*87f0*/  IADD3 R6, P0, P1, R9, 0x1e00, R10 ;  /* 0x00001e0009067810 */ /* 0x002fc8000791e00a */
[----:B------:R-:W-:-:S05]  /*8800*/  IADD3.X R7, PT, PT, R0, R11, RZ, P0, P1 ;  /* 0x0000000b00077210 */ /* 0x000fca00007e24ff */
[----:B------:R-:W2:Y:S04]  /*8810*/  LDG.E R11, desc[UR8][R6.64+-0x1e00] ;  /* 0xffe20008060b7981 */ /* 0x000ea8000c1e1900 */
[----:B------:R-:W5:Y:S04]  /*8820*/  LDG.E R13, desc[UR8][R6.64+-0x1800] ;  /* 0xffe80008060d7981 */ /* 0x000f68000c1e1900 */
[----:B------:R-:W4:Y:S04]  /*8830*/  LDG.E R15, desc[UR8][R6.64+-0x1200] ;  /* 0xffee0008060f7981 */ /* 0x000f28000c1e1900 */
[----:B---3--:R-:W3:Y:S04]  /*8840*/  LDG.E R17, desc[UR8][R6.64+-0xc00] ;  /* 0xfff4000806117981 */ /* 0x008ee8000c1e1900 */
        /* <DEDUP_REMOVED lines=8> */
[----:B------:R-:W-:Y:S01]  /*88d0*/  BAR.SYNC.DEFER_BLOCKING 0x0 ;  /* 0x0000000000007b1d */ /* 0x000fe20000010000 */
[----:B0-----:R-:W-:Y:S01]  /*88e0*/  IADD3 R8, P0, P1, R9, 0x1e00, R34 ;  /* 0x00001e0009087810 */ /* 0x001fe2000791e022 */
[----:B------:R-:W-:-:S02]  /*88f0*/  VIADD R5, R5, 0xffffef80 ;  /* 0xffffef8005057836 */ /* 0x000fc40000000000 */
[----:B------:R-:W-:Y:S01]  /*8900*/  VIADD R27, R27, 0x1080 ;  /* 0x000010801b1b7836 */ /* 0x000fe20000000000 */
[----:B------:R-:W-:Y:S02]  /*8910*/  IADD3.X R9, PT, PT, R0, R35, RZ, P0, P1 ;  /* 0x0000002300097210 */ /* 0x000fe400007e24ff */
[----:B------:R-:W-:-:S03]  /*8920*/  ISETP.GT.AND P0, PT, R5, 0x107f, PT ;  /* 0x0000107f0500780c */ /* 0x000fc60003f04270 */
[----:B--2---:R2:W-:Y:S04]  /*8930*/  STG.E desc[UR8][R8.64+-0x1e00], R11 ;  /* 0xffe2000b08007986 */ /* 0x0045e8000c101908 */
[----:B-----5:R2:W-:Y:S04]  /*8940*/  STG.E desc[UR8][R8.64+-0x1800], R13 ;  /* 0xffe8000d08007986 */ /* 0x0205e8000c101908 */
[----:B----4-:R2:W-:Y:S04]  /*8950*/  STG.E desc[UR8][R8.64+-0x1200], R15 ;  /* 0xffee000f08007986 */ /* 0x0105e8000c101908 */
[----:B---3--:R2:W-:Y:S04]  /*8960*/  STG.E desc[UR8][R8.64+-0xc00], R17 ;  /* 0xfff4001108007986 */ /* 0x0085e8000c101908 */
        /* <DEDUP_REMOVED lines=8> */
.L_x_25:
[----:B------:R-:W-:-:S13]  /*89f0*/  ISETP.GE.AND P0, PT, R27, R3, PT ;  /* 0x000000031b00720c */ /* 0x000fda0003f06270 */
[----:B----4-:R-:W-:Y:S05]  /*8a00*/  @P0 EXIT ;  /* 0x000000000000094d */ /* 0x010fea0003800000 */
[----:B------:R-:W4:Y:S01]  /*8a10*/  LDCU.64 UR4, c[0x0][0x390] ;  /* 0x00007200ff0477ac */ /* 0x000f220008000a00 */
[C---:B------:R-:W-:Y:S01]  /*8a20*/  IADD3 R0, P0, PT, R71.reuse, R27, RZ ;  /* 0x0000001b47007210 */ /* 0x040fe20007f1e0ff */
[C---:B------:R-:W-:Y:S01]  /*8a30*/  VIADD R4, R71.reuse, 0x180 ;  /* 0x0000018047047836 */ /* 0x040fe20000000000 */
[CC--:B------:R-:W-:Y:S01]  /*8a40*/  ISETP.GE.AND P6, PT, R71.reuse, R5.reuse, PT ;  /* 0x000000054700720c */ /* 0x0c0fe20003fc6270 */
[----:B012---:R-:W-:Y:S01]  /*8a50*/  VIADD R8, R71, 0x300 ;  /* 0x0000030047087836 */ /* 0x007fe20000000000 */
[----:B------:R-:W-:Y:S01]  /*8a60*/  LEA.HI.X.SX32 R3, R27, RZ, 0x1, P0 ;  /* 0x000000ff1b037211 */ /* 0x000fe200000f0eff */
[----:B------:R-:W-:Y:S01]  /*8a70*/  IMAD.SHL.U32 R6, R0, 0x4, RZ ;  /* 0x0000000400067824 */ /* 0x000fe200078e00ff */
[-C--:B------:R-:W-:Y:S01]  /*8a80*/  ISETP.GE.AND P5, PT, R4, R5.reuse, PT ;  /* 0x000000050400720c */ /* 0x080fe20003fa6270 */
[C---:B------:R-:W-:Y:S01]  /*8a90*/  VIADD R10, R71.reuse, 0x480 ;  /* 0x00000480470a7836 */ /* 0x040fe20000000000 */
[----:B------:R-:W-:Y:S01]  /*8aa0*/  SHF.L.U64.HI R0, R0, 0x2, R3 ;  /* 0x0000000200007819 */ /* 0x000fe20000010203 */
[C---:B------:R-:W-:Y:S01]  /*8ab0*/  VIADD R4, R71.reuse, 0x600 ;  /* 0x0000060047047836 */ /* 0x040fe20000000000 */
[-C--:B------:R-:W-:Y:S01]  /*8ac0*/  ISETP.GE.AND P4, PT, R8, R5.reuse, PT ;  /* 0x000000050800720c */ /* 0x080fe20003f86270 */
[C---:B------:R-:W-:Y:S01]  /*8ad0*/  VIADD R8, R71.reuse, 0x780 ;  /* 0x0000078047087836 */ /* 0x040fe20000000000 */
[-C--:B------:R-:W-:Y:S01]  /*8ae0*/  ISETP.GE.AND P3, PT, R10, R5.reuse, PT ;  /* 0x000000050a00720c */ /* 0x080fe20003f66270 */
[C---:B------:R-:W-:Y:S01]  /*8af0*/  VIADD R10, R71.reuse, 0x900 ;  /* 0x00000900470a7836 */ /* 0x040fe20000000000 */
[----:B------:R-:W-:Y:S01]  /*8b00*/  P2R R20, PR, RZ, 0x20 ;  /* 0x00000020ff147803 */ /* 0x000fe20000000000 */
[C---:B------:R-:W-:Y:S01]  /*8b10*/  VIADD R70, R71.reuse, 0xf00 ;  /* 0x00000f0047467836 */ /* 0x040fe20000000000 */
[----:B------:R-:W-:Y:S01]  /*8b20*/  ISETP.GE.AND P1, PT, R8, R5, PT ;  /* 0x000000050800720c */ /* 0x000fe20003f26270 */
[----:B------:R-:W-:Y:S01]  /*8b30*/  VIADD R8, R71, 0xd80 ;  /* 0x00000d8047087836 */ /* 0x000fe20000000000 */
[----:B----4-:R-:W-:-:S02]  /*8b40*/  IADD3 R2, P0, PT, R6, UR4, RZ ;  /* 0x0000000406027c10 */ /* 0x010fc4000ff1e0ff */
[----:B------:R-:W-:Y:S02]  /*8b50*/  P2R R12, PR, RZ, 0x10 ;  /* 0x00000010ff0c7803 */ /* 0x000fe40000000000 */
[----:B------:R-:W-:Y:S01]  /*8b60*/  IADD3.X R3, PT, PT, R0, UR5, RZ, P0, !PT ;  /* 0x0000000500037c10 */ /* 0x000fe200087fe4ff */
[----:B------:R-:W-:Y:S05]  /*8b70*/  WARPSYNC.ALL ;  /* 0x0000000000007948 */ /* 0x000fea0003800000 */
[----:B------:R-:W2:Y:S01]  /*8b80*/  @!P6 LDG.E R9, desc[UR8][R2.64] ;  /* 0x000000080209e981 */ /* 0x000ea2000c1e1900 */
[----:B------:R-:W0:Y:S01]  /*8b90*/  LDCU.64 UR4, c[0x0][0x398] ;  /* 0x00007300ff0477ac */ /* 0x000e220008000a00 */
[----:B------:R-:W-:-:S02]  /*8ba0*/  ISETP.GE.AND P0, PT, R4, R5, PT ;  /* 0x000000050400720c */ /* 0x000fc40003f06270 */
[----:B------:R-:W4:Y:S01]  /*8bb0*/  @!P5 LDG.E R11, desc[UR8][R2.64+0x600] ;  /* 0x00060008020bd981 */ /* 0x000f22000c1e1900 */
[----:B------:R-:W-:Y:S02]  /*8bc0*/  LOP3.LUT R4, R71, 0xc00, RZ, 0xfc, !PT ;  /* 0x00000c0047047812 */ /* 0x000fe400078efcff */
[----:B------:R-:W-:Y:S01]  /*8bd0*/  P2R R14, PR, RZ, 0x8 ;  /* 0x00000008ff0e7803 */ /* 0x000fe20000000000 */
[----:B------:R-:W4:Y:S01]  /*8be0*/  @!P4 LDG.E R13, desc[UR8][R2.64+0xc00] ;  /* 0x000c0008020dc981 */ /* 0x000f22000c1e1900 */
[----:B------:R-:W-:Y:S02]  /*8bf0*/  ISETP.GE.AND P4, PT, R4, R5, PT ;  /* 0x000000050400720c */ /* 0x000fe40003f86270 */
[----:B------:R-:W-:Y:S01]  /*8c00*/  P2R R18, PR, RZ, 0x40 ;  /* 0x00000040ff127803 */ /* 0x000fe20000000000 */
[----:B------:R-:W4:Y:S04]  /*8c10*/  @!P3 LDG.E R15, desc[UR8][R2.64+0x1200] ;  /* 0x00120008020fb981 */ /* 0x000f28000c1e1900 */
[----:B------:R-:W4:Y:S01]  /*8c20*/  @!P1 LDG.E R19, desc[UR8][R2.64+0x1e00] ;  /* 0x001e000802139981 */ /* 0x000f22000c1e1900 */
[----:B0-----:R-:W-:-:S03]  /*8c30*/  IADD3 R6, P2, PT, R6, UR4, RZ ;  /* 0x0000000406067c10 */ /* 0x001fc6000ff5e0ff */
[----:B---3--:R-:W3:Y:S01]  /*8c40*/  @!P0 LDG.E R17, desc[UR8][R2.64+0x1800] ;  /* 0x0018000802118981 */ /* 0x008ee2000c1e1900 */
[----:B------:R-:W-:Y:S01]  /*8c50*/  IADD3.X R7, PT, PT, R0, UR5, RZ, P2, !PT ;  /* 0x0000000500077c10 */ /* 0x000fe200097fe4ff */
[----:B------:R-:W-:Y:S01]  /*8c60*/  VIADD R0, R71, 0xa80 ;  /* 0x00000a8047007836 */ /* 0x000fe20000000000 */
[-C--:B------:R-:W-:Y:S01]  /*8c70*/  ISETP.GE.AND P2, PT, R10, R5.reuse, PT ;  /* 0x000000050a00720c */ /* 0x080fe20003f46270 */
[----:B------:R-:W3:Y:S01]  /*8c80*/  @!P4 LDG.E R25, desc[UR8][R2.64+0x3000] ;  /* 0x003000080219c981 */ /* 0x000ee2000c1e1900 */
[-C--:B------:R-:W-:Y:S02]  /*8c90*/  ISETP.GE.AND P5, PT, R8, R5.reuse, PT ;  /* 0x000000050800720c */ /* 0x080fe40003fa6270 */
[----:B------:R-:W-:-:S09]  /*8ca0*/  ISETP.GE.AND P3, PT, R0, R5, PT ;  /* 0x000000050000720c */ /* 0x000fd20003f66270 */
[----:B------:R-:W3:Y:S04]  /*8cb0*/  @!P2 LDG.E R21, desc[UR8][R2.64+0x2400] ;  /* 0x002400080215a981 */ /* 0x000ee8000c1e1900 */
[----:B------:R-:W3:Y:S04]  /*8cc0*/  @!P3 LDG.E R23, desc[UR8][R2.64+0x2a00] ;  /* 0x002a00080217b981 */ /* 0x000ee8000c1e1900 */
[----:B------:R-:W3:Y:S01]  /*8cd0*/  @!P5 LDG.E R27, desc[UR8][R2.64+0x3600] ;  /* 0x00360008021bd981 */ /* 0x000ee2000c1e1900 */
[----:B------:R-:W-:Y:S02]  /*8ce0*/  ISETP.GE.AND P6, PT, R70, R5, PT ;  /* 0x000000054600720c */ /* 0x000fe40003fc6270 */
[----:B------:R-:W-:-:S02]  /*8cf0*/  P2R R16, PR, RZ, 0x1 ;  /* 0x00000001ff107803 */ /* 0x000fc40000000000 */
[----:B------:R-:W-:-:S04]  /*8d00*/  ISETP.NE.AND P0, PT, R14, RZ, PT ;  /* 0x000000ff0e00720c */ /* 0x000fc80003f05270 */
[----:B------:R-:W-:Y:S02]  /*8d10*/  P2R R14, PR, RZ, 0x1 ;  /* 0x00000001ff0e7803 */ /* 0x000fe40000000000 */
[----:B------:R-:W-:-:S03]  /*8d20*/  ISETP.NE.AND P0, PT, R12, RZ, PT ;  /* 0x000000ff0c00720c */ /* 0x000fc60003f05270 */
[----:B------:R0:W5:Y:S01]  /*8d30*/  @!P6 LDG.E R5, desc[UR8][R2.64+0x3c00] ;  /* 0x003c00080205e981 */ /* 0x000162000c1e1900 */
[----:B------:R-:W-:Y:S01]  /*8d40*/  BAR.SYNC.DEFER_BLOCKING 0x0 ;  /* 0x0000000000007b1d */ /* 0x000fe20000010000 */
[----:B------:R-:W-:Y:S02]  /*8d50*/  P2R R12, PR, RZ, 0x1 ;  /* 0x00000001ff0c7803 */ /* 0x000fe40000000000 */
[----:B------:R-:W-:-:S04]  /*8d60*/  ISETP.NE.AND P0, PT, R20, RZ, PT ;  /* 0x000000ff1400720c */ /* 0x000fc80003f05270 */
[----:B------:R-:W-:Y:S02]  /*8d70*/  P2R R10, PR, RZ, 0x1 ;  /* 0x00000001ff0a7803 */ /* 0x000fe40000000000 */
[----:B------:R-:W-:-:S13]  /*8d80*/  ISETP.NE.AND P0, PT, R18, RZ, PT ;  /* 0x000000ff1200720c */ /* 0x000fda0003f05270 */
[----:B--2---:R0:W-:Y:S01]  /*8d90*/  @!P0 STG.E desc[UR8][R6.64], R9 ;  /* 0x0000000906008986 */ /* 0x0041e2000c101908 */
[----:B------:R-:W-:-:S13]  /*8da0*/  ISETP.NE.AND P0, PT, R10, RZ, PT ;  /* 0x000000ff0a00720c */ /* 0x000fda0003f05270 */
[----:B----4-:R0:W-:Y:S01]  /*8db0*/  @!P0 STG.E desc[UR8][R6.64+0x600], R11 ;  /* 0x0006000b06008986 */ /* 0x0101e2000c101908 */
[----:B------:R-:W-:-:S13]  /*8dc0*/  ISETP.NE.AND P0, PT, R12, RZ, PT ;  /* 0x000000ff0c00720c */ /* 0x000fda0003f05270 */
[----:B------:R0:W-:Y:S01]  /*8dd0*/  @!P0 STG.E desc[UR8][R6.64+0xc00], R13 ;  /* 0x000c000d06008986 */ /* 0x0001e2000c101908 */
[----:B------:R-:W-:-:S13]  /*8de0*/  ISETP.NE.AND P0, PT, R14, RZ, PT ;  /* 0x000000ff0e00720c */ /* 0x000fda0003f05270 */
[----:B------:R0:W-:Y:S01]  /*8df0*/  @!P0 STG.E desc[UR8][R6.64+0x1200], R15 ;  /* 0x0012000f06008986 */ /* 0x0001e2000c101908 */
[----:B------:R-:W-:-:S03]  /*8e00*/  ISETP.NE.AND P0, PT, R16, RZ, PT ;  /* 0x000000ff1000720c */ /* 0x000fc60003f05270 */
[----:B------:R0:W-:Y:S04]  /*8e10*/  @!P1 STG.E desc[UR8][R6.64+0x1e00], R19 ;  /* 0x001e001306009986 */ /* 0x0001e8000c101908 */
[----:B---3--:R0:W-:Y:S04]  /*8e20*/  @!P2 STG.E desc[UR8][R6.64+0x2400], R21 ;  /* 0x002400150600a986 */ /* 0x0081e8000c101908 */
[----:B------:R0:W-:Y:S04]  /*8e30*/  @!P3 STG.E desc[UR8][R6.64+0x2a00], R23 ;  /* 0x002a00170600b986 */ /* 0x0001e8000c101908 */
[----:B------:R0:W-:Y:S04]  /*8e40*/  @!P0 STG.E desc[UR8][R6.64+0x1800], R17 ;  /* 0x0018001106008986 */ /* 0x0001e8000c101908 */
[----:B------:R0:W-:Y:S04]  /*8e50*/  @!P4 STG.E desc[UR8][R6.64+0x3000], R25 ;  /* 0x003000190600c986 */ /* 0x0001e8000c101908 */
[----:B------:R0:W-:Y:S01]  /*8e60*/  @!P5 STG.E desc[UR8][R6.64+0x3600], R27 ;  /* 0x0036001b0600d986 */ /* 0x0001e2000c101908 */
[----:B------:R-:W-:Y:S05]  /*8e70*/  @P6 EXIT ;  /* 0x000000000000694d */ /* 0x000fea0003800000 */
[----:B-----5:R-:W-:Y:S01]  /*8e80*/  STG.E desc[UR8][R6.64+0x3c00], R5 ;  /* 0x003c000506007986 */ /* 0x020fe2000c101908 */
[----:B------:R-:W-:Y:S05]  /*8e90*/  EXIT ;  /* 0x000000000000794d */ /* 0x000fea0003800000 */
.L_x_18:
[----:B------:R-:W-:Y:S02]  /*8ea0*/  IMAD.MOV.U32 R25, RZ, RZ, R16 ;  /* 0x000000ffff197224 */ /* 0x000fe400078e0010 */
[----:B------:R-:W-:Y:S02]  /*8eb0*/  IMAD.MOV.U32 R24, RZ, RZ, 0x1 ;  /* 0x00000001ff187424 */ /* 0x000fe400078e00ff */
[----:B------:R-:W-:Y:S02]  /*8ec0*/  IMAD.MOV.U32 R29, RZ, RZ, RZ ;  /* 0x000000ffff1d7224 */ /* 0x000fe400078e00ff */
[----:B------:R-:W-:-:S07]  /*8ed0*/  IMAD.MOV.U32 R22, RZ, RZ, -0x1 ;  /* 0xffffffffff167424 */ /* 0x000fce00078e00ff */
[----:B------:R-:W-:Y:S05]  /*8ee0*/  WARPSYNC.COLLECTIVE R22, `(.L_x_27) ;  /* 0x0000000016087348 */ /* 0x000fea0003c00000 */
[----:B------:R0:W1:Y:S02]  /*8ef0*/  SHFL.UP P0, R23, R25, R24, R29 ;  /* 0x0400001819177389 */ /* 0x000064000000001d */
[----:B01----:R-:W-:Y:S05]  /*8f00*/  ENDCOLLECTIVE ;  /* 0x000000000000791b */ /* 0x003fea0003800000 */
.L_x_27:
[----:B------:R-:W-:Y:S02]  /*8f10*/  IMAD.MOV.U32 R24, RZ, RZ, 0x2 ;  /* 0x00000002ff187424 */ /* 0x000fe400078e00ff */
[----:B------:R-:W-:-:S04]  /*8f20*/  IMAD.MOV.U32 R19, RZ, RZ, R23 ;  /* 0x000000ffff137224 */ /* 0x000fc800078e0017 */
[----:B------:R-:W-:-:S04]  /*8f30*/  @P0 IMAD.IADD R19, R16, 0x1, R19 ;  /* 0x0000000110130824 */ /* 0x000fc800078e0213 */
[----:B------:R-:W-:-:S07]  /*8f40*/  IMAD.MOV.U32 R25, RZ, RZ, R19 ;  /* 0x000000ffff197224 */ /* 0x000fce00078e0013 */
[----:B------:R-:W-:Y:S05]  /*8f50*/  WARPSYNC.COLLECTIVE R22, `(.L_x_28) ;  /* 0x0000000016087348 */ /* 0x000fea0003c00000 */
[----:B------:R0:W1:Y:S02]  /*8f60*/  SHFL.UP P0, R23, R25, R24, R29 ;  /* 0x0400001819177389 */ /* 0x000064000000001d */
[----:B01----:R-:W-:Y:S05]  /*8f70*/  ENDCOLLECTIVE ;  /* 0x000000000000791b */ /* 0x003fea0003800000 */
.L_x_28:
[----:B------:R-:W-:Y:S02]  /*8f80*/  IMAD.MOV.U32 R24, RZ, RZ, 0x4 ;  /* 0x00000004ff187424 */ /* 0x000fe400078e00ff */
[----:B------:R-:W-:-:S04]  /*8f90*/  IMAD.MOV.U32 R18, RZ, RZ, R23 ;  /* 0x000000ffff127224 */ /* 0x000fc800078e0017 */
[----:B------:R-:W-:-:S04]  /*8fa0*/  @P0 IMAD.IADD R18, R19, 0x1, R18 ;  /* 0x0000000113120824 */ /* 0x000fc800078e0212 */
[----:B------:R-:W-:-:S07]  /*8fb0*/  IMAD.MOV.U32 R25, RZ, RZ, R18 ;  /* 0x000000ffff197224 */ /* 0x000fce00078e0012 */
[----:B------:R-:W-:Y:S05]  /*8fc0*/  WARPSYNC.COLLECTIVE R22, `(.L_x_29) ;  /* 0x0000000016087348 */ /* 0x000fea0003c00000 */
[----:B------:R0:W1:Y:S02]  /*8fd0*/  SHFL.UP P0, R23, R25, R24, R29 ;  /* 0x0400001819177389 */ /* 0x000064000000001d */
[----:B01----:R-:W-:Y:S05]  /*8fe0*/  ENDCOLLECTIVE ;  /* 0x000000000000791b */ /* 0x003fea0003800000 */
.L_x_29:
[----:B------:R-:W-:Y:S02]  /*8ff0*/  IMAD.MOV.U32 R24, RZ, RZ, 0x8 ;  /* 0x00000008ff187424 */ /* 0x000fe400078e00ff */
[----:B------:R-:W-:-:S04]  /*9000*/  IMAD.MOV.U32 R21, RZ, RZ, R23 ;  /* 0x000000ffff157224 */ /* 0x000fc800078e0017 */
[----:B------:R-:W-:-:S04]  /*9010*/  @P0 IMAD.IADD R21, R18, 0x1, R21 ;  /* 0x0000000112150824 */ /* 0x000fc800078e0215 */
[----:B------:R-:W-:-:S07]  /*9020*/  IMAD.MOV.U32 R25, RZ, RZ, R21 ;  /* 0x000000ffff197224 */ /* 0x000fce00078e0015 */
[----:B------:R-:W-:Y:S05]  /*9030*/  WARPSYNC.COLLECTIVE R22, `(.L_x_30) ;  /* 0x0000000016087348 */ /* 0x000fea0003c00000 */
[----:B------:R0:W1:Y:S02]  /*9040*/  SHFL.UP P0, R23, R25, R24, R29 ;  /* 0x0400001819177389 */ /* 0x000064000000001d */
[----:B01----:R-:W-:Y:S05]  /*9050*/  ENDCOLLECTIVE ;  /* 0x000000000000791b */ /* 0x003fea0003800000 */
.L_x_30:
[----:B------:R-:W-:Y:S02]  /*9060*/  IMAD.MOV.U32 R24, RZ, RZ, 0x10 ;  /* 0x00000010ff187424 */ /* 0x000fe400078e00ff */
[----:B------:R-:W-:-:S04]  /*9070*/  IMAD.MOV.U32 R20, RZ, RZ, R23 ;  /* 0x000000ffff147224 */ /* 0x000fc800078e0017 */
[----:B------:R-:W-:-:S04]  /*9080*/  @P0 IMAD.IADD R20, R21, 0x1, R20 ;  /* 0x0000000115140824 */ /* 0x000fc800078e0214 */
[----:B------:R-:W-:-:S07]  /*9090*/  IMAD.MOV.U32 R25, RZ, RZ, R20 ;  /* 0x000000ffff197224 */ /* 0x000fce00078e0014 */
[----:B------:R-:W-:Y:S05]  /*90a0*/  WARPSYNC.COLLECTIVE R22, `(.L_x_31) ;  /* 0x0000000016087348 */ /* 0x000fea0003c00000 */
[----:B------:R0:W1:Y:S02]  /*90b0*/  SHFL.UP P0, R23, R25, R24, R29 ;  /* 0x0400001819177389 */ /* 0x000064000000001d */
[----:B01----:R-:W-:Y:S05]  /*90c0*/  ENDCOLLECTIVE ;  /* 0x000000000000791b */ /* 0x003fea0003800000 */
.L_x_31:
[----:B------:R-:W-:Y:S05]  /*90d0*/  BRA `(.L_x_32) ;  /* 0xffffff9800c07947 */ /* 0x000fea000383ffff */
.L_x_33:
[----:B------:R-:W-:-:S00]  /*90e0*/  BRA `(.L_x_33) ;  /* 0xfffffffc00fc7947 */ /* 0x000fc0000383ffff */
[----:B------:R-:W-:-:S00]  /*90f0*/  NOP ;  /* 0x0000000000007918 */ /* 0x000fc00000000000 */
        /* <DEDUP_REMOVED lines=8> */
.L_x_182:


//--------------------- .text._ZN3cub18CUB_300001_SM_10006detail10radix_sort30DeviceSegmentedRadixSortKernelINS1_5radix10policy_hubIiiiE10Policy1000ELb0ELNS0_9SortOrderE0EiiPiS9_iNS1_21identity_decomposer_tEEEvPKT2_PSB_PKT3_PSF_T4_T5_iiiT7_ --------------------------
	.section	.text._ZN3cub18CUB_300001_SM_10006detail10radix_sort30DeviceSegmentedRadixSortKernelINS1_5radix10policy_hubIiiiE10Policy1000ELb0ELNS0_9SortOrderE0EiiPiS9_iNS1_21identity_decomposer_tEEEvPKT2_PSB_PKT3_PSF_T4_T5_iiiT7_,"ax",@progbits
	.align	128
        .global         _ZN3cub18CUB_300001_SM_10006detail10radix_sort30DeviceSegmentedRadixSortKernelINS1_5radix10policy_hubIiiiE10Policy1000ELb0ELNS0_9SortOrderE0EiiPiS9_iNS1_21identity_decomposer_tEEEvPKT2_PSB_PKT3_PSF_T4_T5_iiiT7_
        .type           _ZN3cub18CUB_300001_SM_10006detail10radix_sort30DeviceSegmentedRadixSortKernelINS1_5radix10policy_hubIiiiE10Policy1000ELb0ELNS0_9SortOrderE0EiiPiS9_iNS1_21identity_decomposer_tEEEvPKT2_PSB_PKT3_PSF_T4_T5_iiiT7_,@function
        .size           _ZN3cub18CUB_300001_SM_10006detail10radix_sort30DeviceSegmentedRadixSortKernelINS1_5radix10policy_hubIiiiE10Policy1000ELb0ELNS0_9SortOrderE0EiiPiS9_iNS1_21identity_decomposer_tEEEvPKT2_PSB_PKT3_PSF_T4_T5_iiiT7_,(.L_x_183 - _ZN3cub18CUB_300001_SM_10006detail10radix_sort30DeviceSegmentedRadixSortKernelINS1_5radix10policy_hubIiiiE10Policy1000ELb0ELNS0_9SortOrderE0EiiPiS9_iNS1_21identity_decomposer_tEEEvPKT2_PSB_PKT3_PSF_T4_T5_iiiT7_)
        .other          _ZN3cub18CUB_300001_SM_10006detail10radix_sort30DeviceSegmentedRadixSortKernelINS1_5radix10policy_hubIiiiE10Policy1000ELb0ELNS0_9SortOrderE0EiiPiS9_iNS1_21identity_decomposer_tEEEvPKT2_PSB_PKT3_PSF_T4_T5_iiiT7_,@"STO_CUDA_ENTRY STV_DEFAULT"
_ZN3cub18CUB_300001_SM_10006detail10radix_sort30DeviceSegmentedRadixSortKernelINS1_5radix10policy_hubIiiiE10Policy1000ELb0ELNS0_9SortOrderE0EiiPiS9_iNS1_21identity_decomposer_tEEEvPKT2_PSB_PKT3_PSF_T4_T5_iiiT7_:
.text._ZN3cub18CUB_300001_SM_10006detail10radix_sort30DeviceSegmentedRadixSortKernelINS1_5radix10policy_hubIiiiE10Policy1000ELb0ELNS0_9SortOrderE0EiiPiS9_iNS1_21identity_decomposer_tEEEvPKT2_PSB_PKT3_PSF_T4_T5_iiiT7_:
[----:B------:R-:W-:Y:S01]  /*0000*/  LDC R1, c[0x0][0x37c] ;  /* 0x0000df00ff017b82 */ /* 0x000fe20000000800 */
[----:B------:R-:W0:Y:S07]  /*0010*/  S2R R7, SR_CTAID.X ;  /* 0x0000000000077919 */ /* 0x000e2e0000002500 */
[----:B------:R-:W0:Y:S01]  /*0020*/  LDC.64 R2, c[0x0][0x3a0] ;  /* 0x0000e800ff027b82 */ /* 0x000e220000000a00 */
[----:B------:R-:W1:Y:S07]  /*0030*/  LDCU.64 UR8, c[0x0][0x358] ;  /* 0x00006b00ff0877ac */ /* 0x000e6e0008000a00 */
[----:B------:R-:W2:Y:S01]  /*0040*/  LDC.64 R4, c[0x0][0x3a8] ;  /* 0x0000ea00ff047b82 */ /* 0x000ea20000000a00 */
[----:B0-----:R-:W-:-:S04]  /*0050*/  IMAD.WIDE.U32 R2, R7, 0x4, R2 ;  /* 0x0000000407027825 */ /* 0x001fc800078e0002 */
[----:B--2---:R-:W-:Y:S01]  /*0060*/  IMAD.WIDE.U32 R4, R7, 0x4, R4 ;  /* 0x0000000407047825 */ /* 0x004fe200078e0004 */
        /* <DEDUP_REMOVED lines=14> */
[----:B------:R-:W-:Y:S01]  /*0150*/  IMAD.MOV.U32 R12, RZ, RZ, RZ ;  /* 0x000000ffff0c7224 */ /* 0x000fe200078e00ff */
[----:B------:R-:W-:-:S02]  /*0160*/  CS2R R10, SRZ ;  /* 0x00000000000a7805 */ /* 0x000fc4000001ff00 */
[----:B------:R-:W-:Y:S01]  /*0170*/  CS2R R8, SRZ ;  /* 0x0000000000087805 */ /* 0x000fe2000001ff00 */
[----:B------:R-:W-:Y:S02]  /*0180*/  IMAD.MOV.U32 R4, RZ, RZ, RZ ;  /* 0x000000ffff047224 */ /* 0x000fe400078e00ff */
[----:B------:R-:W-:Y:S02]  /*0190*/  IMAD.MOV.U32 R2, RZ, RZ, RZ ;  /* 0x000000ffff027224 */ /* 0x000fe400078e00ff */
[----:B------:R-:W-:Y:S01]  /*01a0*/  IMAD.MOV.U32 R0, RZ, RZ, RZ ;  /* 0x000000ffff007224 */ /* 0x000fe200078e00ff */
[----:B-1----:R-:W-:Y:S01]  /*01b0*/  UIMAD.WIDE.U32 UR6, UR4, 0x1, UR6 ;  /* 0x00000001040678a5 */ /* 0x002fe2000f8e0006 */
[----:B0-----:R-:W-:Y:S01]  /*01c0*/  LEA R6, R5, R6, 0x18 ;  /* 0x0000000605067211 */ /* 0x001fe200078ec0ff */
[----:B------:R-:W-:-:S04]  /*01d0*/  IMAD.MOV.U32 R5, RZ, RZ, R13 ;  /* 0x000000ffff057224 */ /* 0x000fc800078e000d */
[----:B--2---:R-:W-:-:S05]  /*01e0*/  IMAD R41, R85, 0x4, R6 ;  /* 0x0000000455297824 */ /* 0x004fca00078e0206 */
[----:B------:R0:W-:Y:S04]  /*01f0*/  STS [R41], RZ ;  /* 0x000000ff29007388 */ /* 0x0001e80000000800 */
[----:B------:R0:W-:Y:S04]  /*0200*/  STS [R41+0x300], RZ ;  /* 0x000300ff29007388 */ /* 0x0001e80000000800 */
        /* <DEDUP_REMOVED lines=15> */
[----:B------:R-:W1:Y:S01]  /*0300*/  S2R R18, SR_LANEID ;  /* 0x0000000000127919 */ /* 0x000e620000000000 */
[----:B------:R-:W-:Y:S01]  /*0310*/  SHF.R.U32.HI R5, RZ, 0x5, R85 ;  /* 0x00000005ff057819 */ /* 0x000fe20000011655 */
[----:B------:R-:W-:Y:S01]  /*0320*/  IMAD.MOV.U32 R17, RZ, RZ, RZ ;  /* 0x000000ffff117224 */ /* 0x000fe200078e00ff */
[----:B------:R-:W-:-:S03]  /*0330*/  UIADD3 UR5, UPT, UPT, UR7, UR5, URZ ;  /* 0x0000000507057290 */ /* 0x000fc6000fffe0ff */
[----:B------:R-:W-:-:S04]  /*0340*/  IMAD R5, R5, 0x300, R6 ;  /* 0x0000030005057824 */ /* 0x000fc800078e0206 */
[----:B-1----:R-:W-:Y:S02]  /*0350*/  IMAD R18, R18, 0x4, R5 ;  /* 0x0000000412127824 */ /* 0x002fe400078e0205 */
[----:B------:R-:W-:-:S07]  /*0360*/  IMAD.MOV.U32 R5, RZ, RZ, R13 ;  /* 0x000000ffff057224 */ /* 0x000fce00078e000d */
.L_x_42:
[----:B------:R-:W-:Y:S01]  /*0370*/  IMAD.IADD R19, R7, 0x1, -R5 ;  /* 0x0000000107137824 */ /* 0x000fe200078e0a05 */
[----:B-1----:R-:W1:Y:S01]  /*0380*/  LDCU UR11, c[0x0][0x3b4] ;  /* 0x00007680ff0b77ac */ /* 0x002e620008000800 */
[----:B------:R-:W2:Y:S01]  /*0390*/  LDCU UR12, c[0x0][0x3b8] ;  /* 0x00007700ff0c77ac */ /* 0x000ea20008000800 */
[----:B---3--:R-:W-:-:S05]  /*03a0*/  UMOV UR4, URZ ;  /* 0x000000ff00047c82 */ /* 0x008fca0008000000 */
.L_x_35:
[----:B---3--:R-:W-:-:S04]  /*03b0*/  IADD3 R20, P0, PT, R85, R5, RZ ;  /* 0x0000000555147210 */ /* 0x008fc80007f1e0ff */
[----:B------:R-:W-:Y:S02]  /*03c0*/  LEA.HI.X.SX32 R21, R5, RZ, 0x1, P0 ;  /* 0x000000ff05157211 */ /* 0x000fe400000f0eff */
[----:B------:R-:W-:-:S04]  /*03d0*/  LEA R38, P0, R20, UR6, 0x2 ;  /* 0x0000000614267c11 */ /* 0x000fc8000f8010ff */
[----:B------:R-:W-:-:S05]  /*03e0*/  LEA.HI.X R39, R20, UR5, R21, 0x2, P0 ;  /* 0x0000000514277c11 */ /* 0x000fca00080f1415 */
[----:B------:R-:W3:Y:S04]  /*03f0*/  LDG.E R20, desc[UR8][R38.64+-0x3900] ;  /* 0xffc7000826147981 */ /* 0x000ee8000c1e1900 */
[----:B------:R-:W4:Y:S04]  /*0400*/  LDG.E R37, desc[UR8][R38.64+-0x3600] ;  /* 0xffca000826257981 */ /* 0x000f28000c1e1900 */
[----:B------:R-:W5:Y:S04]  /*0410*/  LDG.E R40, desc[UR8][R38.64+-0x3300] ;  /* 0xffcd000826287981 */ /* 0x000f68000c1e1900 */
[----:B------:R-:W5:Y:S04]  /*0420*/  LDG.E R42, desc[UR8][R38.64+-0x3000] ;  /* 0xffd00008262a7981 */ /* 0x000f68000c1e1900 */
[----:B------:R-:W5:Y:S04]  /*0430*/  LDG.E R43, desc[UR8][R38.64+-0x2d00] ;  /* 0xffd30008262b7981 */ /* 0x000f68000c1e1900 */
[----:B------:R-:W5:Y:S01]  /*0440*/  LDG.E R44, desc[UR8][R38.64+-0x2a00] ;  /* 0xffd60008262c7981 */ /* 0x000f62000c1e1900 */
[----:B--2---:R-:W-:-:S03]  /*0450*/  UBMSK UR10, URZ, UR12 ;  /* 0x0000000cff0a729b */ /* 0x004fc60008000000 */
[----:B------:R-:W2:Y:S04]  /*0460*/  LDG.E R45, desc[UR8][R38.64+-0x2700] ;  /* 0xffd90008262d7981 */ /* 0x000ea8000c1e1900 */
        /* <DEDUP_REMOVED lines=28> */
[----:B------:R-:W2:Y:S01]  /*0630*/  LDG.E R36, desc[UR8][R38.64+0x3900] ;  /* 0x0039000826247981 */ /* 0x000ea2000c1e1900 */
[----:B---3--:R-:W-:-:S04]  /*0640*/  LOP3.LUT R20, R20, 0x80000000, RZ, 0x3c, !PT ;  /* 0x8000000014147812 */ /* 0x008fc800078e3cff */
[----:B-1----:R-:W-:-:S04]  /*0650*/  SHF.R.U32.HI R20, RZ, UR11, R20 ;  /* 0x0000000bff147c19 */ /* 0x002fc80008011614 */
[----:B------:R-:W-:-:S04]  /*0660*/  LOP3.LUT R20, R20, UR10, RZ, 0xc0, !PT ;  /* 0x0000000a14147c12 */ /* 0x000fc8000f8ec0ff */
[----:B------:R-:W-:Y:S02]  /*0670*/  SHF.R.U32.HI R22, RZ, 0x2, R20 ;  /* 0x00000002ff167819 */ /* 0x000fe40000011614 */
[----:B------:R-:W-:-:S03]  /*0680*/  LOP3.LUT R20, R20, 0x3, RZ, 0xc0, !PT ;  /* 0x0000000314147812 */ /* 0x000fc600078ec0ff */
[----:B------:R-:W-:Y:S02]  /*0690*/  IMAD R21, R22, 0x300, R41 ;  /* 0x0000030016157824 */ /* 0x000fe400078e0229 */
[----:B------:R-:W3:Y:S02]  /*06a0*/  LDG.E R22, desc[UR8][R38.64+0x3000] ;  /* 0x0030000826167981 */ /* 0x000ee4000c1e1900 */
[----:B------:R-:W-:Y:S02]  /*06b0*/  IMAD.IADD R61, R20, 0x1, R21 ;  /* 0x00000001143d7824 */ /* 0x000fe400078e0215 */
[----:B------:R-:W3:Y:S04]  /*06c0*/  LDG.E R21, desc[UR8][R38.64+0x3300] ;  /* 0x0033000826157981 */ /* 0x000ee8000c1e1900 */
[----:B------:R1:W3:Y:S01]  /*06d0*/  LDG.E R20, desc[UR8][R38.64+0x3600] ;  /* 0x0036000826147981 */ /* 0x0002e2000c1e1900 */
        /* <DEDUP_REMOVED lines=265> */
[----:B------:R-:W-:-:S05]  /*1770*/  SHF.R.U32.HI R34, RZ, 0x2, R30 ;  /* 0x00000002ff227819 */ /* 0x000fca000001161e */
[----:B------:R-:W-:Y:S01]  /*1780*/  IMAD R37, R34, 0x300, R41 ;  /* 0x0000030022257824 */ /* 0x000fe200078e0229 */
[----:B------:R-:W-:-:S05]  /*1790*/  LOP3.LUT R34, R30, 0x3, RZ, 0xc0, !PT ;  /* 0x000000031e227812 */ /* 0x000fca00078ec0ff */
        /* <DEDUP_REMOVED lines=122> */
[C---:B------:R-:W-:Y:S02]  /*1f40*/  ISETP.GT.U32.AND P0, PT, R85.reuse, 0x1ff, PT ;  /* 0x000001ff5500780c */ /* 0x040fe40003f04070 */
[C---:B------:R-:W-:Y:S02]  /*1f50*/  ISETP.GT.U32.AND P1, PT, R85.reuse, 0x13f, PT ;  /* 0x0000013f5500780c */ /* 0x040fe40003f24070 */
[----:B------:R-:W-:Y:S01]  /*1f60*/  ISETP.GT.U32.AND P2, PT, R85, 0x7f, PT ;  /* 0x0000007f5500780c */ /* 0x000fe20003f44070 */
[----:B------:R-:W-:Y:S08]  /*1f70*/  BSSY.RECONVERGENT B0, `(.L_x_36) ;  /* 0x000002c000007945 */ /* 0x000ff00003800200 */
[----:B------:R-:W-:Y:S05]  /*1f80*/  @P0 BRA `(.L_x_37) ;  /* 0x0000000000a80947 */ /* 0x000fea0003800000 */
[----:B---3--:R-:W1:Y:S04]  /*1f90*/  LDS R20, [R18] ;  /* 0x0000000012147984 */ /* 0x008e680000000800 */
[----:B------:R-:W2:Y:S04]  /*1fa0*/  LDS R22, [R18+0x80] ;  /* 0x0000800012167984 */ /* 0x000ea80000000800 */
[----:B------:R-:W3:Y:S04]  /*1fb0*/  LDS R28, [R18+0x100] ;  /* 0x00010000121c7984 */ /* 0x000ee80000000800 */
[----:B------:R-:W4:Y:S04]  /*1fc0*/  LDS R29, [R18+0x180] ;  /* 0x00018000121d7984 */ /* 0x000f280000000800 */
[----:B------:R-:W5:Y:S04]  /*1fd0*/  LDS R30, [R18+0x200] ;  /* 0x00020000121e7984 */ /* 0x000f680000000800 */
[----:B------:R-:W0:Y:S01]  /*1fe0*/  LDS R31, [R18+0x280] ;  /* 0x00028000121f7984 */ /* 0x000e220000000800 */
[----:B-1----:R-:W-:-:S02]  /*1ff0*/  PRMT R21, R20, 0x7770, RZ ;  /* 0x0000777014157816 */ /* 0x002fc400000000ff */
[C---:B------:R-:W-:Y:S02]  /*2000*/  PRMT R23, R20.reuse, 0x7771, RZ ;  /* 0x0000777114177816 */ /* 0x040fe400000000ff */
[C---:B------:R-:W-:Y:S02]  /*2010*/  PRMT R25, R20.reuse, 0x7772, RZ ;  /* 0x0000777214197816 */ /* 0x040fe400000000ff */
[----:B------:R-:W-:Y:S02]  /*2020*/  PRMT R27, R20, 0x7773, RZ ;  /* 0x00007773141b7816 */ /* 0x000fe400000000ff */
[C---:B--2---:R-:W-:Y:S02]  /*2030*/  PRMT R20, R22.reuse, 0x7770, RZ ;  /* 0x0000777016147816 */ /* 0x044fe400000000ff */
[C---:B------:R-:W-:Y:S02]  /*2040*/  PRMT R24, R22.reuse, 0x7771, RZ ;  /* 0x0000777116187816 */ /* 0x040fe400000000ff */
[----:B------:R-:W-:-:S02]  /*2050*/  PRMT R26, R22, 0x7772, RZ ;  /* 0x00007772161a7816 */ /* 0x000fc400000000ff */
[----:B------:R-:W-:Y:S02]  /*2060*/  PRMT R22, R22, 0x7773, RZ ;  /* 0x0000777316167816 */ /* 0x000fe400000000ff */
[----:B------:R-:W-:Y:S02]  /*2070*/  IADD3 R20, PT, PT, R20, R0, R21 ;  /* 0x0000000014147210 */ /* 0x000fe40007ffe015 */
[----:B------:R-:W-:Y:S02]  /*2080*/  IADD3 R23, PT, PT, R24, R2, R23 ;  /* 0x0000000218177210 */ /* 0x000fe40007ffe017 */
        /* <DEDUP_REMOVED lines=12> */
[----:B------:R-:W-:Y:S02]  /*2150*/  IADD3 R24, PT, PT, R24, R25, R2 ;  /* 0x0000001918187210 */ /* 0x000fe40007ffe002 */
[----:B------:R-:W-:Y:S02]  /*2160*/  IADD3 R22, PT, PT, R29, R22, R27 ;  /* 0x000000161d167210 */ /* 0x000fe40007ffe01b */
[----:B-----5:R-:W-:-:S02]  /*2170*/  PRMT R21, R30, 0x7770, RZ ;  /* 0x000077701e157816 */ /* 0x020fc400000000ff */
[C---:B------:R-:W-:Y:S02]  /*2180*/  PRMT R23, R30.reuse, 0x7771, RZ ;  /* 0x000077711e177816 */ /* 0x040fe400000000ff */
[C---:B0-----:R-:W-:Y:S02]  /*2190*/  PRMT R0, R31.reuse, 0x7770, RZ ;  /* 0x000077701f007816 */ /* 0x041fe400000000ff */
[C---:B------:R-:W-:Y:S02]  /*21a0*/  PRMT R2, R31.reuse, 0x7771, RZ ;  /* 0x000077711f027816 */ /* 0x040fe400000000ff */
[----:B------:R-:W-:Y:S02]  /*21b0*/  PRMT R20, R31, 0x7772, RZ ;  /* 0x000077721f147816 */ /* 0x000fe400000000ff */
[C---:B------:R-:W-:Y:S02]  /*21c0*/  PRMT R25, R30.reuse, 0x7772, RZ ;  /* 0x000077721e197816 */ /* 0x040fe400000000ff */
[----:B------:R-:W-:-:S02]  /*21d0*/  PRMT R27, R30, 0x7773, RZ ;  /* 0x000077731e1b7816 */ /* 0x000fc400000000ff */
[----:B------:R-:W-:Y:S02]  /*21e0*/  PRMT R31, R31, 0x7773, RZ ;  /* 0x000077731f1f7816 */ /* 0x000fe400000000ff */
[----:B------:R-:W-:Y:S02]  /*21f0*/  IADD3 R0, PT, PT, R0, R4, R21 ;  /* 0x0000000400007210 */ /* 0x000fe40007ffe015 */
[----:B------:R-:W-:Y:S02]  /*2200*/  IADD3 R2, PT, PT, R2, R8, R23 ;  /* 0x0000000802027210 */ /* 0x000fe40007ffe017 */
[----:B------:R-:W-:Y:S02]  /*2210*/  IADD3 R4, PT, PT, R20, R24, R25 ;  /* 0x0000001814047210 */ /* 0x000fe40007ffe019 */
[----:B------:R-:W-:-:S07]  /*2220*/  IADD3 R8, PT, PT, R31, R22, R27 ;  /* 0x000000161f087210 */ /* 0x000fce0007ffe01b */
.L_x_37:
[----:B------:R-:W-:Y:S05]  /*2230*/  BSYNC.RECONVERGENT B0 ;  /* 0x0000000000007941 */ /* 0x000fea0003800200 */
.L_x_36:
[----:B------:R-:W-:Y:S04]  /*2240*/  BSSY.RECONVERGENT B0, `(.L_x_38) ;  /* 0x000002c000007945 */ /* 0x000fe80003800200 */
[----:B------:R-:W-:Y:S05]  /*2250*/  @P1 BRA `(.L_x_39) ;  /* 0x0000000000a81947 */ /* 0x000fea0003800000 */
[----:B---3--:R-:W1:Y:S04]  /*2260*/  LDS R20, [R18+0x1200] ;  /* 0x0012000012147984 */ /* 0x008e680000000800 */
        /* <DEDUP_REMOVED lines=28> */
[C---:B-----5:R-:W-:Y:S02]  /*2430*/  PRMT R12, R30.reuse, 0x7770, RZ ;  /* 0x000077701e0c7816 */ /* 0x060fe400000000ff */
[----:B------:R-:W-:-:S02]  /*2440*/  PRMT R21, R30, 0x7771, RZ ;  /* 0x000077711e157816 */ /* 0x000fc400000000ff */
[C---:B------:R-:W-:Y:S02]  /*2450*/  PRMT R20, R30.reuse, 0x7772, RZ ;  /* 0x000077721e147816 */ /* 0x040fe400000000ff */
        /* <DEDUP_REMOVED lines=10> */
.L_x_39:
[----:B------:R-:W-:Y:S05]  /*2500*/  BSYNC.RECONVERGENT B0 ;  /* 0x0000000000007941 */ /* 0x000fea0003800200 */
.L_x_38:
        /* <DEDUP_REMOVED lines=10> */
[----:B------:R-:W-:Y:S02]  /*25b0*/  PRMT R23, R20, 0x7772, RZ ;  /* 0x0000777214177816 */ /* 0x000fe400000000ff */
[C---:B--2---:R-:W-:Y:S02]  /*25c0*/  PRMT R25, R24.reuse, 0x7770, RZ ;  /* 0x0000777018197816 */ /* 0x044fe400000000ff */
        /* <DEDUP_REMOVED lines=10> */
[----:B------:R-:W-:Y:S02]  /*2670*/  PRMT R26, R29, 0x7772, RZ ;  /* 0x000077721d1a7816 */ /* 0x000fe400000000ff */
[C---:B----4-:R-:W-:Y:S02]  /*2680*/  PRMT R14, R28.reuse, 0x7770, RZ ;  /* 0x000077701c0e7816 */ /* 0x050fe400000000ff */
[C---:B------:R-:W-:Y:S02]  /*2690*/  PRMT R15, R28.reuse, 0x7771, RZ ;  /* 0x000077711c0f7816 */ /* 0x040fe400000000ff */
[C---:B------:R-:W-:Y:S02]  /*26a0*/  PRMT R16, R28.reuse, 0x7772, RZ ;  /* 0x000077721c107816 */ /* 0x040fe400000000ff */
        /* <DEDUP_REMOVED lines=8> */
[C---:B------:R-:W-:Y:S02]  /*2730*/  PRMT R23, R30.reuse, 0x7772, RZ ;  /* 0x000077721e177816 */ /* 0x040fe400000000ff */
[C---:B0-----:R-:W-:Y:S02]  /*2740*/  PRMT R22, R31.reuse, 0x7770, RZ ;  /* 0x000077701f167816 */ /* 0x041fe400000000ff */
[C---:B------:R-:W-:Y:S02]  /*2750*/  PRMT R24, R31.reuse, 0x7771, RZ ;  /* 0x000077711f187816 */ /* 0x040fe400000000ff */
[----:B------:R-:W-:Y:S02]  /*2760*/  PRMT R25, R31, 0x7772, RZ ;  /* 0x000077721f197816 */ /* 0x000fe400000000ff */
[----:B------:R-:W-:-:S02]  /*2770*/  PRMT R30, R30, 0x7773, RZ ;  /* 0x000077731e1e7816 */ /* 0x000fc400000000ff */
[----:B------:R-:W-:Y:S02]  /*2780*/  PRMT R31, R31, 0x7773, RZ ;  /* 0x000077731f1f7816 */ /* 0x000fe400000000ff */
[----:B------:R-:W-:Y:S02]  /*2790*/  IADD3 R14, PT, PT, R22, R14, R21 ;  /* 0x0000000e160e7210 */ /* 0x000fe40007ffe015 */
[----:B------:R-:W-:Y:S02]  /*27a0*/  IADD3 R15, PT, PT, R24, R15, R20 ;  /* 0x0000000f180f7210 */ /* 0x000fe40007ffe014 */
[----:B------:R-:W-:Y:S02]  /*27b0*/  IADD3 R16, PT, PT, R25, R16, R23 ;  /* 0x0000001019107210 */ /* 0x000fe40007ffe017 */
[----:B------:R-:W-:-:S07]  /*27c0*/  IADD3 R17, PT, PT, R31, R17, R30 ;  /* 0x000000111f117210 */ /* 0x000fce0007ffe01e */
.L_x_41:
[----:B------:R-:W-:Y:S05]  /*27d0*/  BSYNC.RECONVERGENT B0 ;  /* 0x0000000000007941 */ /* 0x000fea0003800200 */
.L_x_40:
        /* <DEDUP_REMOVED lines=19> */
.L_x_34:
[----:B---3--:R-:W-:Y:S01]  /*2910*/  IMAD.IADD R25, R7, 0x1, -R5 ;  /* 0x0000000107197824 */ /* 0x008fe200078e0a05 */
[----:B------:R-:W2:Y:S01]  /*2920*/  LDCU UR11, c[0x0][0x3b4] ;  /* 0x00007680ff0b77ac */ /* 0x000ea20008000800 */
[----:B------:R-:W-:Y:S02]  /*2930*/  IMAD.MOV.U32 R19, RZ, RZ, R17 ;  /* 0x000000ffff137224 */ /* 0x000fe400078e0011 */
[----:B------:R-:W-:Y:S01]  /*2940*/  IMAD.MOV.U32 R18, RZ, RZ, R16 ;  /* 0x000000ffff127224 */ /* 0x000fe200078e0010 */
[----:B------:R-:W-:Y:S01]  /*2950*/  ISETP.GE.AND P0, PT, R25, 0x1d40, PT ;  /* 0x00001d401900780c */ /* 0x000fe20003f06270 */
[----:B------:R-:W3:Y:S01]  /*2960*/  LDCU UR12, c[0x0][0x3b4] ;  /* 0x00007680ff0c77ac */ /* 0x000ee20008000800 */
[----:B------:R-:W-:Y:S02]  /*2970*/  IMAD.MOV.U32 R17, RZ, RZ, R15 ;  /* 0x000000ffff117224 */ /* 0x000fe400078e000f */
[----:B------:R-:W-:Y:S02]  /*2980*/  IMAD.MOV.U32 R16, RZ, RZ, R14 ;  /* 0x000000ffff107224 */ /* 0x000fe400078e000e */
[----:B------:R-:W-:-:S02]  /*2990*/  IMAD.MOV.U32 R23, RZ, RZ, R12 ;  /* 0x000000ffff177224 */ /* 0x000fc400078e000c */
[----:B------:R-:W-:-:S05]  /*29a0*/  IMAD.MOV.U32 R22, RZ, RZ, R11 ;  /* 0x000000ffff167224 */ /* 0x000fca00078e000b */
[----:B------:R-:W-:Y:S05]  /*29b0*/  @!P0 BRA `(.L_x_43) ;  /* 0x0000001800f08947 */ /* 0x000fea0003800000 */
[----:B------:R-:W4:Y:S01]  /*29c0*/  LDCU.64 UR4, c[0x0][0x380] ;  /* 0x00007000ff0477ac */ /* 0x000f220008000a00 */
[----:B------:R-:W0:Y:S01]  /*29d0*/  LDCU UR6, c[0x0][0x3b4] ;  /* 0x00007680ff0677ac */ /* 0x000e220008000800 */
[----:B------:R-:W0:Y:S01]  /*29e0*/  LDCU UR7, c[0x0][0x3b8] ;  /* 0x00007700ff0777ac */ /* 0x000e220008000800 */
[----:B----4-:R-:W-:-:S04]  /*29f0*/  UIADD3 UR4, UP0, UPT, UR4, 0x3900, URZ ;  /* 0x0000390004047890 */ /* 0x010fc8000ff1e0ff */
[----:B0-----:R-:W-:-:S12]  /*2a00*/  UIADD3.X UR5, UPT, UPT, URZ, UR5, URZ, UP0, !UPT ;  /* 0x00000005ff057290 */ /* 0x001fd800087fe4ff */
.L_x_44:
[----:B------:R-:W-:-:S04]  /*2a10*/  IADD3 R11, P0, PT, R85, R5, RZ ;  /* 0x00000005550b7210 */ /* 0x000fc80007f1e0ff */
[----:B----4-:R-:W-:Y:S02]  /*2a20*/  LEA.HI.X.SX32 R12, R5, RZ, 0x1, P0 ;  /* 0x000000ff050c7211 */ /* 0x010fe400000f0eff */
[----:B------:R-:W-:-:S04]  /*2a30*/  LEA R36, P0, R11, UR4, 0x2 ;  /* 0x000000040b247c11 */ /* 0x000fc8000f8010ff */
[----:B------:R-:W-:-:S05]  /*2a40*/  LEA.HI.X R37, R11, UR5, R12, 0x2, P0 ;  /* 0x000000050b257c11 */ /* 0x000fca00080f140c */
[----:B------:R-:W4:Y:S04]  /*2a50*/  LDG.E R11, desc[UR8][R36.64+-0x3900] ;  /* 0xffc70008240b7981 */ /* 0x000f28000c1e1900 */
[----:B------:R-:W5:Y:S04]  /*2a60*/  LDG.E R35, desc[UR8][R36.64+-0x3600] ;  /* 0xffca000824237981 */ /* 0x000f68000c1e1900 */
[----:B------:R-:W2:Y:S04]  /*2a70*/  LDG.E R38, desc[UR8][R36.64+-0x3300] ;  /* 0xffcd000824267981 */ /* 0x000ea8000c1e1900 */
[----:B------:R-:W3:Y:S04]  /*2a80*/  LDG.E R39, desc[UR8][R36.64+-0x3000] ;  /* 0xffd0000824277981 */ /* 0x000ee8000c1e1900 */
[----:B------:R-:W3:Y:S04]  /*2a90*/  LDG.E R40, desc[UR8][R36.64+-0x2d00] ;  /* 0xffd3000824287981 */ /* 0x000ee8000c1e1900 */
[----:B------:R-:W3:Y:S01]  /*2aa0*/  LDG.E R42, desc[UR8][R36.64+-0x2a00] ;  /* 0xffd60008242a7981 */ /* 0x000ee2000c1e1900 */
[----:B------:R-:W-:-:S03]  /*2ab0*/  UBMSK UR10, URZ, UR7 ;  /* 0x00000007ff0a729b */ /* 0x000fc60008000000 */
        /* <DEDUP_REMOVED lines=31> */
[----:B----4-:R-:W-:-:S04]  /*2cb0*/  LOP3.LUT R11, R11, 0x80000000, RZ, 0x3c, !PT ;  /* 0x800000000b0b7812 */ /* 0x010fc800078e3cff */
[----:B------:R-:W-:-:S04]  /*2cc0*/  SHF.R.U32.HI R11, RZ, UR6, R11 ;  /* 0x00000006ff0b7c19 */ /* 0x000fc8000801160b */
[----:B------:R-:W-:-:S04]  /*2cd0*/  LOP3.LUT R11, R11, UR10, RZ, 0xc0, !PT ;  /* 0x0000000a0b0b7c12 */ /* 0x000fc8000f8ec0ff */
[----:B------:R-:W-:Y:S02]  /*2ce0*/  SHF.R.U32.HI R12, RZ, 0x2, R11 ;  /* 0x00000002ff0c7819 */ /* 0x000fe4000001160b */
[----:B------:R-:W-:-:S03]  /*2cf0*/  LOP3.LUT R11, R11, 0x3, RZ, 0xc0, !PT ;  /* 0x000000030b0b7812 */ /* 0x000fc600078ec0ff */
[----:B------:R-:W-:-:S04]  /*2d00*/  IMAD R12, R12, 0x300, R41 ;  /* 0x000003000c0c7824 */ /* 0x000fc800078e0229 */
[----:B------:R-:W-:Y:S02]  /*2d10*/  IMAD.IADD R60, R11, 0x1, R12 ;  /* 0x000000010b3c7824 */ /* 0x000fe400078e020c */
[----:B------:R-:W4:Y:S04]  /*2d20*/  LDG.E R12, desc[UR8][R36.64+0x3300] ;  /* 0x00330008240c7981 */ /* 0x000f28000c1e1900 */
[----:B------:R0:W4:Y:S01]  /*2d30*/  LDG.E R11, desc[UR8][R36.64+0x3600] ;  /* 0x00360008240b7981 */ /* 0x000122000c1e1900 */
        /* <DEDUP_REMOVED lines=255> */
[----:B------:R-:W-:-:S05]  /*3d30*/  SHF.R.U32.HI R36, RZ, 0x2, R30 ;  /* 0x00000002ff247819 */ /* 0x000fca000001161e */
[----:B------:R-:W-:Y:S01]  /*3d40*/  IMAD R37, R36, 0x300, R41 ;  /* 0x0000030024257824 */ /* 0x000fe200078e0229 */
[----:B------:R-:W-:-:S05]  /*3d50*/  LOP3.LUT R36, R30, 0x3, RZ, 0xc0, !PT ;  /* 0x000000031e247812 */ /* 0x000fca00078ec0ff */
        /* <DEDUP_REMOVED lines=130> */
.L_x_43:
[----:B------:R-:W-:Y:S01]  /*4580*/  ISETP.GE.AND P0, PT, R85, R25, PT ;  /* 0x000000195500720c */ /* 0x000fe20003f06270 */
[----:B------:R-:W-:Y:S01]  /*4590*/  BSSY.RECONVERGENT B0, `(.L_x_45) ;  /* 0x0000061000007945 */ /* 0x000fe20003800200 */
[----:B----4-:R-:W-:Y:S02]  /*45a0*/  IMAD.MOV.U32 R21, RZ, RZ, R10 ;  /* 0x000000ffff157224 */ /* 0x010fe400078e000a */
[----:B------:R-:W-:Y:S02]  /*45b0*/  IMAD.MOV.U32 R20, RZ, RZ, R9 ;  /* 0x000000ffff147224 */ /* 0x000fe400078e0009 */
[----:B------:R-:W-:Y:S02]  /*45c0*/  IMAD.MOV.U32 R11, RZ, RZ, R8 ;  /* 0x000000ffff0b7224 */ /* 0x000fe400078e0008 */
[----:B------:R-:W-:Y:S02]  /*45d0*/  IMAD.MOV.U32 R10, RZ, RZ, R4 ;  /* 0x000000ffff0a7224 */ /* 0x000fe400078e0004 */
[----:B------:R-:W-:-:S02]  /*45e0*/  IMAD.MOV.U32 R9, RZ, RZ, R2 ;  /* 0x000000ffff097224 */ /* 0x000fc400078e0002 */
[----:B------:R-:W-:Y:S01]  /*45f0*/  IMAD.MOV.U32 R8, RZ, RZ, R0 ;  /* 0x000000ffff087224 */ /* 0x000fe200078e0000 */
[----:B------:R-:W-:Y:S06]  /*4600*/  @P0 BRA `(.L_x_46) ;  /* 0x0000000400640947 */ /* 0x000fec0003800000 */
[----:B------:R-:W-:Y:S01]  /*4610*/  LOP3.LUT R0, RZ, R85, RZ, 0x33, !PT ;  /* 0x00000055ff007212 */ /* 0x000fe200078e33ff */
[----:B------:R-:W4:Y:S01]  /*4620*/  LDCU UR4, c[0x0][0x3b8] ;  /* 0x00007700ff0477ac */ /* 0x000f220008000800 */
[----:B------:R-:W-:Y:S03]  /*4630*/  BSSY.RECONVERGENT B1, `(.L_x_47) ;  /* 0x0000020000017945 */ /* 0x000fe60003800200 */
[----:B------:R-:W-:-:S04]  /*4640*/  IMAD.IADD R2, R0, 0x1, R25 ;  /* 0x0000000100027824 */ /* 0x000fc800078e0219 */
[C---:B------:R-:W-:Y:S01]  /*4650*/  IMAD.HI.U32 R0, R2.reuse, -0x55555555, RZ ;  /* 0xaaaaaaab02007827 */ /* 0x040fe200078e00ff */
[----:B------:R-:W-:-:S03]  /*4660*/  ISETP.GE.U32.AND P1, PT, R2, 0x240, PT ;  /* 0x000002400200780c */ /* 0x000fc60003f26070 */
[----:B------:R-:W-:Y:S01]  /*4670*/  IMAD.MOV.U32 R2, RZ, RZ, R85 ;  /* 0x000000ffff027224 */ /* 0x000fe200078e0055 */
[----:B------:R-:W-:-:S04]  /*4680*/  SHF.R.U32.HI R0, RZ, 0x7, R0 ;  /* 0x00000007ff007819 */ /* 0x000fc80000011600 */
[----:B------:R-:W-:Y:S02]  /*4690*/  LOP3.LUT R4, R0, 0x3, RZ, 0xc0, !PT ;  /* 0x0000000300047812 */ /* 0x000fe400078ec0ff */
[----:B----4-:R-:W-:Y:S02]  /*46a0*/  BMSK R33, RZ, UR4 ;  /* 0x00000004ff217c1b */ /* 0x010fe40008000000 */
[----:B------:R-:W-:-:S13]  /*46b0*/  ISETP.NE.AND P0, PT, R4, 0x3, PT ;  /* 0x000000030400780c */ /* 0x000fda0003f05270 */
[----:B------:R-:W-:Y:S05]  /*46c0*/  @!P0 BRA `(.L_x_48) ;  /* 0x0000000000588947 */ /* 0x000fea0003800000 */
[----:B------:R-:W4:Y:S01]  /*46d0*/  LDC.64 R26, c[0x0][0x380] ;  /* 0x0000e000ff1a7b82 */ /* 0x000f220000000a00 */
[----:B------:R-:W-:Y:S02]  /*46e0*/  VIADD R15, R0, 0x1 ;  /* 0x00000001000f7836 */ /* 0x000fe40000000000 */
[----:B------:R-:W-:-:S03]  /*46f0*/  IMAD.IADD R29, R85, 0x1, R5 ;  /* 0x00000001551d7824 */ /* 0x000fc600078e0205 */
[----:B------:R-:W-:-:S05]  /*4700*/  LOP3.LUT R15, R15, 0x3, RZ, 0xc0, !PT ;  /* 0x000000030f0f7812 */ /* 0x000fca00078ec0ff */
[----:B------:R-:W-:Y:S02]  /*4710*/  IMAD R2, R15, 0xc0, R85 ;  /* 0x000000c00f027824 */ /* 0x000fe400078e0255 */
[----:B------:R-:W-:-:S07]  /*4720*/  IMAD.MOV R0, RZ, RZ, -R15 ;  /* 0x000000ffff007224 */ /* 0x000fce00078e0a0f */
.L_x_49:
[----:B----4-:R-:W-:-:S06]  /*4730*/  IMAD.WIDE R14, R29, 0x4, R26 ;  /* 0x000000041d0e7825 */ /* 0x010fcc00078e021a */
[----:B------:R-:W4:Y:S01]  /*4740*/  LDG.E R14, desc[UR8][R14.64] ;  /* 0x000000080e0e7981 */ /* 0x000f22000c1e1900 */
[----:B------:R-:W-:Y:S02]  /*4750*/  VIADD R0, R0, 0x1 ;  /* 0x0000000100007836 */ /* 0x000fe40000000000 */
[----:B------:R-:W-:-:S03]  /*4760*/  VIADD R29, R29, 0xc0 ;  /* 0x000000c01d1d7836 */ /* 0x000fc60000000000 */
[----:B------:R-:W-:Y:S02]  /*4770*/  ISETP.NE.AND P0, PT, R0, RZ, PT ;  /* 0x000000ff0000720c */ /* 0x000fe40003f05270 */
[----:B--2-4-:R-:W-:-:S04]  /*4780*/  LOP3.LUT R4, R14, 0x80000000, RZ, 0x3c, !PT ;  /* 0x800000000e047812 */ /* 0x014fc800078e3cff */
[----:B--2---:R-:W-:-:S04]  /*4790*/  SHF.R.U32.HI R4, RZ, UR11, R4 ;  /* 0x0000000bff047c19 */ /* 0x004fc80008011604 */
[----:B------:R-:W-:-:S04]  /*47a0*/  LOP3.LUT R4, R33, R4, RZ, 0xc0, !PT ;  /* 0x0000000421047212 */ /* 0x000fc800078ec0ff */
[----:B------:R-:W-:Y:S02]  /*47b0*/  SHF.R.U32.HI R12, RZ, 0x2, R4 ;  /* 0x00000002ff0c7819 */ /* 0x000fe40000011604 */
[----:B------:R-:W-:-:S03]  /*47c0*/  LOP3.LUT R4, R4, 0x3, RZ, 0xc0, !PT ;  /* 0x0000000304047812 */ /* 0x000fc600078ec0ff */
[----:B------:R-:W-:-:S04]  /*47d0*/  IMAD R31, R12, 0x300, R41 ;  /* 0x000003000c1f7824 */ /* 0x000fc800078e0229 */
[----:B------:R-:W-:-:S05]  /*47e0*/  IMAD.IADD R4, R4, 0x1, R31 ;  /* 0x0000000104047824 */ /* 0x000fca00078e021f */
[----:B------:R-:W2:Y:S02]  /*47f0*/  LDS.U8 R12, [R4] ;  /* 0x00000000040c7984 */ /* 0x000ea40000000000 */
[----:B--2---:R-:W-:-:S05]  /*4800*/  VIADD R31, R12, 0x1 ;  /* 0x000000010c1f7836 */ /* 0x004fca0000000000 */
[----:B------:R2:W-:Y:S01]  /*4810*/  STS.U8 [R4], R31 ;  /* 0x0000001f04007388 */ /* 0x0005e20000000000 */
[----:B------:R-:W-:Y:S05]  /*4820*/  @P0 BRA `(.L_x_49) ;  /* 0xfffffffc00c00947 */ /* 0x000fea000383ffff */
.L_x_48:
[----:B--23--:R-:W-:Y:S05]  /*4830*/  BSYNC.RECONVERGENT B1 ;  /* 0x0000000000017941 */ /* 0x00cfea0003800200 */
.L_x_47:
[----:B------:R-:W-:Y:S05]  /*4840*/  @!P1 BRA `(.L_x_46) ;  /* 0x0000000000d49947 */ /* 0x000fea0003800000 */
[----:B------:R-:W2:Y:S01]  /*4850*/  LDC.64 R14, c[0x0][0x380] ;  /* 0x0000e000ff0e7b82 */ /* 0x000ea20000000a00 */
[----:B------:R-:W-:Y:S01]  /*4860*/  IMAD.IADD R27, R2, 0x1, R5 ;  /* 0x00000001021b7824 */ /* 0x000fe200078e0205 */
[----:B--2---:R-:W-:-:S05]  /*4870*/  IADD3 R14, P0, PT, R14, 0x600, RZ ;  /* 0x000006000e0e7810 */ /* 0x004fca0007f1e0ff */
[----:B------:R-:W-:-:S08]  /*4880*/  IMAD.X R15, RZ, RZ, R15, P0 ;  /* 0x000000ffff0f7224 */ /* 0x000fd000000e060f */
.L_x_50:
[----:B------:R-:W-:-:S05]  /*4890*/  IMAD.WIDE R4, R27, 0x4, R14 ;  /* 0x000000041b047825 */ /* 0x000fca00078e020e */
[----:B------:R-:W2:Y:S04]  /*48a0*/  LDG.E R0, desc[UR8][R4.64+-0x600] ;  /* 0xfffa000804007981 */ /* 0x000ea8000c1e1900 */
[----:B------:R-:W3:Y:S04]  /*48b0*/  LDG.E R24, desc[UR8][R4.64+-0x300] ;  /* 0xfffd000804187981 */ /* 0x000ee8000c1e1900 */
[----:B----4-:R-:W4:Y:S04]  /*48c0*/  LDG.E R26, desc[UR8][R4.64] ;  /* 0x00000008041a7981 */ /* 0x010f28000c1e1900 */
[----:B------:R5:W5:Y:S01]  /*48d0*/  LDG.E R28, desc[UR8][R4.64+0x300] ;  /* 0x00030008041c7981 */ /* 0x000b62000c1e1900 */
[----:B------:R-:W-:-:S02]  /*48e0*/  VIADD R2, R2, 0x300 ;  /* 0x0000030002027836 */ /* 0x000fc40000000000 */
[----:B------:R-:W-:-:S03]  /*48f0*/  VIADD R27, R27, 0x300 ;  /* 0x000003001b1b7836 */ /* 0x000fc60000000000 */
[----:B------:R-:W-:Y:S02]  /*4900*/  ISETP.GE.AND P0, PT, R2, R25, PT ;  /* 0x000000190200720c */ /* 0x000fe40003f06270 */
[----:B--2---:R-:W-:-:S04]  /*4910*/  LOP3.LUT R0, R0, 0x80000000, RZ, 0x3c, !PT ;  /* 0x8000000000007812 */ /* 0x004fc800078e3cff */
[----:B------:R-:W-:Y:S02]  /*4920*/  SHF.R.U32.HI R0, RZ, UR12, R0 ;  /* 0x0000000cff007c19 */ /* 0x000fe40008011600 */
[----:B---3--:R-:W-:Y:S02]  /*4930*/  LOP3.LUT R24, R24, 0x80000000, RZ, 0x3c, !PT ;  /* 0x8000000018187812 */ /* 0x008fe400078e3cff */
[----:B------:R-:W-:Y:S02]  /*4940*/  LOP3.LUT R0, R33, R0, RZ, 0xc0, !PT ;  /* 0x0000000021007212 */ /* 0x000fe400078ec0ff */
[----:B------:R-:W-:Y:S02]  /*4950*/  SHF.R.U32.HI R24, RZ, UR12, R24 ;  /* 0x0000000cff187c19 */ /* 0x000fe40008011618 */
[----:B------:R-:W-:Y:S02]  /*4960*/  SHF.R.U32.HI R12, RZ, 0x2, R0 ;  /* 0x00000002ff0c7819 */ /* 0x000fe40000011600 */
[----:B------:R-:W-:-:S02]  /*4970*/  LOP3.LUT R0, R0, 0x3, RZ, 0xc0, !PT ;  /* 0x0000000300007812 */ /* 0x000fc400078ec0ff */
[----:B------:R-:W-:Y:S01]  /*4980*/  LOP3.LUT R24, R33, R24, RZ, 0xc0, !PT ;  /* 0x0000001821187212 */ /* 0x000fe200078ec0ff */
[----:B------:R-:W-:Y:S01]  /*4990*/  IMAD R29, R12, 0x300, R41 ;  /* 0x000003000c1d7824 */ /* 0x000fe200078e0229 */
[----:B----4-:R-:W-:Y:S02]  /*49a0*/  LOP3.LUT R26, R26, 0x80000000, RZ, 0x3c, !PT ;  /* 0x800000001a1a7812 */ /* 0x010fe400078e3cff */
[----:B-----5:R-:W-:Y:S01]  /*49b0*/  SHF.R.U32.HI R4, RZ, 0x2, R24 ;  /* 0x00000002ff047819 */ /* 0x020fe20000011618 */
[----:B------:R-:W-:Y:S01]  /*49c0*/  IMAD.IADD R0, R0, 0x1, R29 ;  /* 0x0000000100007824 */ /* 0x000fe200078e021d */
[----:B------:R-:W-:Y:S02]  /*49d0*/  LOP3.LUT R24, R24, 0x3, RZ, 0xc0, !PT ;  /* 0x0000000318187812 */ /* 0x000fe400078ec0ff */
[----:B------:R-:W-:Y:S01]  /*49e0*/  SHF.R.U32.HI R26, RZ, UR12, R26 ;  /* 0x0000000cff1a7c19 */ /* 0x000fe2000801161a */
[----:B------:R-:W-:Y:S01]  /*49f0*/  IMAD R29, R4, 0x300, R41 ;  /* 0x00000300041d7824 */ /* 0x000fe200078e0229 */
[----:B------:R-:W2:Y:S01]  /*4a00*/  LDS.U8 R12, [R0] ;  /* 0x00000000000c7984 */ /* 0x000ea20000000000 */
[----:B------:R-:W-:-:S02]  /*4a10*/  LOP3.LUT R28, R28, 0x80000000, RZ, 0x3c, !PT ;  /* 0x800000001c1c7812 */ /* 0x000fc400078e3cff */
[----:B------:R-:W-:Y:S01]  /*4a20*/  IMAD.IADD R24, R24, 0x1, R29 ;  /* 0x0000000118187824 */ /* 0x000fe200078e021d */
[----:B------:R-:W-:Y:S02]  /*4a30*/  LOP3.LUT R26, R33, R26, RZ, 0xc0, !PT ;  /* 0x0000001a211a7212 */ /* 0x000fe400078ec0ff */
[----:B------:R-:W-:-:S04]  /*4a40*/  SHF.R.U32.HI R28, RZ, UR12, R28 ;  /* 0x0000000cff1c7c19 */ /* 0x000fc8000801161c */
[----:B------:R-:W-:Y:S01]  /*4a50*/  LOP3.LUT R28, R33, R28, RZ, 0xc0, !PT ;  /* 0x0000001c211c7212 */ /* 0x000fe200078ec0ff */
[----:B--2---:R-:W-:Y:S01]  /*4a60*/  VIADD R5, R12, 0x1 ;  /* 0x000000010c057836 */ /* 0x004fe20000000000 */
[----:B------:R-:W-:Y:S02]  /*4a70*/  SHF.R.U32.HI R12, RZ, 0x2, R26 ;  /* 0x00000002ff0c7819 */ /* 0x000fe4000001161a */
[----:B------:R-:W-:Y:S02]  /*4a80*/  LOP3.LUT R26, R26, 0x3, RZ, 0xc0, !PT ;  /* 0x000000031a1a7812 */ /* 0x000fe400078ec0ff */
[----:B------:R-:W-:Y:S01]  /*4a90*/  STS.U8 [R0], R5 ;  /* 0x0000000500007388 */ /* 0x000fe20000000000 */
[----:B------:R-:W-:-:S03]  /*4aa0*/  IMAD R31, R12, 0x300, R41 ;  /* 0x000003000c1f7824 */ /* 0x000fc600078e0229 */
[----:B------:R-:W2:Y:S01]  /*4ab0*/  LDS.U8 R4, [R24] ;  /* 0x0000000018047984 */ /* 0x000ea20000000000 */
[----:B------:R-:W-:Y:S02]  /*4ac0*/  IMAD.IADD R26, R26, 0x1, R31 ;  /* 0x000000011a1a7824 */ /* 0x000fe400078e021f */
[----:B--2---:R-:W-:Y:S01]  /*4ad0*/  VIADD R29, R4, 0x1 ;  /* 0x00000001041d7836 */ /* 0x004fe20000000000 */
[----:B------:R-:W-:Y:S02]  /*4ae0*/  SHF.R.U32.HI R4, RZ, 0x2, R28 ;  /* 0x00000002ff047819 */ /* 0x000fe4000001161c */
[----:B------:R-:W-:Y:S02]  /*4af0*/  LOP3.LUT R28, R28, 0x3, RZ, 0xc0, !PT ;  /* 0x000000031c1c7812 */ /* 0x000fe400078ec0ff */
[----:B------:R-:W-:Y:S01]  /*4b00*/  STS.U8 [R24], R29 ;  /* 0x0000001d18007388 */ /* 0x000fe20000000000 */
[----:B------:R-:W-:-:S03]  /*4b10*/  IMAD R31, R4, 0x300, R41 ;  /* 0x00000300041f7824 */ /* 0x000fc600078e0229 */
[----:B------:R-:W2:Y:S01]  /*4b20*/  LDS.U8 R0, [R26] ;  /* 0x000000001a007984 */ /* 0x000ea20000000000 */
[----:B------:R-:W-:Y:S02]  /*4b30*/  IMAD.IADD R28, R28, 0x1, R31 ;  /* 0x000000011c1c7824 */ /* 0x000fe400078e021f */
[----:B--2---:R-:W-:-:S05]  /*4b40*/  VIADD R5, R0, 0x1 ;  /* 0x0000000100057836 */ /* 0x004fca0000000000 */
[----:B------:R-:W-:Y:S04]  /*4b50*/  STS.U8 [R26], R5 ;  /* 0x000000051a007388 */ /* 0x000fe80000000000 */
[----:B------:R-:W2:Y:S02]  /*4b60*/  LDS.U8 R0, [R28] ;  /* 0x000000001c007984 */ /* 0x000ea40000000000 */
[----:B--2---:R-:W-:-:S05]  /*4b70*/  VIADD R29, R0, 0x1 ;  /* 0x00000001001d7836 */ /* 0x004fca0000000000 */
[----:B------:R4:W-:Y:S01]  /*4b80*/  STS.U8 [R28], R29 ;  /* 0x0000001d1c007388 */ /* 0x0009e20000000000 */
[----:B------:R-:W-:Y:S05]  /*4b90*/  @!P0 BRA `(.L_x_50) ;  /* 0xfffffffc003c8947 */ /* 0x000fea000383ffff */
.L_x_46:
[----:B--23--:R-:W-:Y:S05]  /*4ba0*/  BSYNC.RECONVERGENT B0 ;  /* 0x0000000000007941 */ /* 0x00cfea0003800200 */
.L_x_45:
[----:B------:R-:W2:Y:S01]  /*4bb0*/  S2R R4, SR_LANEID ;  /* 0x0000000000047919 */ /* 0x000ea20000000000 */
[C---:B------:R-:W-:Y:S01]  /*4bc0*/  ISETP.GT.U32.AND P0, PT, R85.reuse, 0x1ff, PT ;  /* 0x000001ff5500780c */ /* 0x040fe20003f04070 */
[----:B------:R-:W-:Y:S01]  /*4bd0*/  IMAD.MOV.U32 R84, RZ, RZ, RZ ;  /* 0x000000ffff547224 */ /* 0x000fe200078e00ff */
[--C-:B------:R-:W-:Y:S01]  /*4be0*/  SHF.R.U32.HI R5, RZ, 0x5, R85.reuse ;  /* 0x00000005ff057819 */ /* 0x100fe20000011655 */
[----:B------:R-:W3:Y:S01]  /*4bf0*/  LDCU UR14, c[0x0][0x3b4] ;  /* 0x00007680ff0e77ac */ /* 0x000ee20008000800 */
[----:B------:R-:W-:Y:S01]  /*4c00*/  BSSY.RECONVERGENT B0, `(.L_x_51) ;  /* 0x0000035000007945 */ /* 0x000fe20003800200 */
[----:B------:R-:W-:Y:S01]  /*4c10*/  BAR.SYNC.DEFER_BLOCKING 0x0 ;  /* 0x0000000000007b1d */ /* 0x000fe20000010000 */
[C---:B------:R-:W-:Y:S01]  /*4c20*/  ISETP.GT.U32.AND P2, PT, R85.reuse, 0x13f, PT ;  /* 0x0000013f5500780c */ /* 0x040fe20003f44070 */
[C---:B------:R-:W-:Y:S01]  /*4c30*/  IMAD.HI.U32 R33, R85.reuse, 0x2aaaaaab, R84 ;  /* 0x2aaaaaab55217827 */ /* 0x040fe200078e0054 */
[C---:B------:R-:W-:Y:S02]  /*4c40*/  ISETP.GT.U32.AND P3, PT, R85.reuse, 0x7f, PT ;  /* 0x0000007f5500780c */ /* 0x040fe40003f64070 */
[----:B------:R-:W-:Y:S01]  /*4c50*/  ISETP.GT.U32.AND P1, PT, R85, 0x3f, PT ;  /* 0x0000003f5500780c */ /* 0x000fe20003f24070 */
[----:B--2---:R-:W-:-:S04]  /*4c60*/  IMAD R0, R4, 0x100, R6 ;  /* 0x0000010004007824 */ /* 0x004fc800078e0206 */
[----:B------:R-:W-:Y:S01]  /*4c70*/  IMAD R31, R5, 0x10, R0 ;  /* 0x00000010051f7824 */ /* 0x000fe200078e0200 */
[----:B---3--:R-:W-:Y:S07]  /*4c80*/  @P0 BRA `(.L_x_52) ;  /* 0x0000000000b00947 */ /* 0x008fee0003800000 */
[----:B------:R-:W-:-:S04]  /*4c90*/  IMAD R15, R5, 0x300, R6 ;  /* 0x00000300050f7824 */ /* 0x000fc800078e0206 */
[----:B------:R-:W-:-:S05]  /*4ca0*/  IMAD R32, R4, 0x4, R15 ;  /* 0x0000000404207824 */ /* 0x000fca00078e020f */
[----:B------:R-:W2:Y:S04]  /*4cb0*/  LDS R0, [R32] ;  /* 0x0000000020007984 */ /* 0x000ea80000000800 */
[----:B------:R-:W3:Y:S04]  /*4cc0*/  LDS R12, [R32+0x80] ;  /* 0x00008000200c7984 */ /* 0x000ee80000000800 */
[----:B------:R-:W5:Y:S04]  /*4cd0*/  LDS R27, [R32+0x100] ;  /* 0x00010000201b7984 */ /* 0x000f680000000800 */
[----:B----4-:R-:W4:Y:S04]  /*4ce0*/  LDS R28, [R32+0x180] ;  /* 0x00018000201c7984 */ /* 0x010f280000000800 */
[----:B------:R-:W0:Y:S04]  /*4cf0*/  LDS R29, [R32+0x200] ;  /* 0x00020000201d7984 */ /* 0x000e280000000800 */
[----:B------:R-:W1:Y:S01]  /*4d00*/  LDS R30, [R32+0x280] ;  /* 0x00028000201e7984 */ /* 0x000e620000000800 */
[----:B--2---:R-:W-:-:S02]  /*4d10*/  PRMT R15, R0, 0x7770, RZ ;  /* 0x00007770000f7816 */ /* 0x004fc400000000ff */
[C---:B------:R-:W-:Y:S02]  /*4d20*/  PRMT R2, R0.reuse, 0x7771, RZ ;  /* 0x0000777100027816 */ /* 0x040fe400000000ff */
[----:B------:R-:W-:Y:S02]  /*4d30*/  PRMT R25, R0, 0x7772, RZ ;  /* 0x0000777200197816 */ /* 0x000fe400000000ff */
[C---:B---3--:R-:W-:Y:S02]  /*4d40*/  PRMT R14, R12.reuse, 0x7770, RZ ;  /* 0x000077700c0e7816 */ /* 0x048fe400000000ff */
        /* <DEDUP_REMOVED lines=10> */
[C---:B----4-:R-:W-:Y:S02]  /*4df0*/  PRMT R12, R28.reuse, 0x7771, RZ ;  /* 0x000077711c0c7816 */ /* 0x050fe400000000ff */
[C---:B------:R-:W-:Y:S02]  /*4e00*/  PRMT R15, R28.reuse, 0x7772, RZ ;  /* 0x000077721c0f7816 */ /* 0x040fe400000000ff */
[C---:B------:R-:W-:Y:S02]  /*4e10*/  PRMT R9, R27.reuse, 0x7770, RZ ;  /* 0x000077701b097816 */ /* 0x040fe400000000ff */
[----:B------:R-:W-:Y:S02]  /*4e20*/  PRMT R10, R28, 0x7770, RZ ;  /* 0x000077701c0a7816 */ /* 0x000fe400000000ff */
[----:B------:R-:W-:-:S02]  /*4e30*/  PRMT R27, R27, 0x7773, RZ ;  /* 0x000077731b1b7816 */ /* 0x000fc400000000ff */
[----:B------:R-:W-:Y:S02]  /*4e40*/  PRMT R28, R28, 0x7773, RZ ;  /* 0x000077731c1c7816 */ /* 0x000fe400000000ff */
[----:B------:R-:W-:Y:S02]  /*4e50*/  IADD3 R2, PT, PT, R12, R2, R11 ;  /* 0x000000020c027210 */ /* 0x000fe40007ffe00b */
[----:B------:R-:W-:Y:S02]  /*4e60*/  IADD3 R15, PT, PT, R15, R25, R8 ;  /* 0x000000190f0f7210 */ /* 0x000fe40007ffe008 */
[----:B------:R-:W-:Y:S02]  /*4e70*/  IADD3 R9, PT, PT, R10, R14, R9 ;  /* 0x0000000e0a097210 */ /* 0x000fe40007ffe009 */
[----:B0-----:R-:W-:Y:S02]  /*4e80*/  PRMT R8, R29, 0x7770, RZ ;  /* 0x000077701d087816 */ /* 0x001fe400000000ff */
[----:B-1----:R-:W-:-:S02]  /*4e90*/  PRMT R12, R30, 0x7770, RZ ;  /* 0x000077701e0c7816 */ /* 0x002fc400000000ff */
        /* <DEDUP_REMOVED lines=11> */
.L_x_52:
[----:B------:R-:W-:Y:S05]  /*4f50*/  BSYNC.RECONVERGENT B0 ;  /* 0x0000000000007941 */ /* 0x000fea0003800200 */
.L_x_51:
[----:B------:R-:W-:Y:S04]  /*4f60*/  BSSY.RECONVERGENT B0, `(.L_x_53) ;  /* 0x000002e000007945 */ /* 0x000fe80003800200 */
[----:B------:R-:W-:Y:S05]  /*4f70*/  @P2 BRA `(.L_x_54) ;  /* 0x0000000000b02947 */ /* 0x000fea0003800000 */
[----:B------:R-:W-:-:S04]  /*4f80*/  IMAD R15, R5, 0x300, R6 ;  /* 0x00000300050f7824 */ /* 0x000fc800078e0206 */
[----:B------:R-:W-:-:S05]  /*4f90*/  IMAD R32, R4, 0x4, R15 ;  /* 0x0000000404207824 */ /* 0x000fca00078e020f */
[----:B------:R-:W2:Y:S04]  /*4fa0*/  LDS R0, [R32+0x1200] ;  /* 0x0012000020007984 */ /* 0x000ea80000000800 */
        /* <DEDUP_REMOVED lines=18> */
[C---:B----4-:R-:W-:Y:S02]  /*50d0*/  PRMT R22, R28.reuse, 0x7771, RZ ;  /* 0x000077711c167816 */ /* 0x050fe400000000ff */
[C---:B------:R-:W-:Y:S02]  /*50e0*/  PRMT R15, R27.reuse, 0x7770, RZ ;  /* 0x000077701b0f7816 */ /* 0x040fe400000000ff */
        /* <DEDUP_REMOVED lines=21> */
.L_x_54:
[----:B------:R-:W-:Y:S05]  /*5240*/  BSYNC.RECONVERGENT B0 ;  /* 0x0000000000007941 */ /* 0x000fea0003800200 */
.L_x_53:
        /* <DEDUP_REMOVED lines=46> */
.L_x_56:
[----:B------:R-:W-:Y:S05]  /*5530*/  BSYNC.RECONVERGENT B0 ;  /* 0x0000000000007941 */ /* 0x000fea0003800200 */
.L_x_55:
[----:B------:R-:W-:Y:S01]  /*5540*/  BAR.SYNC.DEFER_BLOCKING 0x0 ;  /* 0x0000000000007b1d */ /* 0x000fe20000010000 */
[----:B------:R-:W-:-:S05]  /*5550*/  IMAD R33, R33, 0x4, R6 ;  /* 0x0000000421217824 */ /* 0x000fca00078e0206 */
[----:B------:R-:W-:Y:S01]  /*5560*/  BSSY.RECONVERGENT B0, `(.L_x_57) ;  /* 0x0000036000007945 */ /* 0x000fe20003800200 */
[----:B------:R2:W-:Y:S04]  /*5570*/  @!P0 STS.128 [R31], R8 ;  /* 0x000000081f008388 */ /* 0x0005e80000000c00 */
[----:B------:R2:W-:Y:S04]  /*5580*/  @!P2 STS.128 [R31+0x60], R20 ;  /* 0x000060141f00a388 */ /* 0x0005e80000000c00 */
[----:B------:R2:W-:Y:S01]  /*5590*/  @!P3 STS.128 [R31+0xc0], R16 ;  /* 0x0000c0101f00b388 */ /* 0x0005e20000000c00 */
[----:B------:R-:W-:Y:S06]  /*55a0*/  BAR.SYNC.DEFER_BLOCKING 0x0 ;  /* 0x0000000000007b1d */ /* 0x000fec0000010000 */
[----:B------:R-:W-:Y:S05]  /*55b0*/  @P1 BRA `(.L_x_58) ;  /* 0x0000000000c01947 */ /* 0x000fea0003800000 */
[----:B------:R-:W-:Y:S04]  /*55c0*/  LDS R0, [R41] ;  /* 0x0000000029007984 */ /* 0x000fe80000000800 */
[----:B--2---:R-:W-:Y:S04]  /*55d0*/  LDS R9, [R41+0x100] ;  /* 0x0001000029097984 */ /* 0x004fe80000000800 */
[----:B------:R-:W2:Y:S04]  /*55e0*/  LDS R2, [R41+0x200] ;  /* 0x0002000029027984 */ /* 0x000ea80000000800 */
[----:B------:R-:W-:Y:S04]  /*55f0*/  LDS R11, [R41+0x300] ;  /* 0x00030000290b7984 */ /* 0x000fe80000000800 */
[----:B------:R-:W3:Y:S04]  /*5600*/  LDS R8, [R41+0x400] ;  /* 0x0004000029087984 */ /* 0x000ee80000000800 */
[----:B------:R-:W-:Y:S04]  /*5610*/  LDS R15, [R41+0x500] ;  /* 0x00050000290f7984 */ /* 0x000fe80000000800 */
[----:B------:R-:W5:Y:S04]  /*5620*/  LDS R10, [R41+0x600] ;  /* 0x00060000290a7984 */ /* 0x000f680000000800 */
[----:B------:R-:W-:Y:S04]  /*5630*/  LDS R17, [R41+0x700] ;  /* 0x0007000029117984 */ /* 0x000fe80000000800 */
[----:B------:R-:W0:Y:S04]  /*5640*/  LDS R12, [R41+0x800] ;  /* 0x00080000290c7984 */ /* 0x000e280000000800 */
[----:B------:R-:W-:Y:S04]  /*5650*/  LDS R19, [R41+0x900] ;  /* 0x0009000029137984 */ /* 0x000fe80000000800 */
[----:B------:R-:W1:Y:S04]  /*5660*/  LDS R14, [R41+0xa00] ;  /* 0x000a0000290e7984 */ /* 0x000e680000000800 */
[----:B------:R-:W-:Y:S04]  /*5670*/  LDS R21, [R41+0xb00] ;  /* 0x000b000029157984 */ /* 0x000fe80000000800 */
[----:B------:R-:W1:Y:S01]  /*5680*/  LDS R16, [R41+0xc00] ;  /* 0x000c000029107984 */ /* 0x000e620000000800 */
[----:B--2---:R-:W-:-:S03]  /*5690*/  IADD3 R0, PT, PT, R2, R9, R0 ;  /* 0x0000000902007210 */ /* 0x004fc60007ffe000 */
[----:B------:R-:W-:Y:S04]  /*56a0*/  LDS R23, [R41+0xd00] ;  /* 0x000d000029177984 */ /* 0x000fe80000000800 */
[----:B------:R-:W2:Y:S01]  /*56b0*/  LDS R18, [R41+0xe00] ;  /* 0x000e000029127984 */ /* 0x000ea20000000800 */
[----:B---3--:R-:W-:-:S03]  /*56c0*/  IADD3 R0, PT, PT, R8, R11, R0 ;  /* 0x0000000b08007210 */ /* 0x008fc60007ffe000 */
[----:B------:R-:W-:Y:S04]  /*56d0*/  LDS R25, [R41+0xf00] ;  /* 0x000f000029197984 */ /* 0x000fe80000000800 */
[----:B------:R-:W3:Y:S01]  /*56e0*/  LDS R20, [R41+0x1000] ;  /* 0x0010000029147984 */ /* 0x000ee20000000800 */
[----:B-----5:R-:W-:-:S03]  /*56f0*/  IADD3 R0, PT, PT, R10, R15, R0 ;  /* 0x0000000f0a007210 */ /* 0x020fc60007ffe000 */
[----:B------:R-:W-:Y:S04]  /*5700*/  LDS R27, [R41+0x1100] ;  /* 0x00110000291b7984 */ /* 0x000fe80000000800 */
[----:B------:R-:W5:Y:S01]  /*5710*/  LDS R22, [R41+0x1200] ;  /* 0x0012000029167984 */ /* 0x000f620000000800 */
[----:B0-----:R-:W-:-:S03]  /*5720*/  IADD3 R0, PT, PT, R12, R17, R0 ;  /* 0x000000110c007210 */ /* 0x001fc60007ffe000 */
[----:B----4-:R-:W-:Y:S04]  /*5730*/  LDS R29, [R41+0x1300] ;  /* 0x00130000291d7984 */ /* 0x010fe80000000800 */
[----:B------:R-:W0:Y:S01]  /*5740*/  LDS R24, [R41+0x1400] ;  /* 0x0014000029187984 */ /* 0x000e220000000800 */
[----:B-1----:R-:W-:-:S03]  /*5750*/  IADD3 R0, PT, PT, R14, R19, R0 ;  /* 0x000000130e007210 */ /* 0x002fc60007ffe000 */
[----:B------:R-:W-:Y:S04]  /*5760*/  LDS R9, [R41+0x1500] ;  /* 0x0015000029097984 */ /* 0x000fe80000000800 */
[----:B------:R-:W1:Y:S01]  /*5770*/  LDS R2, [R41+0x1600] ;  /* 0x0016000029027984 */ /* 0x000e620000000800 */
[----:B------:R-:W-:-:S03]  /*5780*/  IADD3 R0, PT, PT, R16, R21, R0 ;  /* 0x0000001510007210 */ /* 0x000fc60007ffe000 */
[----:B------:R-:W-:Y:S04]  /*5790*/  LDS R11, [R41+0x1700] ;  /* 0x00170000290b7984 */ /* 0x000fe80000000800 */
[----:B------:R-:W4:Y:S01]  /*57a0*/  LDS R8, [R41+0x1800] ;  /* 0x0018000029087984 */ /* 0x000f220000000800 */
        /* <DEDUP_REMOVED lines=10> */
[----:B------:R-:W0:Y:S01]  /*5850*/  LDS R21, [R41+0x1f00] ;  /* 0x001f000029157984 */ /* 0x000e220000000800 */
[----:B-1----:R-:W-:-:S04]  /*5860*/  IADD3 R0, PT, PT, R2, R9, R0 ;  /* 0x0000000902007210 */ /* 0x002fc80007ffe000 */
[----:B----4-:R-:W-:-:S04]  /*5870*/  IADD3 R0, PT, PT, R8, R11, R0 ;  /* 0x0000000b08007210 */ /* 0x010fc80007ffe000 */
[----:B--2---:R-:W-:-:S04]  /*5880*/  IADD3 R0, PT, PT, R10, R15, R0 ;  /* 0x0000000f0a007210 */ /* 0x004fc80007ffe000 */
[----:B---3--:R-:W-:-:S04]  /*5890*/  IADD3 R0, PT, PT, R12, R17, R0 ;  /* 0x000000110c007210 */ /* 0x008fc80007ffe000 */
[----:B-----5:R-:W-:-:S05]  /*58a0*/  IADD3 R0, PT, PT, R14, R19, R0 ;  /* 0x000000130e007210 */ /* 0x020fca0007ffe000 */
[----:B0-----:R-:W-:-:S07]  /*58b0*/  IMAD.IADD R0, R0, 0x1, R21 ;  /* 0x0000000100007824 */ /* 0x001fce00078e0215 */
.L_x_58:
[----:B------:R-:W-:Y:S05]  /*58c0*/  BSYNC.RECONVERGENT B0 ;  /* 0x0000000000007941 */ /* 0x000fea0003800200 */
.L_x_57:
[----:B------:R-:W-:Y:S01]  /*58d0*/  BAR.SYNC.DEFER_BLOCKING 0x0 ;  /* 0x0000000000007b1d */ /* 0x000fe20000010000 */
[----:B------:R-:W-:-:S05]  /*58e0*/  ISETP.GT.U32.AND P2, PT, R85, 0x1f, PT ;  /* 0x0000001f5500780c */ /* 0x000fca0003f44070 */
[----:B------:R-:W3:Y:S01]  /*58f0*/  LDCU UR7, c[0x0][0x3b8] ;  /* 0x00007700ff0777ac */ /* 0x000ee20008000800 */
[----:B------:R-:W0:Y:S01]  /*5900*/  LDCU.64 UR12, c[0x0][0x380] ;  /* 0x00007000ff0c77ac */ /* 0x000e220008000a00 */
[----:B------:R-:W0:Y:S01]  /*5910*/  LDCU.64 UR10, c[0x0][0x390] ;  /* 0x00007200ff0a77ac */ /* 0x000e220008000a00 */
[----:B------:R0:W-:Y:S01]  /*5920*/  STS [R33+0x210], R0 ;  /* 0x0002100021007388 */ /* 0x0001e20000000800 */
[----:B------:R-:W-:Y:S06]  /*5930*/  BAR.SYNC.DEFER_BLOCKING 0x0 ;  /* 0x0000000000007b1d */ /* 0x000fec0000010000 */
[----:B------:R-:W-:Y:S05]  /*5940*/  @P2 BRA `(.L_x_59) ;  /* 0x0000000000882947 */ /* 0x000fea0003800000 */
[----:B0-----:R-:W-:Y:S01]  /*5950*/  IMAD R0, R85, 0x1c, R6 ;  /* 0x0000001c55007824 */ /* 0x001fe200078e0206 */
[----:B------:R-:W-:-:S04]  /*5960*/  UMOV UR4, 0xffffffff ;  /* 0xffffffff00047882 */ /* 0x000fc80000000000 */
[----:B------:R-:W-:Y:S04]  /*5970*/  LDS R2, [R0+0x210] ;  /* 0x0002100000027984 */ /* 0x000fe80000000800 */
[----:B--2---:R-:W-:Y:S04]  /*5980*/  LDS R9, [R0+0x214] ;  /* 0x0002140000097984 */ /* 0x004fe80000000800 */
[----:B------:R-:W0:Y:S04]  /*5990*/  LDS R8, [R0+0x218] ;  /* 0x0002180000087984 */ /* 0x000e280000000800 */
[----:B------:R-:W-:Y:S04]  /*59a0*/  LDS R10, [R0+0x21c] ;  /* 0x00021c00000a7984 */ /* 0x000fe80000000800 */
[----:B------:R-:W2:Y:S04]  /*59b0*/  LDS R11, [R0+0x220] ;  /* 0x00022000000b7984 */ /* 0x000ea80000000800 */
[----:B------:R-:W5:Y:S01]  /*59c0*/  LDS R12, [R0+0x224] ;  /* 0x00022400000c7984 */ /* 0x000f620000000800 */
[----:B0-----:R-:W-:-:S04]  /*59d0*/  IADD3 R14, PT, PT, R8, R9, R2 ;  /* 0x00000009080e7210 */ /* 0x001fc80007ffe002 */
[----:B--2---:R-:W-:-:S05]  /*59e0*/  IADD3 R15, PT, PT, R11, R14, R10 ;  /* 0x0000000e0b0f7210 */ /* 0x004fca0007ffe00a */
[----:B-----5:R-:W-:Y:S01]  /*59f0*/  IMAD.IADD R12, R12, 0x1, R15 ;  /* 0x000000010c0c7824 */ /* 0x020fe200078e020f */
        /* <DEDUP_REMOVED lines=9> */
[----:B------:R0:W2:Y:S02]  /*5a90*/  SHFL.UP P0, R19, R16, 0x10, RZ ;  /* 0x0600000010137989 */ /* 0x0000a400000000ff */
.L_x_74:
[----:B--2---:R-:W-:-:S04]  /*5aa0*/  @P0 IMAD.IADD R19, R16, 0x1, R19 ;  /* 0x0000000110130824 */ /* 0x004fc800078e0213 */
        /* <DEDUP_REMOVED lines=12> */
.L_x_59:
[----:B------:R-:W-:Y:S05]  /*5b70*/  WARPSYNC.ALL ;  /* 0x0000000000007948 */ /* 0x000fea0003800000 */
[----:B------:R-:W-:Y:S06]  /*5b80*/  BAR.SYNC.DEFER_BLOCKING 0x0 ;  /* 0x0000000000007b1d */ /* 0x000fec0000010000 */
[----:B0-2---:R-:W0:Y:S02]  /*5b90*/  LDS R0, [R33+0x210] ;  /* 0x0002100021007984 */ /* 0x005e240000000800 */
[----:B0-----:R-:W-:Y:S01]  /*5ba0*/  IMAD.IADD R0, R13, 0x1, R0 ;  /* 0x000000010d007824 */ /* 0x001fe200078e0200 */
[----:B------:R-:W-:Y:S04]  /*5bb0*/  BAR.SYNC.DEFER_BLOCKING 0x0 ;  /* 0x0000000000007b1d */ /* 0x000fe80000010000 */
[----:B------:R-:W-:-:S04]  /*5bc0*/  ISETP.NE.AND P0, PT, R0, R3, PT ;  /* 0x000000030000720c */ /* 0x000fc80003f05270 */
[----:B------:R-:W-:-:S04]  /*5bd0*/  ISETP.EQ.OR P0, PT, R0, RZ, !P0 ;  /* 0x000000ff0000720c */ /* 0x000fc80004702670 */
[----:B------:R-:W-:-:S13]  /*5be0*/  ISETP.GT.U32.OR P0, PT, R85, 0x3f, P0 ;  /* 0x0000003f5500780c */ /* 0x000fda0000704470 */
[----:B------:R-:W-:Y:S06]  /*5bf0*/  BAR.RED.AND.DEFER_BLOCKING 0x0, P0 ;  /* 0x0000000000007b1d */ /* 0x000fec0000014400 */
[----:B------:R-:W0:Y:S02]  /*5c00*/  B2R.RESULT RZ, P0 ;  /* 0x0000000000ff731c */ /* 0x000e240000004000 */
[----:B0-----:R-:W-:Y:S05]  /*5c10*/  @P0 BRA `(.L_x_61) ;  /* 0x000000e000ec0947 */ /* 0x001fea0003800000 */
[----:B------:R-:W-:Y:S02]  /*5c20*/  ISETP.GE.AND P0, PT, R3, 0x1d40, PT ;  /* 0x00001d400300780c */ /* 0x000fe40003f06270 */
[----:B------:R-:W-:-:S05]  /*5c30*/  LOP3.LUT R9, R85, 0x1f, RZ, 0xc0, !PT ;  /* 0x0000001f55097812 */ /* 0x000fca00078ec0ff */
[--C-:B------:R-:W-:Y:S02]  /*5c40*/  IMAD R2, R9, 0x300, R6.reuse ;  /* 0x0000030009027824 */ /* 0x100fe400078e0206 */
[C---:B------:R-:W-:Y:S02]  /*5c50*/  IMAD R6, R5.reuse, 0x4, R6 ;  /* 0x0000000405067824 */ /* 0x040fe400078e0206 */
[----:B------:R-:W-:Y:S02]  /*5c60*/  IMAD R2, R5, 0x2, R2 ;  /* 0x0000000205027824 */ /* 0x000fe400078e0202 */
[----:B------:R-:W-:Y:S05]  /*5c70*/  @!P0 BRA `(.L_x_62) ;  /* 0x0000006400208947 */ /* 0x000fea0003800000 */
[C---:B------:R-:W-:Y:S01]  /*5c80*/  VIADD R16, R85.reuse, 0xc0 ;  /* 0x000000c055107836 */ /* 0x040fe20000000000 */
[C---:B------:R-:W-:Y:S01]  /*5c90*/  LOP3.LUT R31, R85.reuse, 0xc00, RZ, 0xfc, !PT ;  /* 0x00000c00551f7812 */ /* 0x040fe200078efcff */
[C---:B------:R-:W-:Y:S01]  /*5ca0*/  VIADD R18, R85.reuse, 0x180 ;  /* 0x0000018055127836 */ /* 0x040fe20000000000 */
[C---:B------:R-:W-:Y:S01]  /*5cb0*/  LOP3.LUT R44, R85.reuse, 0x1800, RZ, 0xfc, !PT ;  /* 0x00001800552c7812 */ /* 0x040fe200078efcff */
[C---:B------:R-:W-:Y:S02]  /*5cc0*/  VIADD R19, R85.reuse, 0x240 ;  /* 0x0000024055137836 */ /* 0x040fe40000000000 */
[C---:B------:R-:W-:Y:S02]  /*5cd0*/  VIADD R20, R85.reuse, 0x300 ;  /* 0x0000030055147836 */ /* 0x040fe40000000000 */
[C---:B------:R-:W-:Y:S02]  /*5ce0*/  VIADD R21, R85.reuse, 0x3c0 ;  /* 0x000003c055157836 */ /* 0x040fe40000000000 */
[----:B------:R-:W-:-:S02]  /*5cf0*/  VIADD R22, R85, 0x480 ;  /* 0x0000048055167836 */ /* 0x000fc40000000000 */
[C---:B------:R-:W-:Y:S02]  /*5d00*/  VIADD R23, R85.reuse, 0x540 ;  /* 0x0000054055177836 */ /* 0x040fe40000000000 */
[C---:B------:R-:W-:Y:S02]  /*5d10*/  VIADD R24, R85.reuse, 0x600 ;  /* 0x0000060055187836 */ /* 0x040fe40000000000 */
[C---:B------:R-:W-:Y:S02]  /*5d20*/  VIADD R25, R85.reuse, 0x6c0 ;  /* 0x000006c055197836 */ /* 0x040fe40000000000 */
[C---:B------:R-:W-:Y:S02]  /*5d30*/  VIADD R26, R85.reuse, 0x780 ;  /* 0x00000780551a7836 */ /* 0x040fe40000000000 */
[C---:B------:R-:W-:Y:S02]  /*5d40*/  VIADD R27, R85.reuse, 0x840 ;  /* 0x00000840551b7836 */ /* 0x040fe40000000000 */
[----:B----4-:R-:W-:-:S02]  /*5d50*/  VIADD R28, R85, 0x900 ;  /* 0x00000900551c7836 */ /* 0x010fc40000000000 */
[C---:B------:R-:W-:Y:S02]  /*5d60*/  VIADD R29, R85.reuse, 0x9c0 ;  /* 0x000009c0551d7836 */ /* 0x040fe40000000000 */
[C---:B------:R-:W-:Y:S02]  /*5d70*/  VIADD R30, R85.reuse, 0xa80 ;  /* 0x00000a80551e7836 */ /* 0x040fe40000000000 */
        /* <DEDUP_REMOVED lines=16> */
[C-C-:B------:R-:W-:Y:S02]  /*5e80*/  IMAD R50, R85.reuse, 0x98, R41.reuse ;  /* 0x0000009855327824 */ /* 0x140fe400078e0229 */
[----:B------:R-:W-:-:S07]  /*5e90*/  IMAD R51, R85, 0x80, R41 ;  /* 0x0000008055337824 */ /* 0x000fce00078e0229 */
.L_x_63:
[----:B------:R-:W-:-:S04]  /*5ea0*/  IADD3 R53, P0, PT, R85, R13, RZ ;  /* 0x0000000d55357210 */ /* 0x000fc80007f1e0ff */
[----:B0-----:R-:W-:Y:S01]  /*5eb0*/  LEA.HI.X.SX32 R8, R13, RZ, 0x1, P0 ;  /* 0x000000ff0d087211 */ /* 0x001fe200000f0eff */
[----:B------:R-:W-:-:S03]  /*5ec0*/  IMAD.SHL.U32 R54, R53, 0x4, RZ ;  /* 0x0000000435367824 */ /* 0x000fc600078e00ff */
[----:B------:R-:W-:Y:S02]  /*5ed0*/  SHF.L.U64.HI R53, R53, 0x2, R8 ;  /* 0x0000000235357819 */ /* 0x000fe40000010208 */
[----:B------:R-:W-:-:S04]  /*5ee0*/  IADD3 R8, P0, PT, R54, UR12, RZ ;  /* 0x0000000c36087c10 */ /* 0x000fc8000ff1e0ff */
[----:B------:R-:W-:-:S05]  /*5ef0*/  IADD3.X R9, PT, PT, R53, UR13, RZ, P0, !PT ;  /* 0x0000000d35097c10 */ /* 0x000fca00087fe4ff */
[----:B------:R-:W2:Y:S04]  /*5f00*/  LDG.E R10, desc[UR8][R8.64] ;  /* 0x00000008080a7981 */ /* 0x000ea8000c1e1900 */
[----:B------:R-:W4:Y:S04]  /*5f10*/  LDG.E R14, desc[UR8][R8.64+0x300] ;  /* 0x00030008080e7981 */ /* 0x000f28000c1e1900 */
[----:B------:R-:W5:Y:S04]  /*5f20*/  LDG.E R56, desc[UR8][R8.64+0x600] ;  /* 0x0006000808387981 */ /* 0x000f68000c1e1900 */
        /* <DEDUP_REMOVED lines=35> */
[----:B------:R-:W5:Y:S01]  /*6160*/  LDG.E R130, desc[UR8][R8.64+0x7200] ;  /* 0x0072000808827981 */ /* 0x000f62000c1e1900 */
[----:B------:R-:W-:Y:S05]  /*6170*/  WARPSYNC.ALL ;  /* 0x0000000000007948 */ /* 0x000fea0003800000 */
[----:B---3--:R-:W-:Y:S01]  /*6180*/  UBMSK UR6, URZ, UR7 ;  /* 0x00000007ff06729b */ /* 0x008fe20008000000 */
[----:B------:R-:W-:Y:S01]  /*6190*/  ISETP.NE.AND P1, PT, R4, 0x1f, PT ;  /* 0x0000001f0400780c */ /* 0x000fe20003f25270 */
[----:B------:R-:W0:Y:S01]  /*61a0*/  S2UR UR5, SR_CgaCtaId ;  /* 0x00000000000579c3 */ /* 0x000e220000008800 */
[----:B------:R-:W-:Y:S01]  /*61b0*/  UMOV UR4, 0x400 ;  /* 0x0000040000047882 */ /* 0x000fe20000000000 */
[----:B------:R-:W-:-:S02]  /*61c0*/  ISETP.GT.U32.AND P2, PT, R85, 0x1f, PT ;  /* 0x0000001f5500780c */ /* 0x000fc40003f44070 */
[----:B------:R-:W-:Y:S01]  /*61d0*/  ISETP.NE.AND P3, PT, R5, 0x5, PT ;  /* 0x000000050500780c */ /* 0x000fe20003f65270 */
[----:B0-----:R-:W-:Y:S01]  /*61e0*/  ULEA UR4, UR5, UR4, 0x18 ;  /* 0x0000000405047291 */ /* 0x001fe2000f8ec0ff */
[----:B--2---:R-:W-:Y:S04]  /*61f0*/  STS [R41], R10 ;  /* 0x0000000a29007388 */ /* 0x004fe80000000800 */
        /* <DEDUP_REMOVED lines=40> */
[----:B------:R-:W2:Y:S04]  /*6480*/  LDS R55, [R50+0x4] ;  /* 0x0000040032377984 */ /* 0x000ea80000000800 */
[----:B------:R-:W3:Y:S04]  /*6490*/  LDS R60, [R50+0x8] ;  /* 0x00000800323c7984 */ /* 0x000ee80000000800 */
[----:B------:R-:W4:Y:S04]  /*64a0*/  LDS R63, [R50+0xc] ;  /* 0x00000c00323f7984 */ /* 0x000f280000000800 */
[----:B------:R-:W5:Y:S04]  /*64b0*/  LDS R75, [R50+0x10] ;  /* 0x00001000324b7984 */ /* 0x000f680000000800 */
[----:B------:R-:W1:Y:S04]  /*64c0*/  LDS R74, [R50+0x14] ;  /* 0x00001400324a7984 */ /* 0x000e680000000800 */
[----:B------:R-:W1:Y:S04]  /*64d0*/  LDS R76, [R50+0x18] ;  /* 0x00001800324c7984 */ /* 0x000e680000000800 */
[----:B------:R-:W1:Y:S04]  /*64e0*/  LDS R78, [R50+0x1c] ;  /* 0x00001c00324e7984 */ /* 0x000e680000000800 */
[----:B------:R-:W1:Y:S04]  /*64f0*/  LDS R77, [R50+0x20] ;  /* 0x00002000324d7984 */ /* 0x000e680000000800 */
[----:B------:R-:W1:Y:S01]  /*6500*/  LDS R79, [R50+0x24] ;  /* 0x00002400324f7984 */ /* 0x000e620000000800 */
[----:B0-----:R-:W-:-:S03]  /*6510*/  LOP3.LUT R56, R56, 0x80000000, RZ, 0x3c, !PT ;  /* 0x8000000038387812 */ /* 0x001fc600078e3cff */
[----:B------:R-:W0:Y:S01]  /*6520*/  LDS R83, [R50+0x28] ;  /* 0x0000280032537984 */ /* 0x000e220000000800 */
[----:B------:R-:W-:-:S03]  /*6530*/  SHF.R.U32.HI R8, RZ, UR14, R56 ;  /* 0x0000000eff087c19 */ /* 0x000fc60008011638 */
[----:B------:R-:W0:Y:S01]  /*6540*/  LDS R91, [R50+0x2c] ;  /* 0x00002c00325b7984 */ /* 0x000e220000000800 */
[----:B--2---:R-:W-:Y:S02]  /*6550*/  LOP3.LUT R55, R55, 0x80000000, RZ, 0x3c, !PT ;  /* 0x8000000037377812 */ /* 0x004fe400078e3cff */
[----:B------:R-:W-:Y:S01]  /*6560*/  LOP3.LUT R8, R8, UR6, RZ, 0xc0, !PT ;  /* 0x0000000608087c12 */ /* 0x000fe2000f8ec0ff */
[----:B------:R-:W2:Y:S01]  /*6570*/  LDS R97, [R50+0x30] ;  /* 0x0000300032617984 */ /* 0x000ea20000000800 */
[----:B---3--:R-:W-:Y:S02]  /*6580*/  LOP3.LUT R60, R60, 0x80000000, RZ, 0x3c, !PT ;  /* 0x800000003c3c7812 */ /* 0x008fe400078e3cff */
[----:B------:R-:W-:Y:S01]  /*6590*/  LOP3.LUT R58, R8, 0x1f, RZ, 0xc0, !PT ;  /* 0x0000001f083a7812 */ /* 0x000fe200078ec0ff */
[----:B------:R-:W3:Y:S01]  /*65a0*/  LDS R103, [R50+0x34] ;  /* 0x0000340032677984 */ /* 0x000ee20000000800 */
[----:B------:R-:W-:Y:S02]  /*65b0*/  SHF.R.U32.HI R59, RZ, 0x4, R8 ;  /* 0x00000004ff3b7819 */ /* 0x000fe40000011608 */
[----:B----4-:R-:W-:Y:S01]  /*65c0*/  LOP3.LUT R63, R63, 0x80000000, RZ, 0x3c, !PT ;  /* 0x800000003f3f7812 */ /* 0x010fe200078e3cff */
[----:B------:R-:W4:Y:S01]  /*65d0*/  LDS R104, [R50+0x38] ;  /* 0x0000380032687984 */ /* 0x000f220000000800 */
[----:B------:R-:W-:Y:S01]  /*65e0*/  IMAD R57, R58, 0x300, R41 ;  /* 0x000003003a397824 */ /* 0x000fe200078e0229 */
[----:B------:R-:W-:-:S02]  /*65f0*/  LOP3.LUT R58, R59, 0xffffffe, RZ, 0xc0, !PT ;  /* 0x0ffffffe3b3a7812 */ /* 0x000fc400078ec0ff */
[----:B------:R-:W4:Y:S01]  /*6600*/  LDS R110, [R50+0x3c] ;  /* 0x00003c00326e7984 */ /* 0x000f220000000800 */
[----:B------:R-:W-:Y:S02]  /*6610*/  SHF.R.U32.HI R59, RZ, UR14, R55 ;  /* 0x0000000eff3b7c19 */ /* 0x000fe40008011637 */
[----:B------:R-:W-:Y:S01]  /*6620*/  IMAD.IADD R57, R57, 0x1, R58 ;  /* 0x0000000139397824 */ /* 0x000fe200078e023a */
[----:B------:R-:W4:Y:S01]  /*6630*/  LDS R115, [R50+0x40] ;  /* 0x0000400032737984 */ /* 0x000f220000000800 */
[----:B------:R-:W-:Y:S02]  /*6640*/  LOP3.LUT R59, R59, UR6, RZ, 0xc0, !PT ;  /* 0x000000063b3b7c12 */ /* 0x000fe4000f8ec0ff */
[----:B-----5:R-:W-:Y:S01]  /*6650*/  LOP3.LUT R75, R75, 0x80000000, RZ, 0x3c, !PT ;  /* 0x800000004b4b7812 */ /* 0x020fe200078e3cff */
[----:B------:R-:W5:Y:S01]  /*6660*/  LDS R114, [R50+0x44] ;  /* 0x0000440032727984 */ /* 0x000f620000000800 */
[----:B------:R-:W-:Y:S02]  /*6670*/  LOP3.LUT R62, R59, 0x1f, RZ, 0xc0, !PT ;  /* 0x0000001f3b3e7812 */ /* 0x000fe400078ec0ff */
[----:B------:R-:W-:Y:S01]  /*6680*/  SHF.R.U32.HI R61, RZ, 0x4, R59 ;  /* 0x00000004ff3d7819 */ /* 0x000fe2000001163b */
[----:B------:R-:W5:Y:S01]  /*6690*/  LDS R111, [R50+0x48] ;  /* 0x00004800326f7984 */ /* 0x000f620000000800 */
[----:B-1----:R-:W-:Y:S01]  /*66a0*/  LOP3.LUT R74, R74, 0x80000000, RZ, 0x3c, !PT ;  /* 0x800000004a4a7812 */ /* 0x002fe200078e3cff */
[----:B------:R-:W-:Y:S01]  /*66b0*/  IMAD R59, R62, 0x300, R41 ;  /* 0x000003003e3b7824 */ /* 0x000fe200078e0229 */
[----:B------:R-:W-:Y:S01]  /*66c0*/  LOP3.LUT R62, R61, 0xffffffe, RZ, 0xc0, !PT ;  /* 0x0ffffffe3d3e7812 */ /* 0x000fe200078ec0ff */
[----:B------:R-:W1:Y:S01]  /*66d0*/  LDS R109, [R50+0x4c] ;  /* 0x00004c00326d7984 */ /* 0x000e620000000800 */
[----:B------:R-:W-:-:S02]  /*66e0*/  LOP3.LUT R76, R76, 0x80000000, RZ, 0x3c, !PT ;  /* 0x800000004c4c7812 */ /* 0x000fc400078e3cff */
[----:B------:R-:W-:Y:S01]  /*66f0*/  LOP3.LUT R78, R78, 0x80000000, RZ, 0x3c, !PT ;  /* 0x800000004e4e7812 */ /* 0x000fe200078e3cff */
[----:B------:R-:W1:Y:S01]  /*6700*/  LDS R107, [R50+0x50] ;  /* 0x00005000326b7984 */ /* 0x000e620000000800 */
[----:B------:R-:W-:Y:S01]  /*6710*/  IMAD.IADD R59, R59, 0x1, R62 ;  /* 0x000000013b3b7824 */ /* 0x000fe200078e023e */
[----:B------:R-:W-:Y:S02]  /*6720*/  SHF.R.U32.HI R62, RZ, UR14, R60 ;  /* 0x0000000eff3e7c19 */ /* 0x000fe4000801163c */
[----:B------:R-:W1:Y:S01]  /*6730*/  LDS R105, [R50+0x54] ;  /* 0x0000540032697984 */ /* 0x000e620000000800 */
[----:B------:R-:W-:Y:S02]  /*6740*/  LOP3.LUT R77, R77, 0x80000000, RZ, 0x3c, !PT ;  /* 0x800000004d4d7812 */ /* 0x000fe400078e3cff */
[----:B------:R-:W-:Y:S01]  /*6750*/  LOP3.LUT R62, R62, UR6, RZ, 0xc0, !PT ;  /* 0x000000063e3e7c12 */ /* 0x000fe2000f8ec0ff */
[----:B------:R-:W1:Y:S01]  /*6760*/  LDS R102, [R50+0x58] ;  /* 0x0000580032667984 */ /* 0x000e620000000800 */
[----:B------:R-:W-:-:S02]  /*6770*/  LOP3.LUT R79, R79, 0x80000000, RZ, 0x3c, !PT ;  /* 0x800000004f4f7812 */ /* 0x000fc400078e3cff */
[----:B------:R-:W-:Y:S01]  /*6780*/  LOP3.LUT R66, R62, 0x1f, RZ, 0xc0, !PT ;  /* 0x0000001f3e427812 */ /* 0x000fe200078ec0ff */
[----:B------:R-:W1:Y:S01]  /*6790*/  LDS R100, [R50+0x5c] ;  /* 0x00005c0032647984 */ /* 0x000e620000000800 */
[----:B------:R-:W-:Y:S02]  /*67a0*/  SHF.R.U32.HI R65, RZ, 0x4, R62 ;  /* 0x00000004ff417819 */ /* 0x000fe4000001163e */
[----:B0-----:R-:W-:Y:S01]  /*67b0*/  LOP3.LUT R83, R83, 0x80000000, RZ, 0x3c, !PT ;  /* 0x8000000053537812 */ /* 0x001fe200078e3cff */
[----:B------:R-:W0:Y:S01]  /*67c0*/  LDS R98, [R50+0x60] ;  /* 0x0000600032627984 */ /* 0x000e220000000800 */
[----:B------:R-:W-:Y:S01]  /*67d0*/  LOP3.LUT R65, R65, 0xffffffe, RZ, 0xc0, !PT ;  /* 0x0ffffffe41417812 */ /* 0x000fe200078ec0ff */
[----:B------:R-:W-:Y:S01]  /*67e0*/  IMAD R62, R66, 0x300, R41 ;  /* 0x00000300423e7824 */ /* 0x000fe200078e0229 */
[----:B------:R-:W-:Y:S01]  /*67f0*/  LOP3.LUT R91, R91, 0x80000000, RZ, 0x3c, !PT ;  /* 0x800000005b5b7812 */ /* 0x000fe200078e3cff */
[----:B------:R-:W0:Y:S01]  /*6800*/  LDS R96, [R50+0x64] ;  /* 0x0000640032607984 */ /* 0x000e220000000800 */
[----:B--2---:R-:W-:Y:S01]  /*6810*/  LOP3.LUT R97, R97, 0x80000000, RZ, 0x3c, !PT ;  /* 0x8000000061617812 */ /* 0x004fe200078e3cff */
[----:B------:R-:W-:Y:S01]  /*6820*/  IMAD.IADD R62, R62, 0x1, R65 ;  /* 0x000000013e3e7824 */ /* 0x000fe200078e0241 */
[----:B------:R-:W-:Y:S01]  /*6830*/  SHF.R.U32.HI R65, RZ, UR14, R63 ;  /* 0x0000000eff417c19 */ /* 0x000fe2000801163f */
[----:B------:R-:W2:Y:S01]  /*6840*/  LDS R93, [R50+0x68] ;  /* 0x00006800325d7984 */ /* 0x000ea20000000800 */
[----:B---3--:R-:W-:-:S02]  /*6850*/  LOP3.LUT R103, R103, 0x80000000, RZ, 0x3c, !PT ;  /* 0x8000000067677812 */ /* 0x008fc400078e3cff */
[----:B------:R-:W-:Y:S01]  /*6860*/  LOP3.LUT R65, R65, UR6, RZ, 0xc0, !PT ;  /* 0x0000000641417c12 */ /* 0x000fe2000f8ec0ff */
[----:B------:R-:W3:Y:S01]  /*6870*/  LDS R92, [R50+0x6c] ;  /* 0x00006c00325c7984 */ /* 0x000ee20000000800 */
[----:B----4-:R-:W-:Y:S02]  /*6880*/  LOP3.LUT R104, R104, 0x80000000, RZ, 0x3c, !PT ;  /* 0x8000000068687812 */ /* 0x010fe400078e3cff */
[----:B------:R-:W-:Y:S01]  /*6890*/  LOP3.LUT R68, R65, 0x1f, RZ, 0xc0, !PT ;  /* 0x0000001f41447812 */ /* 0x000fe200078ec0ff */
[----:B------:R-:W4:Y:S01]  /*68a0*/  LDS R90, [R50+0x70] ;  /* 0x00007000325a7984 */ /* 0x000f220000000800 */
[----:B------:R-:W-:Y:S02]  /*68b0*/  SHF.R.U32.HI R67, RZ, 0x4, R65 ;  /* 0x00000004ff437819 */ /* 0x000fe40000011641 */
[----:B------:R-:W-:Y:S01]  /*68c0*/  LOP3.LUT R110, R110, 0x80000000, RZ, 0x3c, !PT ;  /* 0x800000006e6e7812 */ /* 0x000fe200078e3cff */
        /* <DEDUP_REMOVED lines=8> */
[----:B------:R-:W-:Y:S01]  /*6950*/  LOP3.LUT R115, R115, 0x80000000, RZ, 0x3c, !PT ;  /* 0x8000000073737812 */ /* 0x000fe200078e3cff */
[----:B------:R-:W-:Y:S01]  /*6960*/  LDS R73, [R50+0x80] ;  /* 0x0000800032497984 */ /* 0x000fe20000000800 */
[----:B------:R-:W-:Y:S02]  /*6970*/  LOP3.LUT R68, R67, 0x1f, RZ, 0xc0, !PT ;  /* 0x0000001f43447812 */ /* 0x000fe400078ec0ff */
[----:B------:R-:W-:Y:S01]  /*6980*/  SHF.R.U32.HI R70, RZ, 0x4, R67 ;  /* 0x00000004ff467819 */ /* 0x000fe20000011643 */
[----:B------:R-:W-:Y:S01]  /*6990*/  LDS R15, [R50+0x84] ;  /* 0x00008400320f7984 */ /* 0x000fe20000000800 */
[----:B-----5:R-:W-:Y:S01]  /*69a0*/  LOP3.LUT R114, R114, 0x80000000, RZ, 0x3c, !PT ;  /* 0x8000000072727812 */ /* 0x020fe200078e3cff */
[----:B------:R-:W-:Y:S01]  /*69b0*/  IMAD R67, R68, 0x300, R41 ;  /* 0x0000030044437824 */ /* 0x000fe200078e0229 */
[----:B------:R-:W-:Y:S01]  /*69c0*/  LOP3.LUT R68, R70, 0xffffffe, RZ, 0xc0, !PT ;  /* 0x0ffffffe46447812 */ /* 0x000fe200078ec0ff */
[----:B------:R-:W-:Y:S01]  /*69d0*/  LDS R14, [R50+0x88] ;  /* 0x00008800320e7984 */ /* 0x000fe20000000800 */
[----:B------:R-:W-:-:S02]  /*69e0*/  LOP3.LUT R111, R111, 0x80000000, RZ, 0x3c, !PT ;  /* 0x800000006f6f7812 */ /* 0x000fc400078e3cff */
[----:B-1----:R-:W-:Y:S01]  /*69f0*/  LOP3.LUT R109, R109, 0x80000000, RZ, 0x3c, !PT ;  /* 0x800000006d6d7812 */ /* 0x002fe200078e3cff */
[----:B------:R-:W-:Y:S01]  /*6a00*/  LDS R11, [R50+0x8c] ;  /* 0x00008c00320b7984 */ /* 0x000fe20000000800 */
[----:B------:R-:W-:Y:S01]  /*6a10*/  IMAD.IADD R67, R67, 0x1, R68 ;  /* 0x0000000143437824 */ /* 0x000fe200078e0244 */
[----:B------:R-:W-:Y:S02]  /*6a20*/  LOP3.LUT R107, R107, 0x80000000, RZ, 0x3c, !PT ;  /* 0x800000006b6b7812 */ /* 0x000fe400078e3cff */
[----:B------:R-:W-:Y:S01]  /*6a30*/  LDS R10, [R50+0x90] ;  /* 0x00009000320a7984 */ /* 0x000fe20000000800 */
[----:B------:R-:W-:Y:S02]  /*6a40*/  LOP3.LUT R105, R105, 0x80000000, RZ, 0x3c, !PT ;  /* 0x8000000069697812 */ /* 0x000fe400078e3cff */
[----:B------:R-:W-:Y:S01]  /*6a50*/  LOP3.LUT R102, R102, 0x80000000, RZ, 0x3c, !PT ;  /* 0x8000000066667812 */ /* 0x000fe200078e3cff */
[----:B------:R-:W-:Y:S01]  /*6a60*/  LDS R9, [R50+0x94] ;  /* 0x0000940032097984 */ /* 0x000fe20000000800 */
[----:B------:R-:W-:-:S02]  /*6a70*/  LOP3.LUT R100, R100, 0x80000000, RZ, 0x3c, !PT ;  /* 0x8000000064647812 */ /* 0x000fc400078e3cff */
[----:B0-----:R-:W-:Y:S01]  /*6a80*/  LOP3.LUT R98, R98, 0x80000000, RZ, 0x3c, !PT ;  /* 0x8000000062627812 */ /* 0x001fe200078e3cff */
[----:B------:R-:W0:Y:S01]  /*6a90*/  LDS R8, [R50+0x98] ;  /* 0x0000980032087984 */ /* 0x000e220000000800 */
[----:B------:R-:W-:Y:S02]  /*6aa0*/  LOP3.LUT R96, R96, 0x80000000, RZ, 0x3c, !PT ;  /* 0x8000000060607812 */ /* 0x000fe400078e3cff */
[----:B--2---:R-:W-:Y:S01]  /*6ab0*/  LOP3.LUT R93, R93, 0x80000000, RZ, 0x3c, !PT ;  /* 0x800000005d5d7812 */ /* 0x004fe200078e3cff */
[----:B------:R-:W-:Y:S01]  /*6ac0*/  BAR.SYNC.DEFER_BLOCKING 0x0 ;  /* 0x0000000000007b1d */ /* 0x000fe20000010000 */
[----:B---3--:R-:W-:Y:S02]  /*6ad0*/  LOP3.LUT R92, R92, 0x80000000, RZ, 0x3c, !PT ;  /* 0x800000005c5c7812 */ /* 0x008fe400078e3cff */
[----:B----4-:R-:W-:Y:S02]  /*6ae0*/  LOP3.LUT R90, R90, 0x80000000, RZ, 0x3c, !PT ;  /* 0x800000005a5a7812 */ /* 0x010fe400078e3cff */
[----:B------:R-:W-:-:S02]  /*6af0*/  LOP3.LUT R87, R87, 0x80000000, RZ, 0x3c, !PT ;  /* 0x8000000057577812 */ /* 0x000fc400078e3cff */
[----:B------:R-:W-:Y:S02]  /*6b00*/  LOP3.LUT R86, R86, 0x80000000, RZ, 0x3c, !PT ;  /* 0x8000000056567812 */ /* 0x000fe400078e3cff */
[----:B------:R-:W-:Y:S01]  /*6b10*/  LOP3.LUT R81, R81, 0x80000000, RZ, 0x3c, !PT ;  /* 0x8000000051517812 */ /* 0x000fe200078e3cff */
[----:B------:R-:W-:Y:S04]  /*6b20*/  STS [R41], RZ ;  /* 0x000000ff29007388 */ /* 0x000fe80000000800 */
[----:B------:R-:W-:Y:S04]  /*6b30*/  STS [R41+0x300], RZ ;  /* 0x000300ff29007388 */ /* 0x000fe80000000800 */
[----:B------:R-:W-:Y:S04]  /*6b40*/  STS [R41+0x600], RZ ;  /* 0x000600ff29007388 */ /* 0x000fe80000000800 */
[----:B------:R-:W-:Y:S01]  /*6b50*/  STS [R41+0x900], RZ ;  /* 0x000900ff29007388 */ /* 0x000fe20000000800 */
[----:B0-----:R-:W-:-:S03]  /*6b60*/  LOP3.LUT R161, R8, 0x80000000, RZ, 0x3c, !PT ;  /* 0x8000000008a17812 */ /* 0x001fc600078e3cff */
[----:B------:R-:W-:Y:S01]  /*6b70*/  STS [R41+0xc00], RZ ;  /* 0x000c00ff29007388 */ /* 0x000fe20000000800 */
[----:B------:R-:W-:-:S03]  /*6b80*/  SHF.R.U32.HI R8, RZ, UR14, R161 ;  /* 0x0000000eff087c19 */ /* 0x000fc600080116a1 */
[----:B------:R-:W-:Y:S01]  /*6b90*/  STS [R41+0xf00], RZ ;  /* 0x000f00ff29007388 */ /* 0x000fe20000000800 */
[----:B------:R-:W-:-:S03]  /*6ba0*/  LOP3.LUT R8, R8, UR6, RZ, 0xc0, !PT ;  /* 0x0000000608087c12 */ /* 0x000fc6000f8ec0ff */
        /* <DEDUP_REMOVED lines=29> */
[----:B------:R-:W-:Y:S04]  /*6d80*/  STS.U16 [R57], R64 ;  /* 0x0000004039007388 */ /* 0x000fe80000000400 */
[----:B------:R-:W0:Y:S02]  /*6d90*/  LDS.U16 R61, [R59] ;  /* 0x000000003b3d7984 */ /* 0x000e240000000400 */
[----:B0-----:R-:W-:-:S05]  /*6da0*/  VIADD R66, R61, 0x1 ;  /* 0x000000013d427836 */ /* 0x001fca0000000000 */
[----:B------:R-:W-:Y:S04]  /*6db0*/  STS.U16 [R59], R66 ;  /* 0x000000423b007388 */ /* 0x000fe80000000400 */
        /* <DEDUP_REMOVED lines=16> */
[----:B------:R-:W-:Y:S01]  /*6ec0*/  LOP3.LUT R80, R82, 0xffffffe, RZ, 0xc0, !PT ;  /* 0x0ffffffe52507812 */ /* 0x000fe200078ec0ff */
[----:B-1----:R-:W-:-:S04]  /*6ed0*/  VIADD R70, R66, 0x1 ;  /* 0x0000000142467836 */ /* 0x002fc80000000000 */
[----:B------:R-:W-:Y:S01]  /*6ee0*/  IMAD.IADD R71, R71, 0x1, R80 ;  /* 0x0000000147477824 */ /* 0x000fe200078e0250 */
[----:B------:R-:W-:Y:S01]  /*6ef0*/  SHF.R.U32.HI R80, RZ, UR14, R78 ;  /* 0x0000000eff507c19 */ /* 0x000fe2000801164e */
[----:B------:R-:W-:Y:S03]  /*6f00*/  STS.U16 [R65], R70 ;  /* 0x0000004641007388 */ /* 0x000fe60000000400 */
[----:B------:R-:W-:Y:S01]  /*6f10*/  LOP3.LUT R80, R80, UR6, RZ, 0xc0, !PT ;  /* 0x0000000650507c12 */ /* 0x000fe2000f8ec0ff */
[----:B------:R-:W0:Y:S03]  /*6f20*/  LDS.U16 R68, [R67] ;  /* 0x0000000043447984 */ /* 0x000e260000000400 */
        /* <DEDUP_REMOVED lines=10> */
[----:B------:R-:W-:-:S05]  /*6fd0*/  LOP3.LUT R89, R89, 0xffffffe, RZ, 0xc0, !PT ;  /* 0x0ffffffe59597812 */ /* 0x000fca00078ec0ff */
[----:B------:R-:W-:Y:S02]  /*6fe0*/  IMAD.IADD R88, R88, 0x1, R89 ;  /* 0x0000000158587824 */ /* 0x000fe400078e0259 */
        /* <DEDUP_REMOVED lines=17> */
[----:B------:R-:W-:-:S04]  /*7100*/  LOP3.LUT R99, R99, UR6, RZ, 0xc0, !PT ;  /* 0x0000000663637c12 */ /* 0x000fc8000f8ec0ff */
[----:B------:R-:W-:Y:S02]  /*7110*/  LOP3.LUT R106, R99, 0x1f, RZ, 0xc0, !PT ;  /* 0x0000001f636a7812 */ /* 0x000fe400078ec0ff */
[----:B------:R-:W-:-:S03]  /*7120*/  SHF.R.U32.HI R108, RZ, 0x4, R99 ;  /* 0x00000004ff6c7819 */ /* 0x000fc60000011663 */
[----:B------:R-:W-:Y:S01]  /*7130*/  IMAD R99, R106, 0x300, R41 ;  /* 0x000003006a637824 */ /* 0x000fe200078e0229 */
[----:B------:R-:W-:Y:S01]  /*7140*/  LOP3.LUT R108, R108, 0xffffffe, RZ, 0xc0, !PT ;  /* 0x0ffffffe6c6c7812 */ /* 0x000fe200078ec0ff */
[----:B-1----:R-:W-:Y:S01]  /*7150*/  VIADD R95, R82, 0x1 ;  /* 0x00000001525f7836 */ /* 0x002fe20000000000 */
[----:B------:R-:W-:-:S03]  /*7160*/  SHF.R.U32.HI R106, RZ, UR14, R91 ;  /* 0x0000000eff6a7c19 */ /* 0x000fc6000801165b */
[----:B------:R-:W-:Y:S01]  /*7170*/  IMAD.IADD R99, R99, 0x1, R108 ;  /* 0x0000000163637824 */ /* 0x000fe200078e026c */
[----:B------:R-:W-:Y:S01]  /*7180*/  STS.U16 [R80], R95 ;  /* 0x0000005f50007388 */ /* 0x000fe20000000400 */
[----:B------:R-:W-:-:S03]  /*7190*/  LOP3.LUT R106, R106, UR6, RZ, 0xc0, !PT ;  /* 0x000000066a6a7c12 */ /* 0x000fc6000f8ec0ff */
[----:B------:R-:W0:Y:S01]  /*71a0*/  LDS.U16 R89, [R88] ;  /* 0x0000000058597984 */ /* 0x000e220000000400 */
[----:B------:R-:W-:Y:S02]  /*71b0*/  LOP3.LUT R108, R106, 0x1f, RZ, 0xc0, !PT ;  /* 0x0000001f6a6c7812 */ /* 0x000fe400078ec0ff */
[----:B------:R-:W-:-:S03]  /*71c0*/  SHF.R.U32.HI R112, RZ, 0x4, R106 ;  /* 0x00000004ff707819 */ /* 0x000fc6000001166a */
[----:B------:R-:W-:Y:S01]  /*71d0*/  IMAD R106, R108, 0x300, R41 ;  /* 0x000003006c6a7824 */ /* 0x000fe200078e0229 */
[----:B------:R-:W-:Y:S02]  /*71e0*/  LOP3.LUT R117, R112, 0xffffffe, RZ, 0xc0, !PT ;  /* 0x0ffffffe70757812 */ /* 0x000fe400078ec0ff */
[----:B------:R-:W-:-:S03]  /*71f0*/  SHF.R.U32.HI R112, RZ, UR14, R97 ;  /* 0x0000000eff707c19 */ /* 0x000fc60008011661 */
[----:B------:R-:W-:Y:S01]  /*7200*/  IMAD.IADD R106, R106, 0x1, R117 ;  /* 0x000000016a6a7824 */ /* 0x000fe200078e0275 */
[----:B------:R-:W-:-:S04]  /*7210*/  LOP3.LUT R112, R112, UR6, RZ, 0xc0, !PT ;  /* 0x0000000670707c12 */ /* 0x000fc8000f8ec0ff */
[----:B------:R-:W-:Y:S01]  /*7220*/  LOP3.LUT R118, R112, 0x1f, RZ, 0xc0, !PT ;  /* 0x0000001f70767812 */ /* 0x000fe200078ec0ff */
[----:B0-----:R-:W-:-:S05]  /*7230*/  VIADD R101, R89, 0x1 ;  /* 0x0000000159657836 */ /* 0x001fca0000000000 */
[----:B------:R-:W-:Y:S04]  /*7240*/  STS.U16 [R88], R101 ;  /* 0x0000006558007388 */ /* 0x000fe80000000400 */
[----:B------:R-:W0:Y:S02]  /*7250*/  LDS.U16 R95, [R94] ;  /* 0x000000005e5f7984 */ /* 0x000e240000000400 */
[----:B0-----:R-:W-:-:S05]  /*7260*/  VIADD R113, R95, 0x1 ;  /* 0x000000015f717836 */ /* 0x001fca0000000000 */
[----:B------:R0:W-:Y:S04]  /*7270*/  STS.U16 [R94], R113 ;  /* 0x000000715e007388 */ /* 0x0001e80000000400 */
[----:B------:R-:W1:Y:S01]  /*7280*/  LDS.U16 R101, [R99] ;  /* 0x0000000063657984 */ /* 0x000e620000000400 */
[----:B0-----:R-:W-:Y:S01]  /*7290*/  SHF.R.U32.HI R113, RZ, 0x4, R112 ;  /* 0x00000004ff717819 */ /* 0x001fe20000011670 */
[----:B------:R-:W-:-:S03]  /*72a0*/  IMAD R112, R118, 0x300, R41 ;  /* 0x0000030076707824 */ /* 0x000fc600078e0229 */
        /* <DEDUP_REMOVED lines=22> */
[----:B------:R-:W-:Y:S02]  /*7410*/  STS.U16 [R106], R117 ;  /* 0x000000756a007388 */ /* 0x000fe40000000400 */
[----:B------:R-:W-:-:S02]  /*7420*/  LOP3.LUT R122, R120, 0x1f, RZ, 0xc0, !PT ;  /* 0x0000001f787a7812 */ /* 0x000fc400078ec0ff */
[----:B------:R-:W0:Y:S01]  /*7430*/  LDS.U16 R113, [R112] ;  /* 0x0000000070717984 */ /* 0x000e220000000400 */
[----:B------:R-:W-:Y:S02]  /*7440*/  SHF.R.U32.HI R123, RZ, 0x4, R120 ;  /* 0x00000004ff7b7819 */ /* 0x000fe40000011678 */
[----:B------:R-:W-:Y:S01]  /*7450*/  IMAD R120, R122, 0x300, R41 ;  /* 0x000003007a787824 */ /* 0x000fe200078e0229 */
[----:B------:R-:W-:Y:S02]  /*7460*/  SHF.R.U32.HI R122, RZ, UR14, R115 ;  /* 0x0000000eff7a7c19 */ /* 0x000fe40008011673 */
[----:B------:R-:W-:Y:S02]  /*7470*/  LOP3.LUT R125, R123, 0xffffffe, RZ, 0xc0, !PT ;  /* 0x0ffffffe7b7d7812 */ /* 0x000fe400078ec0ff */
[----:B------:R-:W-:-:S03]  /*7480*/  LOP3.LUT R122, R122, UR6, RZ, 0xc0, !PT ;  /* 0x000000067a7a7c12 */ /* 0x000fc6000f8ec0ff */
[----:B------:R-:W-:Y:S01]  /*7490*/  IMAD.IADD R120, R120, 0x1, R125 ;  /* 0x0000000178787824 */ /* 0x000fe200078e027d */
        /* <DEDUP_REMOVED lines=11> */
[----:B------:R-:W-:-:S03]  /*7550*/  SHF.R.U32.HI R126, RZ, UR14, R111 ;  /* 0x0000000eff7e7c19 */ /* 0x000fc6000801166f */
[----:B------:R-:W-:Y:S01]  /*7560*/  IMAD.IADD R124, R124, 0x1, R129 ;  /* 0x000000017c7c7824 */ /* 0x000fe200078e0281 */
[----:B------:R-:W-:Y:S01]  /*7570*/  LOP3.LUT R126, R126, UR6, RZ, 0xc0, !PT ;  /* 0x000000067e7e7c12 */ /* 0x000fe2000f8ec0ff */
[----:B0-----:R-:W-:-:S03]  /*7580*/  VIADD R119, R113, 0x1 ;  /* 0x0000000171777836 */ /* 0x001fc60000000000 */
[----:B------:R-:W-:Y:S02]  /*7590*/  LOP3.LUT R128, R126, 0x1f, RZ, 0xc0, !PT ;  /* 0x0000001f7e807812 */ /* 0x000fe400078ec0ff */
[----:B------:R-:W-:Y:S01]  /*75a0*/  STS.U16 [R112], R119 ;  /* 0x0000007770007388 */ /* 0x000fe20000000400 */
[----:B------:R-:W-:Y:S02]  /*75b0*/  SHF.R.U32.HI R129, RZ, 0x4, R126 ;  /* 0x00000004ff817819 */ /* 0x000fe4000001167e */
[----:B------:R-:W-:Y:S01]  /*75c0*/  IMAD R126, R128, 0x300, R41 ;  /* 0x00000300807e7824 */ /* 0x000fe200078e0229 */
[----:B------:R-:W0:Y:S01]  /*75d0*/  LDS.U16 R117, [R116] ;  /* 0x0000000074757984 */ /* 0x000e220000000400 */
        /* <DEDUP_REMOVED lines=72> */
[----:B------:R-:W-:-:S05]  /*7a60*/  LOP3.LUT R144, R144, 0xffffffe, RZ, 0xc0, !PT ;  /* 0x0ffffffe90907812 */ /* 0x000fca00078ec0ff */
[----:B------:R-:W-:Y:S01]  /*7a70*/  IMAD.IADD R145, R145, 0x1, R144 ;  /* 0x0000000191917824 */ /* 0x000fe200078e0290 */
[----:B------:R-:W-:-:S04]  /*7a80*/  SHF.R.U32.HI R144, RZ, UR14, R90 ;  /* 0x0000000eff907c19 */ /* 0x000fc8000801165a */
[----:B------:R-:W-:-:S04]  /*7a90*/  LOP3.LUT R144, R144, UR6, RZ, 0xc0, !PT ;  /* 0x0000000690907c12 */ /* 0x000fc8000f8ec0ff */
[----:B------:R-:W-:Y:S02]  /*7aa0*/  LOP3.LUT R148, R144, 0x1f, RZ, 0xc0, !PT ;  /* 0x0000001f90947812 */ /* 0x000fe400078ec0ff */
[----:B------:R-:W-:-:S03]  /*7ab0*/  SHF.R.U32.HI R144, RZ, 0x4, R144 ;  /* 0x00000004ff907819 */ /* 0x000fc60000011690 */
[----:B------:R-:W-:Y:S02]  /*7ac0*/  IMAD R148, R148, 0x300, R41 ;  /* 0x0000030094947824 */ /* 0x000fe400078e0229 */
[----:B0-----:R-:W-:-:S05]  /*7ad0*/  VIADD R127, R123, 0x1 ;  /* 0x000000017b7f7836 */ /* 0x001fca0000000000 */
[----:B------:R-:W-:Y:S04]  /*7ae0*/  STS.U16 [R122], R127 ;  /* 0x0000007f7a007388 */ /* 0x000fe80000000400 */
        /* <DEDUP_REMOVED lines=28> */
[----:B0-----:R-:W-:-:S05]  /*7cb0*/  LOP3.LUT R147, R144, 0xffffffe, RZ, 0xc0, !PT ;  /* 0x0ffffffe90937812 */ /* 0x001fca00078ec0ff */
[----:B------:R-:W-:Y:S01]  /*7cc0*/  IMAD.IADD R148, R148, 0x1, R147 ;  /* 0x0000000194947824 */ /* 0x000fe200078e0293 */
        /* <DEDUP_REMOVED lines=33> */
[----:B0-----:R-:W-:-:S04]  /*7ee0*/  LOP3.LUT R144, R73, 0x80000000, RZ, 0x3c, !PT ;  /* 0x8000000049907812 */ /* 0x001fc800078e3cff */
        /* <DEDUP_REMOVED lines=28> */
[----:B------:R-:W-:Y:S01]  /*80b0*/  IMAD.IADD R164, R164, 0x1, R153 ;  /* 0x00000001a4a47824 */ /* 0x000fe200078e0299 */
[----:B------:R-:W-:-:S04]  /*80c0*/  LOP3.LUT R153, R11, 0x80000000, RZ, 0x3c, !PT ;  /* 0x800000000b997812 */ /* 0x000fc800078e3cff */
[----:B------:R-:W-:-:S04]  /*80d0*/  SHF.R.U32.HI R11, RZ, UR14, R153 ;  /* 0x0000000eff0b7c19 */ /* 0x000fc80008011699 */
[----:B------:R-:W-:Y:S01]  /*80e0*/  LOP3.LUT R11, R11, UR6, RZ, 0xc0, !PT ;  /* 0x000000060b0b7c12 */ /* 0x000fe2000f8ec0ff */
[----:B-1----:R-:W-:-:S03]  /*80f0*/  VIADD R156, R160, 0x1 ;  /* 0x00000001a09c7836 */ /* 0x002fc60000000000 */
[----:B------:R-:W-:Y:S02]  /*8100*/  LOP3.LUT R14, R11, 0x1f, RZ, 0xc0, !PT ;  /* 0x0000001f0b0e7812 */ /* 0x000fe400078ec0ff */
[----:B------:R-:W-:Y:S01]  /*8110*/  SHF.R.U32.HI R11, RZ, 0x4, R11 ;  /* 0x00000004ff0b7819 */ /* 0x000fe2000001160b */
[----:B------:R0:W-:Y:S02]  /*8120*/  STS.U16 [R73], R156 ;  /* 0x0000009c49007388 */ /* 0x0001e40000000400 */
[----:B------:R-:W-:Y:S01]  /*8130*/  IMAD R14, R14, 0x300, R41 ;  /* 0x000003000e0e7824 */ /* 0x000fe200078e0229 */
[----:B------:R-:W-:Y:S01]  /*8140*/  LOP3.LUT R159, R11, 0xffffffe, RZ, 0xc0, !PT ;  /* 0x0ffffffe0b9f7812 */ /* 0x000fe200078ec0ff */
[----:B------:R-:W1:Y:S04]  /*8150*/  LDS.U16 R163, [R162] ;  /* 0x00000000a2a37984 */ /* 0x000e680000000400 */
[----:B------:R-:W-:Y:S01]  /*8160*/  IMAD.IADD R166, R14, 0x1, R159 ;  /* 0x000000010ea67824 */ /* 0x000fe200078e029f */
        /* <DEDUP_REMOVED lines=14> */
[----:B------:R-:W-:Y:S02]  /*8250*/  STS.U16 [R162], R15 ;  /* 0x0000000fa2007388 */ /* 0x000fe40000000400 */
[----:B------:R-:W-:Y:S02]  /*8260*/  IMAD R10, R10, 0x300, R41 ;  /* 0x000003000a0a7824 */ /* 0x000fe400078e0229 */
[----:B------:R-:W0:Y:S02]  /*8270*/  LDS.U16 R165, [R164] ;  /* 0x00000000a4a57984 */ /* 0x000e240000000400 */
[----:B0-----:R-:W-:-:S05]  /*8280*/  VIADD R11, R165, 0x1 ;  /* 0x00000001a50b7836 */ /* 0x001fca0000000000 */
[----:B------:R0:W-:Y:S04]  /*8290*/  STS.U16 [R164], R11 ;  /* 0x0000000ba4007388 */ /* 0x0001e80000000400 */
[----:B------:R-:W1:Y:S01]  /*82a0*/  LDS.U16 R167, [R166] ;  /* 0x00000000a6a77984 */ /* 0x000e620000000400 */
[----:B0-----:R-:W-:-:S05]  /*82b0*/  LOP3.LUT R11, R9, 0xffffffe, RZ, 0xc0, !PT ;  /* 0x0ffffffe090b7812 */ /* 0x001fca00078ec0ff */
[----:B------:R-:W-:Y:S01]  /*82c0*/  IMAD.IADD R170, R10, 0x1, R11 ;  /* 0x000000010aaa7824 */ /* 0x000fe200078e020b */
[----:B------:R-:W-:Y:S02]  /*82d0*/  LOP3.LUT R10, R8, 0x1f, RZ, 0xc0, !PT ;  /* 0x0000001f080a7812 */ /* 0x000fe400078ec0ff */
[----:B------:R-:W-:-:S03]  /*82e0*/  SHF.R.U32.HI R8, RZ, 0x4, R8 ;  /* 0x00000004ff087819 */ /* 0x000fc60000011608 */
[----:B------:R-:W-:Y:S02]  /*82f0*/  IMAD R10, R10, 0x300, R41 ;  /* 0x000003000a0a7824 */ /* 0x000fe400078e0229 */
[----:B-1----:R-:W-:-:S05]  /*8300*/  VIADD R15, R167, 0x1 ;  /* 0x00000001a70f7836 */ /* 0x002fca0000000000 */
[----:B------:R0:W-:Y:S04]  /*8310*/  STS.U16 [R166], R15 ;  /* 0x0000000fa6007388 */ /* 0x0001e80000000400 */
[----:B------:R-:W1:Y:S01]  /*8320*/  LDS.U16 R169, [R168] ;  /* 0x00000000a8a97984 */ /* 0x000e620000000400 */
[----:B0-----:R-:W-:-:S05]  /*8330*/  LOP3.LUT R15, R8, 0xffffffe, RZ, 0xc0, !PT ;  /* 0x0ffffffe080f7812 */ /* 0x001fca00078ec0ff */
        /* <DEDUP_REMOVED lines=34> */
[----:B------:R-:W-:-:S03]  /*8560*/  IMAD.IADD R181, R181, 0x1, R180 ;  /* 0x00000001b5b57824 */ /* 0x000fc600078e02b4 */
        /* <DEDUP_REMOVED lines=29> */
[----:B------:R-:W-:-:S04]  /*8740*/  IMAD.IADD R196, R196, 0x1, R195 ;  /* 0x00000001c4c47824 */ /* 0x000fc800078e02c3 */
[----:B0-----:R-:W-:-:S04]  /*8750*/  IMAD.IADD R197, R197, 0x1, R196 ;  /* 0x00000001c5c57824 */ /* 0x001fc800078e02c4 */
[----:B-1----:R-:W-:-:S04]  /*8760*/  IMAD.IADD R198, R198, 0x1, R197 ;  /* 0x00000001c6c67824 */ /* 0x002fc800078e02c5 */
[----:B--2---:R-:W-:-:S04]  /*8770*/  IMAD.IADD R199, R199, 0x1, R198 ;  /* 0x00000001c7c77824 */ /* 0x004fc800078e02c6 */
[----:B---3--:R-:W-:-:S04]  /*8780*/  IMAD.IADD R200, R200, 0x1, R199 ;  /* 0x00000001c8c87824 */ /* 0x008fc800078e02c7 */
[----:B----4-:R-:W-:-:S04]  /*8790*/  IMAD.IADD R201, R201, 0x1, R200 ;  /* 0x00000001c9c97824 */ /* 0x010fc800078e02c8 */
[----:B-----5:R-:W-:-:S04]  /*87a0*/  IMAD.IADD R202, R202, 0x1, R201 ;  /* 0x00000001caca7824 */ /* 0x020fc800078e02c9 */
[----:B------:R-:W-:-:S04]  /*87b0*/  IMAD.IADD R203, R203, 0x1, R202 ;  /* 0x00000001cbcb7824 */ /* 0x000fc800078e02ca */
[----:B------:R-:W-:-:S04]  /*87c0*/  IMAD.IADD R204, R204, 0x1, R203 ;  /* 0x00000001cccc7824 */ /* 0x000fc800078e02cb */
[----:B------:R-:W-:-:S04]  /*87d0*/  IMAD.IADD R205, R205, 0x1, R204 ;  /* 0x00000001cdcd7824 */ /* 0x000fc800078e02cc */
[----:B------:R-:W-:-:S05]  /*87e0*/  IMAD.IADD R206, R8, 0x1, R205 ;  /* 0x0000000108ce7824 */ /* 0x000fca00078e02cd */
        /* <DEDUP_REMOVED lines=8> */
[----:B------:R-:W0:Y:S02]  /*8870*/  SHFL.UP P0, R207, R208, 0x10, RZ ;  /* 0x06000000d0cf7989 */ /* 0x000e2400000000ff */
[----:B0-----:R-:W-:Y:S01]  /*8880*/  @P0 IMAD.IADD R207, R208, 0x1, R207 ;  /* 0x00000001d0cf0824 */ /* 0x001fe200078e02cf */
[----:B------:R-:W-:-:S03]  /*8890*/  ISETP.NE.AND P0, PT, R5, 0x1, PT ;  /* 0x000000010500780c */ /* 0x000fc60003f05270 */
[----:B------:R-:W-:Y:S01]  /*88a0*/  IMAD.IADD R206, R207, 0x1, -R206 ;  /* 0x00000001cfce7824 */ /* 0x000fe200078e0ace */
[----:B------:R-:W-:Y:S01]  /*88b0*/  @!P1 STS [R6+0x6300], R207 ;  /* 0x006300cf06009388 */ /* 0x000fe20000000800 */
[----:B------:R-:W-:Y:S01]  /*88c0*/  BAR.SYNC.DEFER_BLOCKING 0x0 ;  /* 0x0000000000007b1d */ /* 0x000fe20000010000 */
[----:B------:R-:W-:-:S05]  /*88d0*/  ISETP.NE.AND P1, PT, R5, 0x4, PT ;  /* 0x000000040500780c */ /* 0x000fca0003f25270 */
[----:B------:R-:W0:Y:S04]  /*88e0*/  LDS.128 R8, [UR4+0x6300] ;  /* 0x00630004ff087984 */ /* 0x000e280008000c00 */
[----:B------:R-:W1:Y:S01]  /*88f0*/  LDS.64 R14, [UR4+0x6310] ;  /* 0x00631004ff0e7984 */ /* 0x000e620008000a00 */
[C---:B0-----:R-:W-:Y:S01]  /*8900*/  SEL R17, R8.reuse, R17, !P0 ;  /* 0x0000001108117207 */ /* 0x041fe20004000000 */
[----:B------:R-:W-:Y:S01]  /*8910*/  IMAD.IADD R9, R8, 0x1, R9 ;  /* 0x0000000108097824 */ /* 0x000fe200078e0209 */
[----:B------:R-:W-:-:S03]  /*8920*/  ISETP.NE.AND P0, PT, R5, 0x2, PT ;  /* 0x000000020500780c */ /* 0x000fc60003f05270 */
[----:B------:R-:W-:Y:S01]  /*8930*/  IMAD.IADD R10, R10, 0x1, R9 ;  /* 0x000000010a0a7824 */ /* 0x000fe200078e0209 */
[----:B------:R-:W-:Y:S02]  /*8940*/  SEL R17, R9, R17, !P0 ;  /* 0x0000001109117207 */ /* 0x000fe40004000000 */
[----:B------:R-:W-:Y:S01]  /*8950*/  ISETP.NE.AND P0, PT, R5, 0x3, PT ;  /* 0x000000030500780c */ /* 0x000fe20003f05270 */
[----:B------:R-:W-:-:S03]  /*8960*/  IMAD.IADD R11, R11, 0x1, R10 ;  /* 0x000000010b0b7824 */ /* 0x000fc600078e020a */
[----:B------:R-:W-:Y:S01]  /*8970*/  SEL R17, R10, R17, !P0 ;  /* 0x000000110a117207 */ /* 0x000fe20004000000 */
[C---:B-1----:R-:W-:Y:S01]  /*8980*/  IMAD.IADD R14, R11.reuse, 0x1, R14 ;  /* 0x000000010b0e7824 */ /* 0x042fe200078e020e */
[----:B------:R-:W-:Y:S02]  /*8990*/  ISETP.NE.AND P0, PT, R4, RZ, PT ;  /* 0x000000ff0400720c */ /* 0x000fe40003f05270 */
[----:B------:R-:W-:Y:S01]  /*89a0*/  SEL R17, R11, R17, !P1 ;  /* 0x000000110b117207 */ /* 0x000fe20004800000 */
[----:B------:R-:W-:Y:S01]  /*89b0*/  IMAD.IADD R15, R15, 0x1, R14 ;  /* 0x000000010f0f7824 */ /* 0x000fe200078e020e */
[----:B------:R-:W-:Y:S02]  /*89c0*/  ISETP.GT.U32.OR P1, PT, R85, 0x1f, P0 ;  /* 0x0000001f5500780c */ /* 0x000fe40000724470 */
[----:B------:R-:W-:Y:S02]  /*89d0*/  SEL R8, R206, RZ, P0 ;  /* 0x000000ffce087207 */ /* 0x000fe40000000000 */
[----:B------:R-:W-:-:S02]  /*89e0*/  SEL R17, R14, R17, !P3 ;  /* 0x000000110e117207 */ /* 0x000fc40005800000 */
[----:B------:R-:W-:-:S03]  /*89f0*/  ISETP.NE.AND P0, PT, R85, RZ, PT ;  /* 0x000000ff5500720c */ /* 0x000fc60003f05270 */
[----:B------:R-:W-:-:S04]  /*8a00*/  @P2 IMAD.IADD R206, R17, 0x1, R8 ;  /* 0x0000000111ce2824 */ /* 0x000fc800078e0208 */
[----:B------:R-:W-:-:S05]  /*8a10*/  @!P1 IMAD.U32 R206, R15, 0x10000, RZ ;  /* 0x000100000fce9824 */ /* 0x000fca00078e00ff */
[----:B------:R-:W-:Y:S01]  /*8a20*/  @!P1 STS [UR4+0x6320], R206 ;  /* 0x006320ceff009988 */ /* 0x000fe20008000804 */
[----:B------:R-:W-:Y:S01]  /*8a30*/  BAR.SYNC.DEFER_BLOCKING 0x0 ;  /* 0x0000000000007b1d */ /* 0x000fe20000010000 */
[----:B------:R-:W-:-:S13]  /*8a40*/  ISETP.GT.U32.AND P1, PT, R85, 0x3f, PT ;  /* 0x0000003f5500780c */ /* 0x000fda0003f24070 */
[----:B------:R-:W-:Y:S01]  /*8a50*/  @!P1 IMAD.MOV.U32 R12, RZ, RZ, 0x1d40 ;  /* 0x00001d40ff0c9424 */ /* 0x000fe200078e00ff */
[----:B------:R-:W0:Y:S02]  /*8a60*/  @P0 LDS R9, [UR4+0x6320] ;  /* 0x00632004ff090984 */ /* 0x000e240008000800 */
[----:B0-----:R-:W-:Y:S01]  /*8a70*/  @P0 IMAD.IADD R206, R206, 0x1, R9 ;  /* 0x00000001cece0824 */ /* 0x001fe200078e0209 */
[----:B------:R-:W-:-:S03]  /*8a80*/  ISETP.GT.U32.AND P0, PT, R85, 0x3e, PT ;  /* 0x0000003e5500780c */ /* 0x000fc60003f04070 */
[--C-:B------:R-:W-:Y:S01]  /*8a90*/  IMAD.IADD R174, R174, 0x1, R206.reuse ;  /* 0x00000001aeae7824 */ /* 0x100fe200078e02ce */
[----:B------:R-:W-:Y:S01]  /*8aa0*/  STS [R51], R206 ;  /* 0x000000ce33007388 */ /* 0x000fe20000000800 */
        /* <DEDUP_REMOVED lines=45> */
[----:B------:R-:W-:-:S03]  /*8d80*/  IMAD.IADD R232, R205, 0x1, R206 ;  /* 0x00000001cde87824 */ /* 0x000fc600078e02ce */
        /* <DEDUP_REMOVED lines=30> */
[----:B0-----:R-:W-:-:S03]  /*8f70*/  IMAD.IADD R8, R61, 0x1, R8 ;  /* 0x000000013d087824 */ /* 0x001fc600078e0208 */
[----:B------:R-:W0:Y:S01]  /*8f80*/  LDS.U16 R59, [R106] ;  /* 0x000000006a3b7984 */ /* 0x000e220000000400 */
[----:B-1----:R-:W-:-:S03]  /*8f90*/  IMAD.IADD R57, R58, 0x1, R57 ;  /* 0x000000013a397824 */ /* 0x002fc600078e0239 */
[----:B------:R-:W1:Y:S01]  /*8fa0*/  LDS.U16 R112, [R112] ;  /* 0x0000000070707984 */ /* 0x000e620000000400 */
[----:B--2---:R-:W-:Y:S02]  /*8fb0*/  IMAD.IADD R9, R64, 0x1, R9 ;  /* 0x0000000140097824 */ /* 0x004fe400078e0209 */
[----:B------:R-:W-:Y:S01]  /*8fc0*/  @!P1 IMAD.IADD R64, R0, 0x1, -R52 ;  /* 0x0000000100409824 */ /* 0x000fe200078e0a34 */
[----:B------:R-:W2:Y:S01]  /*8fd0*/  LDS.U16 R116, [R116] ;  /* 0x0000000074747984 */ /* 0x000ea20000000400 */
[----:B---3--:R-:W-:Y:S01]  /*8fe0*/  IMAD.IADD R10, R66, 0x1, R65 ;  /* 0x00000001420a7824 */ /* 0x008fe200078e0241 */
[----:B------:R-:W-:Y:S02]  /*8ff0*/  LEA R65, R57, UR4, 0x2 ;  /* 0x0000000439417c11 */ /* 0x000fe4000f8e10ff */
[----:B------:R-:W3:Y:S01]  /*9000*/  LDS.U16 R118, [R118] ;  /* 0x0000000076767984 */ /* 0x000ee20000000400 */
[----:B----4-:R-:W-:Y:S01]  /*9010*/  IMAD.IADD R11, R68, 0x1, R67 ;  /* 0x00000001440b7824 */ /* 0x010fe200078e0243 */
[----:B------:R-:W-:-:S02]  /*9020*/  LEA R66, R8, UR4, 0x2 ;  /* 0x0000000408427c11 */ /* 0x000fc4000f8e10ff */
[----:B------:R-:W4:Y:S01]  /*9030*/  LDS.U16 R120, [R120] ;  /* 0x0000000078787984 */ /* 0x000f220000000400 */
[----:B-----5:R-:W-:Y:S01]  /*9040*/  IMAD.IADD R69, R70, 0x1, R69 ;  /* 0x0000000146457824 */ /* 0x020fe200078e0245 */
[----:B------:R-:W-:Y:S02]  /*9050*/  LEA R67, R9, UR4, 0x2 ;  /* 0x0000000409437c11 */ /* 0x000fe4000f8e10ff */
[----:B------:R-:W5:Y:S01]  /*9060*/  LDS.U16 R122, [R122] ;  /* 0x000000007a7a7984 */ /* 0x000f620000000400 */
[----:B------:R-:W-:Y:S01]  /*9070*/  IMAD.IADD R71, R72, 0x1, R71 ;  /* 0x0000000148477824 */ /* 0x000fe200078e0247 */
[----:B------:R-:W-:Y:S02]  /*9080*/  LEA R68, R10, UR4, 0x2 ;  /* 0x000000040a447c11 */ /* 0x000fe4000f8e10ff */
[----:B------:R-:W5:Y:S01]  /*9090*/  LDS.U16 R124, [R124] ;  /* 0x000000007c7c7984 */ /* 0x000f620000000400 */
[----:B------:R-:W-:Y:S01]  /*90a0*/  IMAD.IADD R15, R82, 0x1, R15 ;  /* 0x00000001520f7824 */ /* 0x000fe200078e020f */
[----:B------:R-:W-:-:S02]  /*90b0*/  LEA R72, R11, UR4, 0x2 ;  /* 0x000000040b487c11 */ /* 0x000fc4000f8e10ff */
[----:B------:R-:W5:Y:S01]  /*90c0*/  LDS.U16 R126, [R126] ;  /* 0x000000007e7e7984 */ /* 0x000f620000000400 */
[----:B------:R-:W-:-:S03]  /*90d0*/  IMAD.IADD R70, R89, 0x1, R88 ;  /* 0x0000000159467824 */ /* 0x000fc600078e0258 */
[----:B------:R-:W5:Y:S01]  /*90e0*/  LDS.U16 R128, [R128] ;  /* 0x0000000080807984 */ /* 0x000f620000000400 */
[----:B------:R-:W-:Y:S01]  /*90f0*/  IMAD.IADD R80, R95, 0x1, R94 ;  /* 0x000000015f507824 */ /* 0x000fe200078e025e */
[----:B------:R-:W-:Y:S02]  /*9100*/  LEA R70, R70, UR4, 0x2 ;  /* 0x0000000446467c11 */ /* 0x000fe4000f8e10ff */
[----:B------:R-:W5:Y:S01]  /*9110*/  LDS.U16 R130, [R130] ;  /* 0x0000000082827984 */ /* 0x000f620000000400 */
[----:B------:R-:W-:Y:S01]  /*9120*/  IMAD.IADD R14, R101, 0x1, R14 ;  /* 0x00000001650e7824 */ /* 0x000fe200078e020e */
[----:B------:R-:W-:Y:S02]  /*9130*/  LEA R80, R80, UR4, 0x2 ;  /* 0x0000000450507c11 */ /* 0x000fe4000f8e10ff */
[----:B------:R-:W5:Y:S01]  /*9140*/  LDS.U16 R132, [R132] ;  /* 0x0000000084847984 */ /* 0x000f620000000400 */
[----:B0-----:R-:W-:Y:S01]  /*9150*/  IMAD.IADD R59, R108, 0x1, R59 ;  /* 0x000000016c3b7824 */ /* 0x001fe200078e023b */
[----:B------:R-:W-:-:S02]  /*9160*/  LEA R82, R14, UR4, 0x2 ;  /* 0x000000040e527c11 */ /* 0x000fc4000f8e10ff */
[----:B------:R-:W0:Y:S01]  /*9170*/  LDS.U16 R134, [R134] ;  /* 0x0000000086867984 */ /* 0x000e220000000400 */
[----:B-1----:R-:W-:Y:S01]  /*9180*/  IMAD.IADD R94, R113, 0x1, R112 ;  /* 0x00000001715e7824 */ /* 0x002fe200078e0270 */
[----:B------:R-:W-:Y:S02]  /*9190*/  LEA R88, R59, UR4, 0x2 ;  /* 0x000000043b587c11 */ /* 0x000fe4000f8e10ff */
[----:B------:R-:W1:Y:S01]  /*91a0*/  LDS.U16 R136, [R136] ;  /* 0x0000000088887984 */ /* 0x000e620000000400 */
[----:B--2---:R-:W-:Y:S01]  /*91b0*/  IMAD.IADD R106, R117, 0x1, R116 ;  /* 0x00000001756a7824 */ /* 0x004fe200078e0274 */
[----:B------:R-:W-:Y:S02]  /*91c0*/  LEA R94, R94, UR4, 0x2 ;  /* 0x000000045e5e7c11 */ /* 0x000fe4000f8e10ff */
[----:B------:R-:W2:Y:S01]  /*91d0*/  LDS.U16 R138, [R138] ;  /* 0x000000008a8a7984 */ /* 0x000ea20000000400 */
[----:B---3--:R-:W-:Y:S01]  /*91e0*/  IMAD.IADD R118, R119, 0x1, R118 ;  /* 0x0000000177767824 */ /* 0x008fe200078e0276 */
[----:B------:R-:W-:-:S02]  /*91f0*/  LEA R106, R106, UR4, 0x2 ;  /* 0x000000046a6a7c11 */ /* 0x000fc4000f8e10ff */
[----:B------:R-:W3:Y:S01]  /*9200*/  LDS.U16 R140, [R140] ;  /* 0x000000008c8c7984 */ /* 0x000ee20000000400 */
[----:B----4-:R-:W-:-:S03]  /*9210*/  IMAD.IADD R120, R121, 0x1, R120 ;  /* 0x0000000179787824 */ /* 0x010fc600078e0278 */
[----:B------:R-:W4:Y:S01]  /*9220*/  LDS.U16 R142, [R142] ;  /* 0x000000008e8e7984 */ /* 0x000f220000000400 */
[----:B-----5:R-:W-:-:S03]  /*9230*/  IMAD.IADD R122, R123, 0x1, R122 ;  /* 0x000000017b7a7824 */ /* 0x020fc600078e027a */
[----:B------:R-:W5:Y:S01]  /*9240*/  LDS.U16 R145, [R145] ;  /* 0x0000000091917984 */ /* 0x000f620000000400 */
[----:B------:R-:W-:-:S03]  /*9250*/  IMAD.IADD R89, R125, 0x1, R124 ;  /* 0x000000017d597824 */ /* 0x000fc600078e027c */
[----:B------:R-:W5:Y:S01]  /*9260*/  LDS.U16 R148, [R148] ;  /* 0x0000000094947984 */ /* 0x000f620000000400 */
[----:B------:R-:W-:Y:S01]  /*9270*/  IMAD.IADD R126, R127, 0x1, R126 ;  /* 0x000000017f7e7824 */ /* 0x000fe200078e027e */
[----:B------:R-:W-:Y:S02]  /*9280*/  LEA R89, R89, UR4, 0x2 ;  /* 0x0000000459597c11 */ /* 0x000fe4000f8e10ff */
[----:B------:R-:W5:Y:S01]  /*9290*/  LDS.U16 R151, [R151] ;  /* 0x0000000097977984 */ /* 0x000f620000000400 */
[----:B------:R-:W-:-:S03]  /*92a0*/  IMAD.IADD R128, R129, 0x1, R128 ;  /* 0x0000000181807824 */ /* 0x000fc600078e0280 */
[----:B------:R-:W5:Y:S01]  /*92b0*/  LDS.U16 R154, [R154] ;  /* 0x000000009a9a7984 */ /* 0x000f620000000400 */
[----:B------:R-:W-:-:S03]  /*92c0*/  IMAD.IADD R108, R131, 0x1, R130 ;  /* 0x00000001836c7824 */ /* 0x000fc600078e0282 */
[----:B------:R-:W5:Y:S01]  /*92d0*/  LDS.U16 R157, [R157] ;  /* 0x000000009d9d7984 */ /* 0x000f620000000400 */
[----:B------:R-:W-:Y:S01]  /*92e0*/  IMAD.IADD R112, R133, 0x1, R132 ;  /* 0x0000000185707824 */ /* 0x000fe200078e0284 */
[----:B------:R-:W-:Y:S02]  /*92f0*/  LEA R108, R108, UR4, 0x2 ;  /* 0x000000046c6c7c11 */ /* 0x000fe4000f8e10ff */
[----:B------:R-:W5:Y:S01]  /*9300*/  LDS.U16 R73, [R73] ;  /* 0x0000000049497984 */ /* 0x000f620000000400 */
[----:B0-----:R-:W-:Y:S01]  /*9310*/  IMAD.IADD R134, R135, 0x1, R134 ;  /* 0x0000000187867824 */ /* 0x001fe200078e0286 */
[----:B------:R-:W-:Y:S02]  /*9320*/  LEA R112, R112, UR4, 0x2 ;  /* 0x0000000470707c11 */ /* 0x000fe4000f8e10ff */
[----:B------:R-:W0:Y:S01]  /*9330*/  LDS.U16 R162, [R162] ;  /* 0x00000000a2a27984 */ /* 0x000e220000000400 */
[----:B-1----:R-:W-:-:S03]  /*9340*/  IMAD.IADD R136, R137, 0x1, R136 ;  /* 0x0000000189887824 */ /* 0x002fc600078e0288 */
[----:B------:R-:W1:Y:S01]  /*9350*/  LDS.U16 R164, [R164] ;  /* 0x00000000a4a47984 */ /* 0x000e620000000400 */
[----:B--2---:R-:W-:-:S03]  /*9360*/  IMAD.IADD R138, R139, 0x1, R138 ;  /* 0x000000018b8a7824 */ /* 0x004fc600078e028a */
[----:B------:R-:W2:Y:S01]  /*9370*/  LDS.U16 R166, [R166] ;  /* 0x00000000a6a67984 */ /* 0x000ea20000000400 */
[----:B---3--:R-:W-:-:S03]  /*9380*/  IMAD.IADD R95, R141, 0x1, R140 ;  /* 0x000000018d5f7824 */ /* 0x008fc600078e028c */
[----:B------:R-:W3:Y:S01]  /*9390*/  LDS.U16 R168, [R168] ;  /* 0x00000000a8a87984 */ /* 0x000ee20000000400 */
[----:B----4-:R-:W-:Y:S01]  /*93a0*/  IMAD.IADD R142, R143, 0x1, R142 ;  /* 0x000000018f8e7824 */ /* 0x010fe200078e028e */
[----:B------:R-:W-:Y:S02]  /*93b0*/  LEA R95, R95, UR4, 0x2 ;  /* 0x000000045f5f7c11 */ /* 0x000fe4000f8e10ff */
[----:B------:R-:W4:Y:S01]  /*93c0*/  LDS.U16 R170, [R170] ;  /* 0x00000000aaaa7984 */ /* 0x000f220000000400 */
[----:B-----5:R-:W-:-:S03]  /*93d0*/  IMAD.IADD R145, R146, 0x1, R145 ;  /* 0x0000000192917824 */ /* 0x020fc600078e0291 */
[----:B------:R-:W5:Y:S01]  /*93e0*/  LDS.U16 R172, [R172] ;  /* 0x00000000acac7984 */ /* 0x000f620000000400 */
[----:B------:R-:W-:Y:S01]  /*93f0*/  IMAD.IADD R99, R149, 0x1, R148 ;  /* 0x0000000195637824 */ /* 0x000fe200078e0294 */
[----:B------:R-:W-:Y:S01]  /*9400*/  BAR.SYNC.DEFER_BLOCKING 0x0 ;  /* 0x0000000000007b1d */ /* 0x000fe20000010000 */
[----:B------:R-:W-:-:S03]  /*9410*/  IMAD.IADD R151, R152, 0x1, R151 ;  /* 0x0000000198977824 */ /* 0x000fc600078e0297 */
[----:B------:R-:W-:Y:S01]  /*9420*/  LEA R99, R99, UR4, 0x2 ;  /* 0x0000000463637c11 */ /* 0x000fe2000f8e10ff */
[----:B------:R-:W-:Y:S02]  /*9430*/  IMAD.IADD R101, R155, 0x1, R154 ;  /* 0x000000019b657824 */ /* 0x000fe400078e029a */
[----:B------:R-:W-:-:S03]  /*9440*/  IMAD.IADD R157, R158, 0x1, R157 ;  /* 0x000000019e9d7824 */ /* 0x000fc600078e029d */
[----:B------:R-:W-:Y:S01]  /*9450*/  LEA R101, R101, UR4, 0x2 ;  /* 0x0000000465657c11 */ /* 0x000fe2000f8e10ff */
[----:B------:R-:W-:Y:S01]  /*9460*/  IMAD.IADD R160, R160, 0x1, R73 ;  /* 0x00000001a0a07824 */ /* 0x000fe200078e0249 */
[----:B------:R-:W-:Y:S02]  /*9470*/  LEA R73, R69, UR4, 0x2 ;  /* 0x0000000445497c11 */ /* 0x000fe4000f8e10ff */
[----:B------:R-:W-:Y:S01]  /*9480*/  LEA R69, R71, UR4, 0x2 ;  /* 0x0000000447457c11 */ /* 0x000fe2000f8e10ff */
[----:B0-----:R-:W-:Y:S01]  /*9490*/  IMAD.IADD R162, R163, 0x1, R162 ;  /* 0x00000001a3a27824 */ /* 0x001fe200078e02a2 */
[----:B------:R-:W-:Y:S01]  /*94a0*/  LEA R71, R15, UR4, 0x2 ;  /* 0x000000040f477c11 */ /* 0x000fe2000f8e10ff */
[----:B-1----:R-:W-:Y:S01]  /*94b0*/  IMAD.IADD R164, R165, 0x1, R164 ;  /* 0x00000001a5a47824 */ /* 0x002fe200078e02a4 */
[----:B------:R-:W-:Y:S01]  /*94c0*/  @!P1 STS [R41], R52 ;  /* 0x0000003429009388 */ /* 0x000fe20000000800 */
[----:B--2---:R-:W-:Y:S01]  /*94d0*/  IMAD.IADD R166, R167, 0x1, R166 ;  /* 0x00000001a7a67824 */ /* 0x004fe200078e02a6 */
[----:B------:R-:W-:Y:S01]  /*94e0*/  BAR.SYNC.DEFER_BLOCKING 0x0 ;  /* 0x0000000000007b1d */ /* 0x000fe20000010000 */
[----:B---3--:R-:W-:-:S02]  /*94f0*/  IMAD.IADD R168, R169, 0x1, R168 ;  /* 0x00000001a9a87824 */ /* 0x008fc400078e02a8 */
[----:B----4-:R-:W-:Y:S02]  /*9500*/  IMAD.IADD R170, R171, 0x1, R170 ;  /* 0x00000001abaa7824 */ /* 0x010fe400078e02aa */
[----:B-----5:R-:W-:Y:S01]  /*9510*/  IMAD.IADD R172, R173, 0x1, R172 ;  /* 0x00000001adac7824 */ /* 0x020fe200078e02ac */
[----:B------:R-:W-:Y:S02]  /*9520*/  @!P0 LDS R12, [R41+0x4] ;  /* 0x00000400290c8984 */ /* 0x000fe40000000800 */
[----:B------:R-:W-:Y:S01]  /*9530*/  BAR.SYNC.DEFER_BLOCKING 0x0 ;  /* 0x0000000000007b1d */ /* 0x000fe20000010000 */
[----:B------:R-:W-:-:S05]  /*9540*/  IADD3 R54, P0, PT, R54, UR10, RZ ;  /* 0x0000000a36367c10 */ /* 0x000fca000ff1e0ff */
[----:B------:R-:W-:Y:S02]  /*9550*/  @!P1 STS [R41+0x7500], R64 ;  /* 0x0075004029009388 */ /* 0x000fe40000000800 */
[----:B------:R-:W-:Y:S06]  /*9560*/  BAR.SYNC.DEFER_BLOCKING 0x0 ;  /* 0x0000000000007b1d */ /* 0x000fec0000010000 */
[----:B------:R-:W-:Y:S04]  /*9570*/  STS [R65], R56 ;  /* 0x0000003841007388 */ /* 0x000fe80000000800 */
[----:B------:R-:W-:Y:S04]  /*9580*/  STS [R66], R55 ;  /* 0x0000003742007388 */ /* 0x000fe80000000800 */
[----:B------:R-:W-:Y:S04]  /*9590*/  STS [R67], R60 ;  /* 0x0000003c43007388 */ /* 0x000fe80000000800 */
[----:B------:R-:W-:Y:S04]  /*95a0*/  STS [R68], R63 ;  /* 0x0000003f44007388 */ /* 0x000fe80000000800 */
[----:B------:R0:W-:Y:S04]  /*95b0*/  STS [R72], R75 ;  /* 0x0000004b48007388 */ /* 0x0001e80000000800 */
[----:B------:R1:W-:Y:S04]  /*95c0*/  STS [R73], R74 ;  /* 0x0000004a49007388 */ /* 0x0003e80000000800 */
[----:B------:R2:W-:Y:S01]  /*95d0*/  STS [R69], R76 ;  /* 0x0000004c45007388 */ /* 0x0005e20000000800 */
[----:B0-----:R-:W-:-:S03]  /*95e0*/  LEA R75, R118, UR4, 0x2 ;  /* 0x00000004764b7c11 */ /* 0x001fc6000f8e10ff */
[----:B------:R0:W-:Y:S01]  /*95f0*/  STS [R71], R78 ;  /* 0x0000004e47007388 */ /* 0x0001e20000000800 */
[----:B-1----:R-:W-:-:S03]  /*9600*/  LEA R74, R122, UR4, 0x2 ;  /* 0x000000047a4a7c11 */ /* 0x002fc6000f8e10ff */
[----:B------:R1:W-:Y:S01]  /*9610*/  STS [R70], R77 ;  /* 0x0000004d46007388 */ /* 0x0003e20000000800 */
[----:B--2---:R-:W-:-:S03]  /*9620*/  LEA R76, R126, UR4, 0x2 ;  /* 0x000000047e4c7c11 */ /* 0x004fc6000f8e10ff */
        /* <DEDUP_REMOVED lines=14> */
[----:B------:R-:W-:Y:S01]  /*9710*/  STS [R74], R115 ;  /* 0x000000734a007388 */ /* 0x000fe20000000800 */
[----:B-1----:R-:W-:-:S03]  /*9720*/  LEA R104, R142, UR4, 0x2 ;  /* 0x000000048e687c11 */ /* 0x002fc6000f8e10ff */
[----:B------:R-:W-:Y:S01]  /*9730*/  STS [R89], R114 ;  /* 0x0000007259007388 */ /* 0x000fe20000000800 */
[----:B--2---:R-:W-:-:S03]  /*9740*/  LEA R110, R162, UR4, 0x2 ;  /* 0x00000004a26e7c11 */ /* 0x004fc6000f8e10ff */
[----:B------:R-:W-:Y:S04]  /*9750*/  STS [R76], R111 ;  /* 0x0000006f4c007388 */ /* 0x000fe80000000800 */
[----:B------:R-:W-:Y:S04]  /*9760*/  STS [R78], R109 ;  /* 0x0000006d4e007388 */ /* 0x000fe80000000800 */
[----:B------:R-:W-:Y:S04]  /*9770*/  STS [R108], R107 ;  /* 0x0000006b6c007388 */ /* 0x000fe80000000800 */
[----:B------:R0:W-:Y:S04]  /*9780*/  STS [R112], R105 ;  /* 0x0000006970007388 */ /* 0x0001e80000000800 */
[----:B------:R1:W-:Y:S04]  /*9790*/  STS [R79], R102 ;  /* 0x000000664f007388 */ /* 0x0003e80000000800 */
[----:B------:R2:W-:Y:S01]  /*97a0*/  STS [R83], R100 ;  /* 0x0000006453007388 */ /* 0x0005e20000000800 */
[----:B0-----:R-:W-:-:S03]  /*97b0*/  LEA R105, R168, UR4, 0x2 ;  /* 0x00000004a8697c11 */ /* 0x001fc6000f8e10ff */
[----:B------:R-:W-:Y:S01]  /*97c0*/  STS [R91], R98 ;  /* 0x000000625b007388 */ /* 0x000fe20000000800 */
[----:B-1----:R-:W-:-:S03]  /*97d0*/  LEA R102, R157, UR4, 0x2 ;  /* 0x000000049d667c11 */ /* 0x002fc6000f8e10ff */
[----:B------:R0:W-:Y:S01]  /*97e0*/  STS [R95], R96 ;  /* 0x000000605f007388 */ /* 0x0001e20000000800 */
[----:B--2---:R-:W-:-:S03]  /*97f0*/  LEA R100, R151, UR4, 0x2 ;  /* 0x0000000497647c11 */ /* 0x004fc6000f8e10ff */
[----:B------:R1:W-:Y:S04]  /*9800*/  STS [R104], R93 ;  /* 0x0000005d68007388 */ /* 0x0003e80000000800 */
[----:B------:R2:W-:Y:S01]  /*9810*/  STS [R97], R92 ;  /* 0x0000005c61007388 */ /* 0x0005e20000000800 */
[----:B0-----:R-:W-:-:S03]  /*9820*/  LEA R96, R172, UR4, 0x2 ;  /* 0x00000004ac607c11 */ /* 0x001fc6000f8e10ff */
[----:B------:R0:W-:Y:S01]  /*9830*/  STS [R99], R90 ;  /* 0x0000005a63007388 */ /* 0x0001e20000000800 */
[----:B-1----:R-:W-:-:S03]  /*9840*/  LEA R93, R164, UR4, 0x2 ;  /* 0x00000004a45d7c11 */ /* 0x002fc6000f8e10ff */
[----:B------:R-:W-:Y:S01]  /*9850*/  STS [R100], R87 ;  /* 0x0000005764007388 */ /* 0x000fe20000000800 */
[----:B--2---:R-:W-:-:S03]  /*9860*/  LEA R92, R170, UR4, 0x2 ;  /* 0x00000004aa5c7c11 */ /* 0x004fc6000f8e10ff */
        /* <DEDUP_REMOVED lines=18> */
[----:B------:R-:W-:Y:S04]  /*9990*/  LDS R86, [R41+0x1200] ;  /* 0x0012000029567984 */ /* 0x000fe80000000800 */
[----:B------:R-:W-:Y:S04]  /*99a0*/  LDS R98, [R41+0x1500] ;  /* 0x0015000029627984 */ /* 0x000fe80000000800 */
[----:B------:R-:W-:Y:S01]  /*99b0*/  LDS R115, [R41+0x1800] ;  /* 0x0018000029737984 */ /* 0x000fe20000000800 */
[----:B0-----:R-:W-:-:S03]  /*99c0*/  SHF.R.U32.HI R8, RZ, UR14, R10 ;  /* 0x0000000eff087c19 */ /* 0x001fc6000801160a */
[----:B------:R-:W0:Y:S01]  /*99d0*/  LDS R120, [R41+0x1e00] ;  /* 0x001e000029787984 */ /* 0x000e220000000800 */
[----:B------:R-:W-:-:S03]  /*99e0*/  LOP3.LUT R8, R8, UR6, RZ, 0xc0, !PT ;  /* 0x0000000608087c12 */ /* 0x000fc6000f8ec0ff */
[----:B------:R-:W0:Y:S01]  /*99f0*/  LDS R122, [R41+0x2100] ;  /* 0x00210000297a7984 */ /* 0x000e220000000800 */
[----:B-1----:R-:W-:Y:S02]  /*9a00*/  SHF.R.U32.HI R11, RZ, UR14, R14 ;  /* 0x0000000eff0b7c19 */ /* 0x002fe4000801160e */
[----:B------:R-:W-:Y:S01]  /*9a10*/  LEA R81, R8, UR4, 0x2 ;  /* 0x0000000408517c11 */ /* 0x000fe2000f8e10ff */
[----:B------:R-:W-:Y:S01]  /*9a20*/  LDS R126, [R41+0x2400] ;  /* 0x00240000297e7984 */ /* 0x000fe20000000800 */
[----:B------:R-:W-:Y:S01]  /*9a30*/  LOP3.LUT R11, R11, UR6, RZ, 0xc0, !PT ;  /* 0x000000060b0b7c12 */ /* 0x000fe2000f8ec0ff */
[----:B------:R-:W1:Y:S01]  /*9a40*/  LDC.64 R8, c[0x0][0x388] ;  /* 0x0000e200ff087b82 */ /* 0x000e620000000a00 */
[----:B--2---:R-:W-:Y:S01]  /*9a50*/  SHF.R.U32.HI R15, RZ, UR14, R56 ;  /* 0x0000000eff0f7c19 */ /* 0x004fe20008011638 */
[----:B------:R-:W-:Y:S01]  /*9a60*/  LDS R128, [R41+0x2700] ;  /* 0x0027000029807984 */ /* 0x000fe20000000800 */
[----:B------:R-:W-:Y:S02]  /*9a70*/  LEA R111, R11, UR4, 0x2 ;  /* 0x000000040b6f7c11 */ /* 0x000fe4000f8e10ff */
[----:B------:R-:W-:Y:S01]  /*9a80*/  LOP3.LUT R15, R15, UR6, RZ, 0xc0, !PT ;  /* 0x000000060f0f7c12 */ /* 0x000fe2000f8ec0ff */
[----:B------:R-:W2:Y:S01]  /*9a90*/  LDS R81, [R81+0x7500] ;  /* 0x0075000051517984 */ /* 0x000ea20000000800 */
[----:B---3--:R-:W-:-:S02]  /*9aa0*/  SHF.R.U32.HI R55, RZ, UR14, R57 ;  /* 0x0000000eff377c19 */ /* 0x008fc40008011639 */
[----:B------:R-:W-:Y:S01]  /*9ab0*/  LEA R109, R15, UR4, 0x2 ;  /* 0x000000040f6d7c11 */ /* 0x000fe2000f8e10ff */
[----:B------:R-:W3:Y:S01]  /*9ac0*/  LDS R111, [R111+0x7500] ;  /* 0x007500006f6f7984 */ /* 0x000ee20000000800 */
[----:B----4-:R-:W-:Y:S02]  /*9ad0*/  SHF.R.U32.HI R58, RZ, UR14, R59 ;  /* 0x0000000eff3a7c19 */ /* 0x010fe4000801163b */
[----:B------:R-:W-:Y:S01]  /*9ae0*/  LOP3.LUT R55, R55, UR6, RZ, 0xc0, !PT ;  /* 0x0000000637377c12 */ /* 0x000fe2000f8ec0ff */
[----:B------:R-:W-:Y:S01]  /*9af0*/  LDS R132, [R41+0x2a00] ;  /* 0x002a000029847984 */ /* 0x000fe20000000800 */
[----:B------:R-:W-:Y:S02]  /*9b00*/  LOP3.LUT R58, R58, UR6, RZ, 0xc0, !PT ;  /* 0x000000063a3a7c12 */ /* 0x000fe4000f8ec0ff */
[----:B------:R-:W-:Y:S01]  /*9b10*/  LEA R55, R55, UR4, 0x2 ;  /* 0x0000000437377c11 */ /* 0x000fe2000f8e10ff */
[----:B------:R-:W4:Y:S01]  /*9b20*/  LDS R109, [R109+0x7500] ;  /* 0x007500006d6d7984 */ /* 0x000f220000000800 */
[----:B------:R-:W-:-:S02]  /*9b30*/  LEA R87, R58, UR4, 0x2 ;  /* 0x000000043a577c11 */ /* 0x000fc4000f8e10ff */
[----:B------:R-:W-:Y:S01]  /*9b40*/  LOP3.LUT R61, R56, 0x80000000, RZ, 0x3c, !PT ;  /* 0x80000000383d7812 */ /* 0x000fe200078e3cff */
[----:B------:R0:W4:Y:S01]  /*9b50*/  LDS R58, [R55+0x7500] ;  /* 0x00750000373a7984 */ /* 0x0001220000000800 */
[----:B-----5:R-:W-:Y:S02]  /*9b60*/  SHF.R.U32.HI R56, RZ, UR14, R116 ;  /* 0x0000000eff387c19 */ /* 0x020fe40008011674 */
[----:B------:R-:W-:Y:S01]  /*9b70*/  LOP3.LUT R15, R10, 0x80000000, RZ, 0x3c, !PT ;  /* 0x800000000a0f7812 */ /* 0x000fe200078e3cff */
[----:B------:R-:W5:Y:S01]  /*9b80*/  LDS R87, [R87+0x7500] ;  /* 0x0075000057577984 */ /* 0x000f620000000800 */
[----:B------:R-:W-:Y:S02]  /*9b90*/  LOP3.LUT R56, R56, UR6, RZ, 0xc0, !PT ;  /* 0x0000000638387c12 */ /* 0x000fe4000f8ec0ff */
[----:B------:R-:W-:Y:S01]  /*9ba0*/  LOP3.LUT R63, R57, 0x80000000, RZ, 0x3c, !PT ;  /* 0x80000000393f7812 */ /* 0x000fe200078e3cff */
[----:B------:R-:W-:Y:S01]  /*9bb0*/  LDS R134, [R41+0x2d00] ;  /* 0x002d000029867984 */ /* 0x000fe20000000800 */
[----:B------:R-:W-:-:S02]  /*9bc0*/  LEA R118, R56, UR4, 0x2 ;  /* 0x0000000438767c11 */ /* 0x000fc4000f8e10ff */
[----:B0-----:R-:W-:Y:S01]  /*9bd0*/  LOP3.LUT R55, R14, 0x80000000, RZ, 0x3c, !PT ;  /* 0x800000000e377812 */ /* 0x001fe200078e3cff */
[----:B------:R-:W-:Y:S01]  /*9be0*/  LDS R136, [R41+0x3000] ;  /* 0x0030000029887984 */ /* 0x000fe20000000800 */
[----:B------:R-:W-:Y:S02]  /*9bf0*/  SHF.R.U32.HI R14, RZ, UR14, R60 ;  /* 0x0000000eff0e7c19 */ /* 0x000fe4000801163c */
[----:B------:R-:W-:Y:S01]  /*9c00*/  SHF.R.U32.HI R117, RZ, UR14, R120 ;  /* 0x0000000eff757c19 */ /* 0x000fe20008011678 */
[----:B------:R-:W-:Y:S01]  /*9c10*/  LDS R118, [R118+0x7500] ;  /* 0x0075000076767984 */ /* 0x000fe20000000800 */
[----:B------:R-:W-:Y:S02]  /*9c20*/  LOP3.LUT R14, R14, UR6, RZ, 0xc0, !PT ;  /* 0x000000060e0e7c12 */ /* 0x000fe4000f8ec0ff */
[----:B------:R-:W-:Y:S01]  /*9c30*/  SHF.R.U32.HI R121, RZ, UR14, R122 ;  /* 0x0000000eff797c19 */ /* 0x000fe2000801167a */
[----:B------:R-:W0:Y:S01]  /*9c40*/  LDS R138, [R41+0x3300] ;  /* 0x00330000298a7984 */ /* 0x000e220000000800 */
[----:B------:R-:W-:-:S02]  /*9c50*/  LEA R62, R14, UR4, 0x2 ;  /* 0x000000040e3e7c11 */ /* 0x000fc4000f8e10ff */
[----:B------:R-:W-:Y:S01]  /*9c60*/  LOP3.LUT R117, R117, UR6, RZ, 0xc0, !PT ;  /* 0x0000000675757c12 */ /* 0x000fe2000f8ec0ff */
[----:B--2---:R-:W-:Y:S01]  /*9c70*/  IMAD.IADD R81, R81, 0x1, R85 ;  /* 0x0000000151517824 */ /* 0x004fe200078e0255 */
[----:B------:R-:W-:Y:S01]  /*9c80*/  LOP3.LUT R121, R121, UR6, RZ, 0xc0, !PT ;  /* 0x0000000679797c12 */ /* 0x000fe2000f8ec0ff */
[----:B------:R-:W2:Y:S01]  /*9c90*/  LDS R140, [R41+0x3600] ;  /* 0x00360000298c7984 */ /* 0x000ea20000000800 */
[----:B------:R-:W-:Y:S01]  /*9ca0*/  LEA R117, R117, UR4, 0x2 ;  /* 0x0000000475757c11 */ /* 0x000fe2000f8e10ff */
[----:B-1----:R-:W-:Y:S01]  /*9cb0*/  IMAD.WIDE.U32 R10, R81, 0x4, R8 ;  /* 0x00000004510a7825 */ /* 0x002fe200078e0008 */
[----:B------:R-:W-:Y:S01]  /*9cc0*/  LEA R124, R121, UR4, 0x2 ;  /* 0x00000004797c7c11 */ /* 0x000fe2000f8e10ff */
[----:B------:R-:W1:Y:S01]  /*9cd0*/  LDS R62, [R62+0x7500] ;  /* 0x007500003e3e7984 */ /* 0x000e620000000800 */
[----:B------:R-:W-:Y:S01]  /*9ce0*/  LOP3.LUT R113, R59, 0x80000000, RZ, 0x3c, !PT ;  /* 0x800000003b717812 */ /* 0x000fe200078e3cff */
[----:B---3--:R-:W-:Y:S01]  /*9cf0*/  IMAD.IADD R111, R16, 0x1, R111 ;  /* 0x00000001106f7824 */ /* 0x008fe200078e026f */
[----:B------:R-:W-:Y:S01]  /*9d00*/  LOP3.LUT R127, R115, 0x80000000, RZ, 0x3c, !PT ;  /* 0x80000000737f7812 */ /* 0x000fe200078e3cff */
[----:B------:R3:W-:Y:S01]  /*9d10*/  STG.E desc[UR8][R10.64], R15 ;  /* 0x0000000f0a007986 */ /* 0x0007e2000c101908 */
[----:B------:R-:W-:Y:S01]  /*9d20*/  LOP3.LUT R123, R98, 0x80000000, RZ, 0x3c, !PT ;  /* 0x80000000627b7812 */ /* 0x000fe200078e3cff */
[----:B----4-:R-:W-:Y:S01]  /*9d30*/  IMAD.IADD R109, R18, 0x1, R109 ;  /* 0x00000001126d7824 */ /* 0x010fe200078e026d */
[----:B------:R-:W-:Y:S01]  /*9d40*/  LOP3.LUT R129, R116, 0x80000000, RZ, 0x3c, !PT ;  /* 0x8000000074817812 */ /* 0x000fe200078e3cff */
[----:B------:R-:W4:Y:S01]  /*9d50*/  LDS R131, [R117+0x7500] ;  /* 0x0075000075837984 */ /* 0x000f220000000800 */
[----:B------:R-:W-:Y:S01]  /*9d60*/  LOP3.LUT R135, R126, 0x80000000, RZ, 0x3c, !PT ;  /* 0x800000007e877812 */ /* 0x000fe200078e3cff */
[----:B------:R-:W-:Y:S01]  /*9d70*/  IMAD.IADD R107, R19, 0x1, R58 ;  /* 0x00000001136b7824 */ /* 0x000fe200078e023a */
[----:B------:R-:W-:Y:S01]  /*9d80*/  LOP3.LUT R137, R128, 0x80000000, RZ, 0x3c, !PT ;  /* 0x8000000080897812 */ /* 0x000fe200078e3cff */
[----:B------:R-:W-:Y:S01]  /*9d90*/  LDS R124, [R124+0x7500] ;  /* 0x007500007c7c7984 */ /* 0x000fe20000000800 */
[----:B------:R-:W-:Y:S01]  /*9da0*/  LOP3.LUT R141, R132, 0x80000000, RZ, 0x3c, !PT ;  /* 0x80000000848d7812 */ /* 0x000fe200078e3cff */
[----:B-----5:R-:W-:Y:S01]  /*9db0*/  IMAD.IADD R87, R20, 0x1, R87 ;  /* 0x0000000114577824 */ /* 0x020fe200078e0257 */
[----:B---3--:R-:W-:Y:S01]  /*9dc0*/  SHF.R.U32.HI R10, RZ, UR14, R86 ;  /* 0x0000000eff0a7c19 */ /* 0x008fe20008011656 */
[----:B------:R-:W-:Y:S01]  /*9dd0*/  IMAD.WIDE.U32 R56, R107, 0x4, R8 ;  /* 0x000000046b387825 */ /* 0x000fe200078e0008 */
[----:B------:R-:W-:Y:S01]  /*9de0*/  SHF.R.U32.HI R11, RZ, UR14, R98 ;  /* 0x0000000eff0b7c19 */ /* 0x000fe20008011662 */
[----:B------:R-:W3:Y:S01]  /*9df0*/  LDS R142, [R41+0x3900] ;  /* 0x00390000298e7984 */ /* 0x000ee20000000800 */
[----:B------:R-:W-:Y:S01]  /*9e00*/  SHF.R.U32.HI R15, RZ, UR14, R115 ;  /* 0x0000000eff0f7c19 */ /* 0x000fe20008011673 */
[----:B------:R-:W-:Y:S01]  /*9e10*/  IMAD.WIDE.U32 R58, R87, 0x4, R8 ;  /* 0x00000004573a7825 */ /* 0x000fe200078e0008 */
[----:B------:R-:W-:Y:S01]  /*9e20*/  LOP3.LUT R10, R10, UR6, RZ, 0xc0, !PT ;  /* 0x000000060a0a7c12 */ /* 0x000fe2000f8ec0ff */
[----:B------:R-:W-:Y:S01]  /*9e30*/  LDS R144, [R41+0x3c00] ;  /* 0x003c000029907984 */ /* 0x000fe20000000800 */
[----:B------:R-:W-:-:S02]  /*9e40*/  LOP3.LUT R11, R11, UR6, RZ, 0xc0, !PT ;  /* 0x000000060b0b7c12 */ /* 0x000fc4000f8ec0ff */
[----:B------:R-:W-:Y:S01]  /*9e50*/  LOP3.LUT R15, R15, UR6, RZ, 0xc0, !PT ;  /* 0x000000060f0f7c12 */ /* 0x000fe2000f8ec0ff */
[----:B------:R-:W-:Y:S01]  /*9e60*/  LDS R146, [R41+0x4200] ;  /* 0x0042000029927984 */ /* 0x000fe20000000800 */
[----:B------:R-:W-:Y:S02]  /*9e70*/  LEA R119, R10, UR4, 0x2 ;  /* 0x000000040a777c11 */ /* 0x000fe4000f8e10ff */
[----:B------:R-:W-:Y:S01]  /*9e80*/  LEA R114, R11, UR4, 0x2 ;  /* 0x000000040b727c11 */ /* 0x000fe2000f8e10ff */
[--C-:B------:R-:W-:Y:S01]  /*9e90*/  IMAD.WIDE.U32 R10, R111, 0x4, R8.reuse ;  /* 0x000000046f0a7825 */ /* 0x100fe200078e0008 */
[----:B------:R-:W-:Y:S01]  /*9ea0*/  LEA R125, R15, UR4, 0x2 ;  /* 0x000000040f7d7c11 */ /* 0x000fe2000f8e10ff */
[----:B------:R-:W-:Y:S01]  /*9eb0*/  LDS R148, [R41+0x4500] ;  /* 0x0045000029947984 */ /* 0x000fe20000000800 */
[----:B0-----:R-:W-:Y:S01]  /*9ec0*/  LOP3.LUT R145, R138, 0x80000000, RZ, 0x3c, !PT ;  /* 0x800000008a917812 */ /* 0x001fe200078e3cff */
[----:B------:R-:W-:Y:S01]  /*9ed0*/  IMAD.WIDE.U32 R14, R109, 0x4, R8 ;  /* 0x000000046d0e7825 */ /* 0x000fe200078e0008 */
[----:B--2---:R-:W-:Y:S01]  /*9ee0*/  SHF.R.U32.HI R98, RZ, UR14, R140 ;  /* 0x0000000eff627c19 */ /* 0x004fe2000801168c */
[----:B------:R-:W0:Y:S01]  /*9ef0*/  LDS R119, [R119+0x7500] ;  /* 0x0075000077777984 */ /* 0x000e220000000800 */
[----:B------:R-:W-:Y:S01]  /*9f00*/  LOP3.LUT R147, R140, 0x80000000, RZ, 0x3c, !PT ;  /* 0x800000008c937812 */ /* 0x000fe200078e3cff */
[----:B-1----:R-:W-:-:S02]  /*9f10*/  IMAD.IADD R121, R21, 0x1, R62 ;  /* 0x0000000115797824 */ /* 0x002fc400078e023e */
[----:B------:R-:W1:Y:S01]  /*9f20*/  LDS R114, [R114+0x7500] ;  /* 0x0075000072727984 */ /* 0x000e620000000800 */
[----:B------:R-:W-:Y:S02]  /*9f30*/  SHF.R.U32.HI R62, RZ, UR14, R134 ;  /* 0x0000000eff3e7c19 */ /* 0x000fe40008011686 */
[----:B------:R-:W-:Y:S01]  /*9f40*/  LOP3.LUT R98, R98, UR6, RZ, 0xc0, !PT ;  /* 0x0000000662627c12 */ /* 0x000fe2000f8ec0ff */
[----:B------:R-:W2:Y:S01]  /*9f50*/  LDS R125, [R125+0x7500] ;  /* 0x007500007d7d7984 */ /* 0x000ea20000000800 */
[----:B------:R-:W-:Y:S01]  /*9f60*/  LOP3.LUT R62, R62, UR6, RZ, 0xc0, !PT ;  /* 0x000000063e3e7c12 */ /* 0x000fe2000f8ec0ff */
[----:B----4-:R-:W-:Y:S02]  /*9f70*/  IMAD.IADD R131, R26, 0x1, R131 ;  /* 0x000000011a837824 */ /* 0x010fe400078e0283 */
[----:B------:R4:W-:Y:S01]  /*9f80*/  STG.E desc[UR8][R10.64], R55 ;  /* 0x000000370a007986 */ /* 0x0009e2000c101908 */
[----:B------:R-:W-:-:S03]  /*9f90*/  LEA R62, R62, UR4, 0x2 ;  /* 0x000000043e3e7c11 */ /* 0x000fc6000f8e10ff */
[----:B------:R5:W-:Y:S04]  /*9fa0*/  STG.E desc[UR8][R14.64], R61 ;  /* 0x0000003d0e007986 */ /* 0x000be8000c101908 */
[----:B------:R-:W-:Y:S01]  /*9fb0*/  STG.E desc[UR8][R56.64], R63 ;  /* 0x0000003f38007986 */ /* 0x000fe2000c101908 */
[----:B---3--:R-:W-:Y:S02]  /*9fc0*/  LOP3.LUT R149, R142, 0x80000000, RZ, 0x3c, !PT ;  /* 0x800000008e957812 */ /* 0x008fe400078e3cff */
[----:B----4-:R-:W-:Y:S01]  /*9fd0*/  SHF.R.U32.HI R10, RZ, UR14, R126 ;  /* 0x0000000eff0a7c19 */ /* 0x010fe2000801167e */
[----:B------:R3:W-:Y:S01]  /*9fe0*/  STG.E desc[UR8][R58.64], R113 ;  /* 0x000000713a007986 */ /* 0x0007e2000c101908 */
[----:B------:R-:W-:Y:S02]  /*9ff0*/  SHF.R.U32.HI R11, RZ, UR14, R128 ;  /* 0x0000000eff0b7c19 */ /* 0x000fe40008011680 */
[----:B------:R-:W-:Y:S01]  /*a000*/  LOP3.LUT R10, R10, UR6, RZ, 0xc0, !PT ;  /* 0x000000060a0a7c12 */ /* 0x000fe2000f8ec0ff */
[----:B------:R-:W-:Y:S01]  /*a010*/  LDS R150, [R41+0x4800] ;  /* 0x0048000029967984 */ /* 0x000fe20000000800 */
[----:B-----5:R-:W-:-:S02]  /*a020*/  SHF.R.U32.HI R14, RZ, UR14, R132 ;  /* 0x0000000eff0e7c19 */ /* 0x020fc40008011684 */
[----:B------:R-:W-:Y:S01]  /*a030*/  LOP3.LUT R11, R11, UR6, RZ, 0xc0, !PT ;  /* 0x000000060b0b7c12 */ /* 0x000fe2000f8ec0ff */
[----:B------:R-:W4:Y:S01]  /*a040*/  LDS R151, [R41+0x4b00] ;  /* 0x004b000029977984 */ /* 0x000f220000000800 */
[----:B------:R-:W-:Y:S02]  /*a050*/  LEA R10, R10, UR4, 0x2 ;  /* 0x000000040a0a7c11 */ /* 0x000fe4000f8e10ff */
[----:B------:R-:W-:Y:S01]  /*a060*/  LOP3.LUT R14, R14, UR6, RZ, 0xc0, !PT ;  /* 0x000000060e0e7c12 */ /* 0x000fe2000f8ec0ff */
[----:B---3--:R-:W-:Y:S01]  /*a070*/  IMAD.IADD R113, R25, 0x1, R118 ;  /* 0x0000000119717824 */ /* 0x008fe200078e0276 */
[----:B------:R-:W-:Y:S01]  /*a080*/  LEA R11, R11, UR4, 0x2 ;  /* 0x000000040b0b7c11 */ /* 0x000fe2000f8e10ff */
[----:B------:R-:W3:Y:S01]  /*a090*/  LDS R133, [R10+0x7500] ;  /* 0x007500000a857984 */ /* 0x000ee20000000800 */
[----:B------:R-:W-:Y:S01]  /*a0a0*/  LEA R14, R14, UR4, 0x2 ;  /* 0x000000040e0e7c11 */ /* 0x000fe2000f8e10ff */
[----:B0-----:R-:W-:Y:S01]  /*a0b0*/  IMAD.IADD R119, R22, 0x1, R119 ;  /* 0x0000000116777824 */ /* 0x001fe200078e0277 */
[----:B------:R-:W-:Y:S01]  /*a0c0*/  LOP3.LUT R55, R60, 0x80000000, RZ, 0x3c, !PT ;  /* 0x800000003c377812 */ /* 0x000fe200078e3cff */
[----:B------:R0:W5:Y:S01]  /*a0d0*/  LDS R130, [R11+0x7500] ;  /* 0x007500000b827984 */ /* 0x0001620000000800 */
[----:B-1----:R-:W-:Y:S01]  /*a0e0*/  IMAD.IADD R117, R23, 0x1, R114 ;  /* 0x0000000117757824 */ /* 0x002fe200078e0272 */
[----:B------:R-:W-:Y:S01]  /*a0f0*/  LOP3.LUT R63, R86, 0x80000000, RZ, 0x3c, !PT ;  /* 0x80000000563f7812 */ /* 0x000fe200078e3cff */
[----:B------:R-:W-:Y:S01]  /*a100*/  IMAD.WIDE.U32 R60, R113, 0x4, R8 ;  /* 0x00000004713c7825 */ /* 0x000fe200078e0008 */
[----:B------:R1:W-:Y:S01]  /*a110*/  LDS R139, [R14+0x7500] ;  /* 0x007500000e8b7984 */ /* 0x0003e20000000800 */
[----:B------:R-:W-:-:S02]  /*a120*/  SHF.R.U32.HI R86, RZ, UR14, R138 ;  /* 0x0000000eff567c19 */ /* 0x000fc4000801168a */
[----:B--2---:R-:W-:Y:S01]  /*a130*/  IMAD.IADD R115, R24, 0x1, R125 ;  /* 0x0000000118737824 */ /* 0x004fe200078e027d */
[----:B------:R-:W2:Y:S01]  /*a140*/  LDS R118, [R41+0x3f00] ;  /* 0x003f000029767984 */ /* 0x000ea20000000800 */
[----:B0-----:R-:W-:Y:S01]  /*a150*/  IMAD.WIDE.U32 R10, R121, 0x4, R8 ;  /* 0x00000004790a7825 */ /* 0x001fe200078e0008 */
[----:B------:R-:W-:Y:S02]  /*a160*/  SHF.R.U32.HI R114, RZ, UR14, R142 ;  /* 0x0000000eff727c19 */ /* 0x000fe4000801168e */
[----:B------:R0:W2:Y:S01]  /*a170*/  LDS R143, [R62+0x7500] ;  /* 0x007500003e8f7984 */ /* 0x0000a20000000800 */
[----:B-1----:R-:W-:Y:S01]  /*a180*/  IMAD.WIDE.U32 R14, R119, 0x4, R8 ;  /* 0x00000004770e7825 */ /* 0x002fe200078e0008 */
[----:B------:R-:W-:Y:S02]  /*a190*/  SHF.R.U32.HI R116, RZ, UR14, R144 ;  /* 0x0000000eff747c19 */ /* 0x000fe40008011690 */
[----:B------:R1:W-:Y:S01]  /*a1a0*/  STG.E desc[UR8][R10.64], R55 ;  /* 0x000000370a007986 */ /* 0x0003e2000c101908 */
[----:B------:R-:W-:Y:S01]  /*a1b0*/  IMAD.WIDE.U32 R56, R117, 0x4, R8 ;  /* 0x0000000475387825 */ /* 0x000fe200078e0008 */
[----:B------:R-:W-:-:S02]  /*a1c0*/  LOP3.LUT R86, R86, UR6, RZ, 0xc0, !PT ;  /* 0x0000000656567c12 */ /* 0x000fc4000f8ec0ff */
[----:B------:R4:W-:Y:S01]  /*a1d0*/  STG.E desc[UR8][R14.64], R63 ;  /* 0x0000003f0e007986 */ /* 0x0009e2000c101908 */
[----:B------:R-:W-:Y:S01]  /*a1e0*/  IMAD.WIDE.U32 R58, R115, 0x4, R8 ;  /* 0x00000004733a7825 */ /* 0x000fe200078e0008 */
[----:B0-----:R-:W-:Y:S02]  /*a1f0*/  SHF.R.U32.HI R62, RZ, UR14, R136 ;  /* 0x0000000eff3e7c19 */ /* 0x001fe40008011688 */
[----:B------:R-:W-:Y:S01]  /*a200*/  STG.E desc[UR8][R56.64], R123 ;  /* 0x0000007b38007986 */ /* 0x000fe2000c101908 */
[----:B------:R-:W-:Y:S02]  /*a210*/  LOP3.LUT R114, R114, UR6, RZ, 0xc0, !PT ;  /* 0x0000000672727c12 */ /* 0x000fe4000f8ec0ff */
[----:B------:R-:W-:Y:S01]  /*a220*/  LOP3.LUT R62, R62, UR6, RZ, 0xc0, !PT ;  /* 0x000000063e3e7c12 */ /* 0x000fe2000f8ec0ff */
[----:B------:R3:W-:Y:S01]  /*a230*/  STG.E desc[UR8][R58.64], R127 ;  /* 0x0000007f3a007986 */ /* 0x0007e2000c101908 */
[----:B-1----:R-:W-:Y:S01]  /*a240*/  LOP3.LUT R55, R120, 0x80000000, RZ, 0x3c, !PT ;  /* 0x8000000078377812 */ /* 0x002fe200078e3cff */
[----:B------:R-:W-:Y:S01]  /*a250*/  IMAD.WIDE.U32 R10, R131, 0x4, R8 ;  /* 0x00000004830a7825 */ /* 0x000fe200078e0008 */
[----:B------:R-:W-:Y:S01]  /*a260*/  LOP3.LUT R116, R116, UR6, RZ, 0xc0, !PT ;  /* 0x0000000674747c12 */ /* 0x000fe2000f8ec0ff */
[----:B------:R0:W-:Y:S01]  /*a270*/  STG.E desc[UR8][R60.64], R129 ;  /* 0x000000813c007986 */ /* 0x0001e2000c101908 */
[----:B----4-:R-:W-:-:S02]  /*a280*/  LOP3.LUT R63, R122, 0x80000000, RZ, 0x3c, !PT ;  /* 0x800000007a3f7812 */ /* 0x010fc400078e3cff */
[----:B------:R-:W-:Y:S01]  /*a290*/  LEA R86, R86, UR4, 0x2 ;  /* 0x0000000456567c11 */ /* 0x000fe2000f8e10ff */
[----:B------:R2:W-:Y:S01]  /*a2a0*/  STG.E desc[UR8][R10.64], R55 ;  /* 0x000000370a007986 */ /* 0x0005e2000c101908 */
[----:B------:R-:W-:Y:S02]  /*a2b0*/  LEA R114, R114, UR4, 0x2 ;  /* 0x0000000472727c11 */ /* 0x000fe4000f8e10ff */
[----:B------:R-:W-:Y:S01]  /*a2c0*/  LOP3.LUT R167, R151, 0x80000000, RZ, 0x3c, !PT ;  /* 0x8000000097a77812 */ /* 0x000fe200078e3cff */
[----:B---3--:R-:W-:Y:S01]  /*a2d0*/  IMAD.IADD R127, R28, 0x1, R133 ;  /* 0x000000011c7f7824 */ /* 0x008fe200078e0285 */
[----:B------:R-:W1:Y:S01]  /*a2e0*/  LDS R120, [R41+0x5700] ;  /* 0x0057000029787984 */ /* 0x000e620000000800 */
[----:B-----5:R-:W-:Y:S01]  /*a2f0*/  IMAD.IADD R125, R29, 0x1, R130 ;  /* 0x000000011d7d7824 */ /* 0x020fe200078e0282 */
[----:B------:R-:W-:Y:S01]  /*a300*/  LOP3.LUT R155, R144, 0x80000000, RZ, 0x3c, !PT ;  /* 0x80000000909b7812 */ /* 0x000fe200078e3cff */
[----:B0-----:R-:W-:Y:S01]  /*a310*/  IMAD.IADD R129, R27, 0x1, R124 ;  /* 0x000000011b817824 */ /* 0x001fe200078e027c */
[----:B------:R-:W0:Y:S01]  /*a320*/  LDS R122, [R41+0x5a00] ;  /* 0x005a0000297a7984 */ /* 0x000e220000000800 */
[----:B------:R-:W-:Y:S01]  /*a330*/  IMAD.WIDE.U32 R56, R127, 0x4, R8 ;  /* 0x000000047f387825 */ /* 0x000fe200078e0008 */
[----:B------:R-:W-:-:S02]  /*a340*/  LOP3.LUT R159, R146, 0x80000000, RZ, 0x3c, !PT ;  /* 0x80000000929f7812 */ /* 0x000fc400078e3cff */
[----:B--2---:R-:W-:Y:S01]  /*a350*/  SHF.R.U32.HI R10, RZ, UR14, R118 ;  /* 0x0000000eff0a7c19 */ /* 0x004fe20008011676 */
[----:B------:R-:W-:Y:S01]  /*a360*/  IMAD.WIDE.U32 R14, R129, 0x4, R8 ;  /* 0x00000004810e7825 */ /* 0x000fe200078e0008 */
[----:B------:R-:W-:Y:S01]  /*a370*/  SHF.R.U32.HI R11, RZ, UR14, R146 ;  /* 0x0000000eff0b7c19 */ /* 0x000fe20008011692 */
[----:B------:R-:W2:Y:S01]  /*a380*/  LDS R124, [R41+0x6000] ;  /* 0x00600000297c7984 */ /* 0x000ea20000000800 */
[----:B------:R-:W-:Y:S01]  /*a390*/  LOP3.LUT R10, R10, UR6, RZ, 0xc0, !PT ;  /* 0x000000060a0a7c12 */ /* 0x000fe2000f8ec0ff */
[----:B------:R-:W-:Y:S01]  /*a3a0*/  IMAD.IADD R123, R30, 0x1, R139 ;  /* 0x000000011e7b7824 */ /* 0x000fe200078e028b */
[----:B------:R-:W-:Y:S01]  /*a3b0*/  LOP3.LUT R11, R11, UR6, RZ, 0xc0, !PT ;  /* 0x000000060b0b7c12 */ /* 0x000fe2000f8ec0ff */
[--C-:B------:R-:W-:Y:S01]  /*a3c0*/  IMAD.WIDE.U32 R58, R125, 0x4, R8.reuse ;  /* 0x000000047d3a7825 */ /* 0x100fe200078e0008 */
[----:B------:R3:W-:Y:S01]  /*a3d0*/  STG.E desc[UR8][R14.64], R63 ;  /* 0x0000003f0e007986 */ /* 0x0007e2000c101908 */
[----:B------:R-:W-:Y:S02]  /*a3e0*/  LEA R153, R10, UR4, 0x2 ;  /* 0x000000040a997c11 */ /* 0x000fe4000f8e10ff */
[----:B------:R-:W-:Y:S01]  /*a3f0*/  IMAD.WIDE.U32 R60, R123, 0x4, R8 ;  /* 0x000000047b3c7825 */ /* 0x000fe200078e0008 */
[----:B------:R4:W-:Y:S01]  /*a400*/  STG.E desc[UR8][R56.64], R135 ;  /* 0x0000008738007986 */ /* 0x0009e2000c101908 */
[----:B------:R-:W-:-:S02]  /*a410*/  SHF.R.U32.HI R55, RZ, UR14, R148 ;  /* 0x0000000eff377c19 */ /* 0x000fc40008011694 */
[----:B------:R-:W-:Y:S01]  /*a420*/  IADD3 R133, PT, PT, R85, 0xb40, R143 ;  /* 0x00000b4055857810 */ /* 0x000fe20007ffe08f */
[----:B------:R5:W-:Y:S01]  /*a430*/  STG.E desc[UR8][R58.64], R137 ;  /* 0x000000893a007986 */ /* 0x000be2000c101908 */
[----:B------:R-:W-:Y:S02]  /*a440*/  LOP3.LUT R55, R55, UR6, RZ, 0xc0, !PT ;  /* 0x0000000637377c12 */ /* 0x000fe4000f8ec0ff */
[----:B------:R-:W-:Y:S01]  /*a450*/  LOP3.LUT R157, R118, 0x80000000, RZ, 0x3c, !PT ;  /* 0x80000000769d7812 */ /* 0x000fe200078e3cff */
[----:B------:R-:W-:Y:S01]  /*a460*/  STG.E desc[UR8][R60.64], R141 ;  /* 0x0000008d3c007986 */ /* 0x000fe2000c101908 */
[----:B---3--:R-:W-:Y:S02]  /*a470*/  LEA R14, R62, UR4, 0x2 ;  /* 0x000000043e0e7c11 */ /* 0x008fe4000f8e10ff */
[----:B------:R-:W-:Y:S01]  /*a480*/  LEA R62, R11, UR4, 0x2 ;  /* 0x000000040b3e7c11 */ /* 0x000fe2000f8e10ff */
[----:B------:R-:W3:Y:S01]  /*a490*/  LDS R141, [R86+0x7500] ;  /* 0x00750000568d7984 */ /* 0x000ee20000000800 */
[----:B----4-:R-:W-:Y:S01]  /*a4a0*/  LEA R56, R98, UR4, 0x2 ;  /* 0x0000000462387c11 */ /* 0x010fe2000f8e10ff */
[----:B------:R-:W-:Y:S01]  /*a4b0*/  IMAD.WIDE.U32 R10, R133, 0x4, R8 ;  /* 0x00000004850a7825 */ /* 0x000fe200078e0008 */
[----:B------:R-:W-:Y:S01]  /*a4c0*/  LEA R161, R55, UR4, 0x2 ;  /* 0x0000000437a17c11 */ /* 0x000fe2000f8e10ff */
[----:B------:R-:W4:Y:S01]  /*a4d0*/  LDS R14, [R14+0x7500] ;  /* 0x007500000e0e7984 */ /* 0x000f220000000800 */
[----:B-----5:R-:W-:-:S02]  /*a4e0*/  LEA R58, R116, UR4, 0x2 ;  /* 0x00000004743a7c11 */ /* 0x020fc4000f8e10ff */
[----:B------:R-:W-:Y:S01]  /*a4f0*/  SHF.R.U32.HI R57, RZ, UR14, R150 ;  /* 0x0000000eff397c19 */ /* 0x000fe20008011696 */
[----:B------:R-:W5:Y:S01]  /*a500*/  LDS R56, [R56+0x7500] ;  /* 0x0075000038387984 */ /* 0x000f620000000800 */
[----:B------:R-:W-:Y:S02]  /*a510*/  SHF.R.U32.HI R59, RZ, UR14, R151 ;  /* 0x0000000eff3b7c19 */ /* 0x000fe40008011697 */
[----:B------:R-:W-:Y:S01]  /*a520*/  LOP3.LUT R57, R57, UR6, RZ, 0xc0, !PT ;  /* 0x0000000639397c12 */ /* 0x000fe2000f8ec0ff */
[----:B------:R-:W5:Y:S01]  /*a530*/  LDS R137, [R114+0x7500] ;  /* 0x0075000072897984 */ /* 0x000f620000000800 */
[----:B------:R-:W-:Y:S02]  /*a540*/  LOP3.LUT R59, R59, UR6, RZ, 0xc0, !PT ;  /* 0x000000063b3b7c12 */ /* 0x000fe4000f8ec0ff */
[----:B------:R-:W-:Y:S01]  /*a550*/  LEA R57, R57, UR4, 0x2 ;  /* 0x0000000439397c11 */ /* 0x000fe2000f8e10ff */
[----:B------:R-:W5:Y:S01]  /*a560*/  LDS R58, [R58+0x7500] ;  /* 0x007500003a3a7984 */ /* 0x000f620000000800 */
[----:B------:R-:W-:-:S02]  /*a570*/  LEA R59, R59, UR4, 0x2 ;  /* 0x000000043b3b7c11 */ /* 0x000fc4000f8e10ff */
[----:B------:R-:W-:Y:S01]  /*a580*/  LOP3.LUT R15, R134, 0x80000000, RZ, 0x3c, !PT ;  /* 0x80000000860f7812 */ /* 0x000fe200078e3cff */
[----:B------:R-:W5:Y:S01]  /*a590*/  LDS R153, [R153+0x7500] ;  /* 0x0075000099997984 */ /* 0x000f620000000800 */
[----:B------:R-:W-:Y:S02]  /*a5a0*/  LOP3.LUT R63, R136, 0x80000000, RZ, 0x3c, !PT ;  /* 0x80000000883f7812 */ /* 0x000fe400078e3cff */
[----:B------:R-:W-:Y:S01]  /*a5b0*/  LOP3.LUT R163, R148, 0x80000000, RZ, 0x3c, !PT ;  /* 0x8000000094a37812 */ /* 0x000fe200078e3cff */
[----:B------:R-:W5:Y:S01]  /*a5c0*/  LDS R62, [R62+0x7500] ;  /* 0x007500003e3e7984 */ /* 0x000f620000000800 */
[----:B-1----:R-:W-:Y:S02]  /*a5d0*/  LOP3.LUT R175, R120, 0x80000000, RZ, 0x3c, !PT ;  /* 0x8000000078af7812 */ /* 0x002fe400078e3cff */
[----:B0-----:R-:W-:Y:S01]  /*a5e0*/  LOP3.LUT R177, R122, 0x80000000, RZ, 0x3c, !PT ;  /* 0x800000007ab17812 */ /* 0x001fe200078e3cff */
[----:B------:R-:W-:Y:S01]  /*a5f0*/  LDS R114, [R41+0x5100] ;  /* 0x0051000029727984 */ /* 0x000fe20000000800 */
[----:B--2---:R-:W-:-:S03]  /*a600*/  LOP3.LUT R181, R124, 0x80000000, RZ, 0x3c, !PT ;  /* 0x800000007cb57812 */ /* 0x004fc600078e3cff */
[----:B------:R-:W-:Y:S04]  /*a610*/  LDS R161, [R161+0x7500] ;  /* 0x00750000a1a17984 */ /* 0x000fe80000000800 */
[----:B------:R-:W0:Y:S04]  /*a620*/  LDS R116, [R41+0x5400] ;  /* 0x0054000029747984 */ /* 0x000e280000000800 */
[----:B------:R-:W1:Y:S01]  /*a630*/  LDS R98, [R41+0x4e00] ;  /* 0x004e000029627984 */ /* 0x000e620000000800 */
[----:B---3--:R-:W-:-:S03]  /*a640*/  IMAD.IADD R141, R32, 0x1, R141 ;  /* 0x00000001208d7824 */ /* 0x008fc600078e028d */
[----:B------:R-:W2:Y:S01]  /*a650*/  LDS R126, [R41+0x6300] ;  /* 0x00630000297e7984 */ /* 0x000ea20000000800 */
[----:B----4-:R-:W-:-:S03]  /*a660*/  IMAD.IADD R143, R31, 0x1, R14 ;  /* 0x000000011f8f7824 */ /* 0x010fc600078e020e */
[----:B------:R-:W-:Y:S01]  /*a670*/  LDS R128, [R41+0x6600] ;  /* 0x0066000029807984 */ /* 0x000fe20000000800 */
[----:B-----5:R-:W-:-:S03]  /*a680*/  IMAD.IADD R139, R33, 0x1, R56 ;  /* 0x00000001218b7824 */ /* 0x020fc600078e0238 */
[----:B------:R-:W3:Y:S01]  /*a690*/  LDS R55, [R41+0x5d00] ;  /* 0x005d000029377984 */ /* 0x000ee20000000800 */
[----:B------:R-:W-:-:S03]  /*a6a0*/  IMAD.IADD R137, R34, 0x1, R137 ;  /* 0x0000000122897824 */ /* 0x000fc600078e0289 */
[----:B------:R4:W5:Y:S01]  /*a6b0*/  LDS R165, [R57+0x7500] ;  /* 0x0075000039a57984 */ /* 0x0009620000000800 */
[----:B------:R-:W-:-:S03]  /*a6c0*/  IMAD.IADD R135, R35, 0x1, R58 ;  /* 0x0000000123877824 */ /* 0x000fc600078e023a */
[----:B------:R4:W5:Y:S01]  /*a6d0*/  LDS R86, [R59+0x7500] ;  /* 0x007500003b567984 */ /* 0x0009620000000800 */
[----:B------:R-:W-:Y:S02]  /*a6e0*/  IMAD.IADD R153, R36, 0x1, R153 ;  /* 0x0000000124997824 */ /* 0x000fe400078e0299 */
[--C-:B------:R-:W-:Y:S01]  /*a6f0*/  IMAD.WIDE.U32 R60, R135, 0x4, R8.reuse ;  /* 0x00000004873c7825 */ /* 0x100fe200078e0008 */
[----:B------:R-:W5:Y:S03]  /*a700*/  LDS R118, [R41+0x6900] ;  /* 0x0069000029767984 */ /* 0x000f660000000800 */
[--C-:B----4-:R-:W-:Y:S01]  /*a710*/  IMAD.WIDE.U32 R56, R139, 0x4, R8.reuse ;  /* 0x000000048b387825 */ /* 0x110fe200078e0008 */
[----:B------:R-:W4:Y:S03]  /*a720*/  LDS R130, [R41+0x6c00] ;  /* 0x006c000029827984 */ /* 0x000f260000000800 */
[----:B------:R-:W-:Y:S01]  /*a730*/  IMAD.WIDE.U32 R58, R137, 0x4, R8 ;  /* 0x00000004893a7825 */ /* 0x000fe200078e0008 */
[----:B------:R-:W-:Y:S03]  /*a740*/  LDS R132, [R41+0x6f00] ;  /* 0x006f000029847984 */ /* 0x000fe60000000800 */
[----:B------:R-:W-:Y:S01]  /*a750*/  IMAD.IADD R151, R37, 0x1, R62 ;  /* 0x0000000125977824 */ /* 0x000fe200078e023e */
[----:B------:R-:W-:Y:S01]  /*a760*/  LDS R134, [R41+0x7200] ;  /* 0x0072000029867984 */ /* 0x000fe20000000800 */
[----:B0-----:R-:W-:-:S03]  /*a770*/  LOP3.LUT R173, R116, 0x80000000, RZ, 0x3c, !PT ;  /* 0x8000000074ad7812 */ /* 0x001fc600078e3cff */
[----:B------:R0:W-:Y:S01]  /*a780*/  STG.E desc[UR8][R10.64], R15 ;  /* 0x0000000f0a007986 */ /* 0x0001e2000c101908 */
[----:B-1----:R-:W-:Y:S02]  /*a790*/  SHF.R.U32.HI R62, RZ, UR14, R98 ;  /* 0x0000000eff3e7c19 */ /* 0x002fe40008011662 */
[----:B--2---:R-:W-:Y:S02]  /*a7a0*/  LOP3.LUT R183, R126, 0x80000000, RZ, 0x3c, !PT ;  /* 0x800000007eb77812 */ /* 0x004fe400078e3cff */
[----:B------:R-:W-:-:S04]  /*a7b0*/  LOP3.LUT R62, R62, UR6, RZ, 0xc0, !PT ;  /* 0x000000063e3e7c12 */ /* 0x000fc8000f8ec0ff */
[----:B------:R-:W-:Y:S01]  /*a7c0*/  LEA R62, R62, UR4, 0x2 ;  /* 0x000000043e3e7c11 */ /* 0x000fe2000f8e10ff */
[----:B0-----:R-:W-:Y:S01]  /*a7d0*/  IMAD.WIDE.U32 R10, R143, 0x4, R8 ;  /* 0x000000048f0a7825 */ /* 0x001fe200078e0008 */
[----:B---3--:R-:W-:-:S03]  /*a7e0*/  LOP3.LUT R179, R55, 0x80000000, RZ, 0x3c, !PT ;  /* 0x8000000037b37812 */ /* 0x008fc600078e3cff */
[--C-:B------:R-:W-:Y:S01]  /*a7f0*/  IMAD.WIDE.U32 R14, R141, 0x4, R8.reuse ;  /* 0x000000048d0e7825 */ /* 0x100fe200078e0008 */
[----:B------:R0:W-:Y:S04]  /*a800*/  STG.E desc[UR8][R10.64], R63 ;  /* 0x0000003f0a007986 */ /* 0x0001e8000c101908 */
[----:B------:R1:W-:Y:S04]  /*a810*/  STG.E desc[UR8][R14.64], R145 ;  /* 0x000000910e007986 */ /* 0x0003e8000c101908 */
[----:B------:R5:W-:Y:S01]  /*a820*/  STG.E desc[UR8][R56.64], R147 ;  /* 0x0000009338007986 */ /* 0x000be2000c101908 */
[----:B0-----:R-:W-:-:S03]  /*a830*/  IMAD.WIDE.U32 R10, R153, 0x4, R8 ;  /* 0x00000004990a7825 */ /* 0x001fc600078e0008 */
[----:B------:R0:W-:Y:S01]  /*a840*/  STG.E desc[UR8][R58.64], R149 ;  /* 0x000000953a007986 */ /* 0x0001e2000c101908 */
[----:B------:R-:W-:Y:S01]  /*a850*/  LOP3.LUT R63, R150, 0x80000000, RZ, 0x3c, !PT ;  /* 0x80000000963f7812 */ /* 0x000fe200078e3cff */
[----:B-1----:R-:W-:Y:S02]  /*a860*/  IMAD.WIDE.U32 R14, R151, 0x4, R8 ;  /* 0x00000004970e7825 */ /* 0x002fe400078e0008 */
[----:B------:R-:W-:Y:S02]  /*a870*/  STG.E desc[UR8][R60.64], R155 ;  /* 0x0000009b3c007986 */ /* 0x000fe4000c101908 */
[----:B-----5:R-:W-:Y:S02]  /*a880*/  IMAD.IADD R147, R38, 0x1, R165 ;  /* 0x0000000126937824 */ /* 0x020fe400078e02a5 */
[----:B------:R1:W-:Y:S01]  /*a890*/  STG.E desc[UR8][R10.64], R157 ;  /* 0x0000009d0a007986 */ /* 0x0003e2000c101908 */
[----:B------:R-:W-:Y:S01]  /*a8a0*/  IMAD.IADD R145, R39, 0x1, R86 ;  /* 0x0000000127917824 */ /* 0x000fe200078e0256 */
[----:B------:R-:W-:-:S02]  /*a8b0*/  LOP3.LUT R165, R98, 0x80000000, RZ, 0x3c, !PT ;  /* 0x8000000062a57812 */ /* 0x000fc400078e3cff */
[----:B0-----:R-:W-:Y:S01]  /*a8c0*/  IADD3 R149, PT, PT, R85, 0x1140, R161 ;  /* 0x0000114055957810 */ /* 0x001fe20007ffe0a1 */
[----:B------:R0:W-:Y:S01]  /*a8d0*/  STG.E desc[UR8][R14.64], R159 ;  /* 0x0000009f0e007986 */ /* 0x0001e2000c101908 */
[----:B------:R-:W-:-:S04]  /*a8e0*/  IMAD.WIDE.U32 R58, R147, 0x4, R8 ;  /* 0x00000004933a7825 */ /* 0x000fc800078e0008 */
[----:B------:R-:W-:Y:S01]  /*a8f0*/  IMAD.WIDE.U32 R56, R149, 0x4, R8 ;  /* 0x0000000495387825 */ /* 0x000fe200078e0008 */
[----:B-1----:R-:W-:Y:S02]  /*a900*/  SHF.R.U32.HI R10, RZ, UR14, R114 ;  /* 0x0000000eff0a7c19 */ /* 0x002fe40008011672 */
[----:B------:R-:W-:Y:S02]  /*a910*/  SHF.R.U32.HI R11, RZ, UR14, R116 ;  /* 0x0000000eff0b7c19 */ /* 0x000fe40008011674 */
[----:B------:R1:W-:Y:S01]  /*a920*/  STG.E desc[UR8][R56.64], R163 ;  /* 0x000000a338007986 */ /* 0x0003e2000c101908 */
[----:B------:R-:W-:Y:S01]  /*a930*/  LOP3.LUT R10, R10, UR6, RZ, 0xc0, !PT ;  /* 0x000000060a0a7c12 */ /* 0x000fe2000f8ec0ff */
[----:B------:R-:W-:Y:S01]  /*a940*/  IMAD.WIDE.U32 R60, R145, 0x4, R8 ;  /* 0x00000004913c7825 */ /* 0x000fe200078e0008 */
[----:B0-----:R-:W-:Y:S01]  /*a950*/  SHF.R.U32.HI R14, RZ, UR14, R120 ;  /* 0x0000000eff0e7c19 */ /* 0x001fe20008011678 */
[----:B------:R-:W0:Y:S01]  /*a960*/  LDS R163, [R62+0x7500] ;  /* 0x007500003ea37984 */ /* 0x000e220000000800 */
[----:B------:R-:W-:-:S02]  /*a970*/  LOP3.LUT R11, R11, UR6, RZ, 0xc0, !PT ;  /* 0x000000060b0b7c12 */ /* 0x000fc4000f8ec0ff */
[----:B------:R-:W-:Y:S01]  /*a980*/  SHF.R.U32.HI R15, RZ, UR14, R122 ;  /* 0x0000000eff0f7c19 */ /* 0x000fe2000801167a */
[----:B------:R-:W-:Y:S01]  /*a990*/  STG.E desc[UR8][R58.64], R63 ;  /* 0x0000003f3a007986 */ /* 0x000fe2000c101908 */
[----:B------:R-:W-:Y:S02]  /*a9a0*/  LOP3.LUT R14, R14, UR6, RZ, 0xc0, !PT ;  /* 0x000000060e0e7c12 */ /* 0x000fe4000f8ec0ff */
[----:B------:R-:W-:Y:S01]  /*a9b0*/  LEA R161, R10, UR4, 0x2 ;  /* 0x000000040aa17c11 */ /* 0x000fe2000f8e10ff */
[----:B------:R-:W-:Y:S01]  /*a9c0*/  STG.E desc[UR8][R60.64], R167 ;  /* 0x000000a73c007986 */ /* 0x000fe2000c101908 */
[----:B------:R-:W-:Y:S02]  /*a9d0*/  LEA R159, R11, UR4, 0x2 ;  /* 0x000000040b9f7c11 */ /* 0x000fe4000f8e10ff */
[----:B------:R-:W-:Y:S02]  /*a9e0*/  SHF.R.U32.HI R10, RZ, UR14, R124 ;  /* 0x0000000eff0a7c19 */ /* 0x000fe4000801167c */
[----:B------:R-:W-:Y:S01]  /*a9f0*/  LOP3.LUT R15, R15, UR6, RZ, 0xc0, !PT ;  /* 0x000000060f0f7c12 */ /* 0x000fe2000f8ec0ff */
[----:B------:R-:W-:Y:S01]  /*aa00*/  LDS R161, [R161+0x7500] ;  /* 0x00750000a1a17984 */ /* 0x000fe20000000800 */
[----:B------:R-:W-:-:S02]  /*aa10*/  LEA R157, R14, UR4, 0x2 ;  /* 0x000000040e9d7c11 */ /* 0x000fc4000f8e10ff */
[----:B------:R-:W-:Y:S01]  /*aa20*/  SHF.R.U32.HI R11, RZ, UR14, R126 ;  /* 0x0000000eff0b7c19 */ /* 0x000fe2000801167e */
[----:B------:R-:W2:Y:S01]  /*aa30*/  LDS R159, [R159+0x7500] ;  /* 0x007500009f9f7984 */ /* 0x000ea20000000800 */
[----:B------:R-:W-:Y:S02]  /*aa40*/  SHF.R.U32.HI R14, RZ, UR14, R128 ;  /* 0x0000000eff0e7c19 */ /* 0x000fe40008011680 */
[----:B-1----:R-:W-:Y:S01]  /*aa50*/  SHF.R.U32.HI R56, RZ, UR14, R55 ;  /* 0x0000000eff387c19 */ /* 0x002fe20008011637 */
[----:B------:R-:W1:Y:S01]  /*aa60*/  LDS R157, [R157+0x7500] ;  /* 0x007500009d9d7984 */ /* 0x000e620000000800 */
[----:B------:R-:W-:Y:S02]  /*aa70*/  LOP3.LUT R10, R10, UR6, RZ, 0xc0, !PT ;  /* 0x000000060a0a7c12 */ /* 0x000fe4000f8ec0ff */
[----:B------:R-:W-:Y:S02]  /*aa80*/  LEA R15, R15, UR4, 0x2 ;  /* 0x000000040f0f7c11 */ /* 0x000fe4000f8e10ff */
[----:B------:R-:W-:-:S02]  /*aa90*/  LOP3.LUT R11, R11, UR6, RZ, 0xc0, !PT ;  /* 0x000000060b0b7c12 */ /* 0x000fc4000f8ec0ff */
[----:B------:R-:W-:Y:S01]  /*aaa0*/  LOP3.LUT R14, R14, UR6, RZ, 0xc0, !PT ;  /* 0x000000060e0e7c12 */ /* 0x000fe2000f8ec0ff */
[----:B------:R3:W5:Y:S01]  /*aab0*/  LDS R155, [R15+0x7500] ;  /* 0x007500000f9b7984 */ /* 0x0007620000000800 */
[----:B------:R-:W-:Y:S02]  /*aac0*/  LOP3.LUT R56, R56, UR6, RZ, 0xc0, !PT ;  /* 0x0000000638387c12 */ /* 0x000fe4000f8ec0ff */
[----:B------:R-:W-:Y:S02]  /*aad0*/  LEA R169, R10, UR4, 0x2 ;  /* 0x000000040aa97c11 */ /* 0x000fe4000f8e10ff */
[----:B------:R-:W-:Y:S02]  /*aae0*/  LEA R86, R11, UR4, 0x2 ;  /* 0x000000040b567c11 */ /* 0x000fe4000f8e10ff */
[----:B------:R-:W-:Y:S02]  /*aaf0*/  SHF.R.U32.HI R10, RZ, UR14, R118 ;  /* 0x0000000eff0a7c19 */ /* 0x000fe40008011676 */
[----:B------:R-:W-:Y:S01]  /*ab00*/  LEA R185, R14, UR4, 0x2 ;  /* 0x000000040eb97c11 */ /* 0x000fe2000f8e10ff */
[----:B------:R-:W5:Y:S01]  /*ab10*/  LDS R169, [R169+0x7500] ;  /* 0x00750000a9a97984 */ /* 0x000f620000000800 */
[----:B----4-:R-:W-:Y:S01]  /*ab20*/  SHF.R.U32.HI R11, RZ, UR14, R130 ;  /* 0x0000000eff0b7c19 */ /* 0x010fe20008011682 */
[----:B0-----:R-:W-:Y:S01]  /*ab30*/  IMAD.IADD R163, R40, 0x1, R163 ;  /* 0x0000000128a37824 */ /* 0x001fe200078e02a3 */
[----:B------:R-:W-:Y:S01]  /*ab40*/  LEA R56, R56, UR4, 0x2 ;  /* 0x0000000438387c11 */ /* 0x000fe2000f8e10ff */
[----:B------:R-:W0:Y:S01]  /*ab50*/  LDS R86, [R86+0x7500] ;  /* 0x0075000056567984 */ /* 0x000e220000000800 */
[----:B------:R-:W-:-:S02]  /*ab60*/  SHF.R.U32.HI R14, RZ, UR14, R132 ;  /* 0x0000000eff0e7c19 */ /* 0x000fc40008011684 */
[----:B---3--:R-:W-:Y:S01]  /*ab70*/  SHF.R.U32.HI R15, RZ, UR14, R134 ;  /* 0x0000000eff0f7c19 */ /* 0x008fe20008011686 */
[----:B------:R3:W4:Y:S01]  /*ab80*/  LDS R62, [R56+0x7500] ;  /* 0x00750000383e7984 */ /* 0x0007220000000800 */
[----:B------:R-:W-:Y:S02]  /*ab90*/  LOP3.LUT R10, R10, UR6, RZ, 0xc0, !PT ;  /* 0x000000060a0a7c12 */ /* 0x000fe4000f8ec0ff */
[----:B------:R-:W-:Y:S01]  /*aba0*/  LOP3.LUT R11, R11, UR6, RZ, 0xc0, !PT ;  /* 0x000000060b0b7c12 */ /* 0x000fe2000f8ec0ff */
[----:B------:R-:W4:Y:S01]  /*abb0*/  LDS R185, [R185+0x7500] ;  /* 0x00750000b9b97984 */ /* 0x000f220000000800 */
[----:B------:R-:W-:Y:S02]  /*abc0*/  LOP3.LUT R14, R14, UR6, RZ, 0xc0, !PT ;  /* 0x000000060e0e7c12 */ /* 0x000fe4000f8ec0ff */
[----:B------:R-:W-:Y:S02]  /*abd0*/  LOP3.LUT R15, R15, UR6, RZ, 0xc0, !PT ;  /* 0x000000060f0f7c12 */ /* 0x000fe4000f8ec0ff */
[----:B------:R-:W-:Y:S01]  /*abe0*/  LEA R98, R10, UR4, 0x2 ;  /* 0x000000040a627c11 */ /* 0x000fe2000f8e10ff */
[----:B--2---:R-:W-:Y:S01]  /*abf0*/  IMAD.IADD R159, R42, 0x1, R159 ;  /* 0x000000012a9f7824 */ /* 0x004fe200078e029f */
[----:B------:R-:W-:-:S02]  /*ac00*/  LOP3.LUT R63, R114, 0x80000000, RZ, 0x3c, !PT ;  /* 0x80000000723f7812 */ /* 0x000fc400078e3cff */
[----:B------:R-:W-:Y:S01]  /*ac10*/  LEA R187, R11, UR4, 0x2 ;  /* 0x000000040bbb7c11 */ /* 0x000fe2000f8e10ff */
[--C-:B------:R-:W-:Y:S01]  /*ac20*/  IMAD.WIDE.U32 R10, R163, 0x4, R8.reuse ;  /* 0x00000004a30a7825 */ /* 0x100fe200078e0008 */
[----:B------:R-:W-:Y:S01]  /*ac30*/  LEA R114, R14, UR4, 0x2 ;  /* 0x000000040e727c11 */ /* 0x000fe2000f8e10ff */
[----:B------:R-:W2:Y:S01]  /*ac40*/  LDS R98, [R98+0x7500] ;  /* 0x0075000062627984 */ /* 0x000ea20000000800 */
[----:B------:R-:W-:Y:S01]  /*ac50*/  LEA R189, R15, UR4, 0x2 ;  /* 0x000000040fbd7c11 */ /* 0x000fe2000f8e10ff */
[----:B---3--:R-:W-:Y:S01]  /*ac60*/  IMAD.WIDE.U32 R56, R159, 0x4, R8 ;  /* 0x000000049f387825 */ /* 0x008fe200078e0008 */
[C---:B------:R-:W-:Y:S01]  /*ac70*/  IADD3 R161, PT, PT, R85.reuse, 0x1440, R161 ;  /* 0x0000144055a17810 */ /* 0x040fe20007ffe0a1 */
[----:B------:R-:W3:Y:S01]  /*ac80*/  LDS R187, [R187+0x7500] ;  /* 0x00750000bbbb7984 */ /* 0x000ee20000000800 */
[C---:B-1----:R-:W-:Y:S02]  /*ac90*/  IADD3 R157, PT, PT, R85.reuse, 0x15c0, R157 ;  /* 0x000015c0559d7810 */ /* 0x042fe40007ffe09d */
[----:B-----5:R-:W-:Y:S01]  /*aca0*/  IADD3 R155, PT, PT, R85, 0x1680, R155 ;  /* 0x00001680559b7810 */ /* 0x020fe20007ffe09b */
[----:B------:R-:W1:Y:S01]  /*acb0*/  LDS R114, [R114+0x7500] ;  /* 0x0075000072727984 */ /* 0x000e620000000800 */
[----:B------:R-:W-:Y:S01]  /*acc0*/  IMAD.WIDE.U32 R14, R161, 0x4, R8 ;  /* 0x00000004a10e7825 */ /* 0x000fe200078e0008 */
[----:B------:R-:W-:-:S02]  /*acd0*/  IADD3.X R55, PT, PT, R53, UR11, RZ, P0, !PT ;  /* 0x0000000b35377c10 */ /* 0x000fc400087fe4ff */
[----:B------:R-:W5:Y:S01]  /*ace0*/  LDS R189, [R189+0x7500] ;  /* 0x00750000bdbd7984 */ /* 0x000f620000000800 */
[----:B------:R-:W-:-:S03]  /*acf0*/  IMAD.WIDE.U32 R58, R157, 0x4, R8 ;  /* 0x000000049d3a7825 */ /* 0x000fc600078e0008 */
[----:B------:R4:W-:Y:S01]  /*ad00*/  STG.E desc[UR8][R10.64], R165 ;  /* 0x000000a50a007986 */ /* 0x0009e2000c101908 */
[----:B------:R-:W-:Y:S02]  /*ad10*/  IMAD.IADD R169, R44, 0x1, R169 ;  /* 0x000000012ca97824 */ /* 0x000fe400078e02a9 */
[----:B------:R-:W-:Y:S01]  /*ad20*/  IMAD.WIDE.U32 R60, R155, 0x4, R8 ;  /* 0x000000049b3c7825 */ /* 0x000fe200078e0008 */
[----:B------:R2:W-:Y:S03]  /*ad30*/  STG.E desc[UR8][R14.64], R63 ;  /* 0x0000003f0e007986 */ /* 0x0005e6000c101908 */
[----:B0-----:R-:W-:Y:S01]  /*ad40*/  IMAD.IADD R167, R45, 0x1, R86 ;  /* 0x000000012da77824 */ /* 0x001fe200078e0256 */
[----:B------:R-:W-:Y:S01]  /*ad50*/  STG.E desc[UR8][R56.64], R173 ;  /* 0x000000ad38007986 */ /* 0x000fe2000c101908 */
[----:B----4-:R-:W-:Y:S02]  /*ad60*/  IMAD.IADD R171, R43, 0x1, R62 ;  /* 0x000000012bab7824 */ /* 0x010fe400078e023e */
[----:B------:R-:W-:Y:S01]  /*ad70*/  IMAD.IADD R165, R46, 0x1, R185 ;  /* 0x000000012ea57824 */ /* 0x000fe200078e02b9 */
[----:B------:R0:W-:Y:S01]  /*ad80*/  STG.E desc[UR8][R58.64], R175 ;  /* 0x000000af3a007986 */ /* 0x0001e2000c101908 */
[----:B------:R-:W-:Y:S01]  /*ad90*/  IMAD.WIDE.U32 R10, R169, 0x4, R8 ;  /* 0x00000004a90a7825 */ /* 0x000fe200078e0008 */
[----:B------:R-:W-:-:S02]  /*ada0*/  LOP3.LUT R185, R128, 0x80000000, RZ, 0x3c, !PT ;  /* 0x8000000080b97812 */ /* 0x000fc400078e3cff */
[----:B------:R4:W-:Y:S01]  /*adb0*/  STG.E desc[UR8][R60.64], R177 ;  /* 0x000000b13c007986 */ /* 0x0009e2000c101908 */
[----:B--2---:R-:W-:-:S04]  /*adc0*/  IMAD.WIDE.U32 R62, R171, 0x4, R8 ;  /* 0x00000004ab3e7825 */ /* 0x004fc800078e0008 */
[--C-:B------:R-:W-:Y:S01]  /*add0*/  IMAD.WIDE.U32 R14, R167, 0x4, R8.reuse ;  /* 0x00000004a70e7825 */ /* 0x100fe200078e0008 */
[----:B------:R2:W-:Y:S01]  /*ade0*/  STG.E desc[UR8][R62.64], R179 ;  /* 0x000000b33e007986 */ /* 0x0005e2000c101908 */
[----:B0-----:R-:W-:Y:S02]  /*adf0*/  LOP3.LUT R175, R118, 0x80000000, RZ, 0x3c, !PT ;  /* 0x8000000076af7812 */ /* 0x001fe400078e3cff */
[----:B------:R-:W-:Y:S01]  /*ae00*/  IMAD.WIDE.U32 R56, R165, 0x4, R8 ;  /* 0x00000004a5387825 */ /* 0x000fe200078e0008 */
[----:B------:R0:W-:Y:S01]  /*ae10*/  STG.E desc[UR8][R10.64], R181 ;  /* 0x000000b50a007986 */ /* 0x0001e2000c101908 */
[----:B----4-:R-:W-:Y:S02]  /*ae20*/  LOP3.LUT R177, R130, 0x80000000, RZ, 0x3c, !PT ;  /* 0x8000000082b17812 */ /* 0x010fe400078e3cff */
[----:B------:R-:W-:Y:S01]  /*ae30*/  IMAD.IADD R173, R47, 0x1, R98 ;  /* 0x000000012fad7824 */ /* 0x000fe200078e0262 */
[----:B------:R4:W-:Y:S01]  /*ae40*/  STG.E desc[UR8][R14.64], R183 ;  /* 0x000000b70e007986 */ /* 0x0009e2000c101908 */
[----:B---3--:R-:W-:-:S02]  /*ae50*/  IMAD.IADD R61, R48, 0x1, R187 ;  /* 0x00000001303d7824 */ /* 0x008fc400078e02bb */
[----:B-1----:R-:W-:Y:S01]  /*ae60*/  IMAD.IADD R59, R49, 0x1, R114 ;  /* 0x00000001313b7824 */ /* 0x002fe200078e0272 */
[----:B------:R1:W-:Y:S01]  /*ae70*/  STG.E desc[UR8][R56.64], R185 ;  /* 0x000000b938007986 */ /* 0x0003e2000c101908 */
[----:B-----5:R-:W-:Y:S02]  /*ae80*/  IADD3 R53, PT, PT, R85, 0x1c80, R189 ;  /* 0x00001c8055357810 */ /* 0x020fe40007ffe0bd */
[----:B--2---:R-:W-:Y:S01]  /*ae90*/  LOP3.LUT R63, R132, 0x80000000, RZ, 0x3c, !PT ;  /* 0x80000000843f7812 */ /* 0x004fe200078e3cff */
[----:B0-----:R-:W-:Y:S01]  /*aea0*/  IMAD.WIDE.U32 R10, R173, 0x4, R8 ;  /* 0x00000004ad0a7825 */ /* 0x001fe200078e0008 */
[----:B------:R-:W-:-:S03]  /*aeb0*/  LOP3.LUT R179, R134, 0x80000000, RZ, 0x3c, !PT ;  /* 0x8000000086b37812 */ /* 0x000fc600078e3cff */
[--C-:B----4-:R-:W-:Y:S01]  /*aec0*/  IMAD.WIDE.U32 R14, R61, 0x4, R8.reuse ;  /* 0x000000043d0e7825 */ /* 0x110fe200078e0008 */
[----:B------:R-:W-:Y:S03]  /*aed0*/  STG.E desc[UR8][R10.64], R175 ;  /* 0x000000af0a007986 */ /* 0x000fe6000c101908 */
[--C-:B-1----:R-:W-:Y:S01]  /*aee0*/  IMAD.WIDE.U32 R56, R59, 0x4, R8.reuse ;  /* 0x000000043b387825 */ /* 0x102fe200078e0008 */
[----:B------:R-:W-:Y:S03]  /*aef0*/  STG.E desc[UR8][R14.64], R177 ;  /* 0x000000b10e007986 */ /* 0x000fe6000c101908 */
[----:B------:R-:W-:Y:S01]  /*af00*/  IMAD.WIDE.U32 R8, R53, 0x4, R8 ;  /* 0x0000000435087825 */ /* 0x000fe200078e0008 */
[----:B------:R-:W-:Y:S04]  /*af10*/  STG.E desc[UR8][R56.64], R63 ;  /* 0x0000003f38007986 */ /* 0x000fe8000c101908 */
[----:B------:R0:W-:Y:S01]  /*af20*/  STG.E desc[UR8][R8.64], R179 ;  /* 0x000000b308007986 */ /* 0x0001e2000c101908 */
[----:B------:R-:W-:Y:S08]  /*af30*/  BAR.SYNC.DEFER_BLOCKING 0x0 ;  /* 0x0000000000007b1d */ /* 0x000ff00000010000 */
[----:B0-----:R-:W0:Y:S01]  /*af40*/  LDC.64 R8, c[0x0][0x398] ;  /* 0x0000e600ff087b82 */ /* 0x001e220000000a00 */
[----:B------:R-:W2:Y:S04]  /*af50*/  LDG.E R58, desc[UR8][R54.64] ;  /* 0x00000008363a7981 */ /* 0x000ea8000c1e1900 */
[----:B------:R-:W3:Y:S04]  /*af60*/  LDG.E R60, desc[UR8][R54.64+0x300] ;  /* 0x00030008363c7981 */ /* 0x000ee8000c1e1900 */
        /* <DEDUP_REMOVED lines=37> */
[----:B------:R-:W-:-:S02]  /*b1c0*/  VIADD R3, R3, 0xffffe2c0 ;  /* 0xffffe2c003037836 */ /* 0x000fc40000000000 */
[----:B------:R-:W-:Y:S02]  /*b1d0*/  @!P1 IMAD.IADD R0, R12, 0x1, R64 ;  /* 0x000000010c009824 */ /* 0x000fe400078e0240 */
[----:B------:R-:W-:Y:S01]  /*b1e0*/  VIADD R13, R13, 0x1d40 ;  /* 0x00001d400d0d7836 */ /* 0x000fe20000000000 */
[----:B------:R-:W-:Y:S01]  /*b1f0*/  ISETP.GT.AND P0, PT, R3, 0x1d3f, PT ;  /* 0x00001d3f0300780c */ /* 0x000fe20003f04270 */
[----:B--2---:R-:W-:Y:S04]  /*b200*/  STS [R41], R58 ;  /* 0x0000003a29007388 */ /* 0x004fe80000000800 */
[----:B---3--:R-:W-:Y:S04]  /*b210*/  STS [R41+0x300], R60 ;  /* 0x0003003c29007388 */ /* 0x008fe80000000800 */
[----:B----4-:R-:W-:Y:S04]  /*b220*/  STS [R41+0x600], R62 ;  /* 0x0006003e29007388 */ /* 0x010fe80000000800 */
[----:B-----5:R-:W-:Y:S04]  /*b230*/  STS [R41+0x900], R86 ;  /* 0x0009005629007388 */ /* 0x020fe80000000800 */
[----:B------:R-:W-:Y:S04]  /*b240*/  STS [R41+0xc00], R98 ;  /* 0x000c006229007388 */ /* 0x000fe80000000800 */
[----:B------:R-:W-:Y:S04]  /*b250*/  STS [R41+0xf00], R114 ;  /* 0x000f007229007388 */ /* 0x000fe80000000800 */
[----:B------:R0:W-:Y:S04]  /*b260*/  STS [R41+0x1200], R10 ;  /* 0x0012000a29007388 */ /* 0x0001e80000000800 */
[----:B------:R1:W-:Y:S04]  /*b270*/  STS [R41+0x1500], R14 ;  /* 0x0015000e29007388 */ /* 0x0003e80000000800 */
[----:B------:R-:W-:Y:S01]  /*b280*/  STS [R41+0x1800], R56 ;  /* 0x0018003829007388 */ /* 0x000fe20000000800 */
[----:B0-----:R-:W-:-:S03]  /*b290*/  IMAD.WIDE.U32 R10, R81, 0x4, R8 ;  /* 0x00000004510a7825 */ /* 0x001fc600078e0008 */
[----:B------:R-:W-:Y:S01]  /*b2a0*/  STS [R41+0x1b00], R116 ;  /* 0x001b007429007388 */ /* 0x000fe20000000800 */
[----:B-1----:R-:W-:-:S03]  /*b2b0*/  IMAD.WIDE.U32 R14, R111, 0x4, R8 ;  /* 0x000000046f0e7825 */ /* 0x002fc600078e0008 */
        /* <DEDUP_REMOVED lines=71> */
[----:B0-----:R-:W-:Y:S04]  /*b730*/  STS [R65], R54 ;  /* 0x0000003641007388 */ /* 0x001fe80000000800 */
[----:B-1----:R0:W-:Y:S04]  /*b740*/  STS [R66], R55 ;  /* 0x0000003742007388 */ /* 0x0021e80000000800 */
[----:B--2---:R1:W-:Y:S04]  /*b750*/  STS [R67], R56 ;  /* 0x0000003843007388 */ /* 0x0043e80000000800 */
[----:B---3--:R2:W-:Y:S01]  /*b760*/  STS [R68], R57 ;  /* 0x0000003944007388 */ /* 0x0085e20000000800 */
[----:B0-----:R-:W-:-:S03]  /*b770*/  IMAD.WIDE.U32 R54, R109, 0x4, R8 ;  /* 0x000000046d367825 */ /* 0x001fc600078e0008 */
[----:B----4-:R-:W-:Y:S01]  /*b780*/  STS [R72], R63 ;  /* 0x0000003f48007388 */ /* 0x010fe20000000800 */
[----:B-1----:R-:W-:-:S03]  /*b790*/  IMAD.WIDE.U32 R66, R121, 0x4, R8 ;  /* 0x0000000479427825 */ /* 0x002fc600078e0008 */
[----:B-----5:R0:W-:Y:S01]  /*b7a0*/  STS [R73], R58 ;  /* 0x0000003a49007388 */ /* 0x0201e20000000800 */
[----:B--2---:R-:W-:-:S03]  /*b7b0*/  IMAD.WIDE.U32 R56, R107, 0x4, R8 ;  /* 0x000000046b387825 */ /* 0x004fc600078e0008 */
[----:B------:R1:W-:Y:S04]  /*b7c0*/  STS [R69], R60 ;  /* 0x0000003c45007388 */ /* 0x0003e80000000800 */
[----:B------:R2:W-:Y:S01]  /*b7d0*/  STS [R71], R62 ;  /* 0x0000003e47007388 */ /* 0x0005e20000000800 */
[----:B0-----:R-:W-:-:S03]  /*b7e0*/  IMAD.WIDE.U32 R72, R115, 0x4, R8 ;  /* 0x0000000473487825 */ /* 0x001fc600078e0008 */
[----:B------:R0:W-:Y:S01]  /*b7f0*/  STS [R70], R81 ;  /* 0x0000005146007388 */ /* 0x0001e20000000800 */
[----:B-1----:R-:W-:-:S03]  /*b800*/  IMAD.WIDE.U32 R68, R119, 0x4, R8 ;  /* 0x0000000477447825 */ /* 0x002fc600078e0008 */
[----:B------:R1:W-:Y:S01]  /*b810*/  STS [R80], R111 ;  /* 0x0000006f50007388 */ /* 0x0003e20000000800 */
[----:B--2---:R-:W-:-:S03]  /*b820*/  IMAD.WIDE.U32 R62, R87, 0x4, R8 ;  /* 0x00000004573e7825 */ /* 0x004fc600078e0008 */
[----:B------:R-:W-:Y:S01]  /*b830*/  STS [R82], R175 ;  /* 0x000000af52007388 */ /* 0x000fe20000000800 */
[----:B0-----:R-:W-:-:S03]  /*b840*/  IMAD.WIDE.U32 R70, R117, 0x4, R8 ;  /* 0x0000000475467825 */ /* 0x001fc600078e0008 */
[----:B------:R-:W-:Y:S01]  /*b850*/  STS [R88], R177 ;  /* 0x000000b158007388 */ /* 0x000fe20000000800 */
[----:B-1----:R-:W-:-:S03]  /*b860*/  IMAD.WIDE.U32 R80, R127, 0x4, R8 ;  /* 0x000000047f507825 */ /* 0x002fc600078e0008 */
[----:B------:R-:W-:Y:S01]  /*b870*/  STS [R94], R179 ;  /* 0x000000b35e007388 */ /* 0x000fe20000000800 */
[----:B------:R-:W-:-:S03]  /*b880*/  IMAD.WIDE.U32 R60, R61, 0x4, R8 ;  /* 0x000000043d3c7825 */ /* 0x000fc600078e0008 */
[----:B------:R0:W-:Y:S01]  /*b890*/  STS [R106], R181 ;  /* 0x000000b56a007388 */ /* 0x0001e20000000800 */
[----:B------:R-:W-:-:S03]  /*b8a0*/  IMAD.WIDE.U32 R58, R59, 0x4, R8 ;  /* 0x000000043b3a7825 */ /* 0x000fc600078e0008 */
[----:B------:R1:W-:Y:S04]  /*b8b0*/  STS [R75], R86 ;  /* 0x000000564b007388 */ /* 0x0003e80000000800 */
[----:B------:R-:W-:Y:S01]  /*b8c0*/  STS [R77], R98 ;  /* 0x000000624d007388 */ /* 0x000fe20000000800 */
[----:B0-----:R-:W-:-:S03]  /*b8d0*/  IMAD.WIDE.U32 R106, R147, 0x4, R8 ;  /* 0x00000004936a7825 */ /* 0x001fc600078e0008 */
[----:B------:R0:W-:Y:S01]  /*b8e0*/  STS [R74], R183 ;  /* 0x000000b74a007388 */ /* 0x0001e20000000800 */
[----:B-1----:R-:W-:-:S03]  /*b8f0*/  IMAD.WIDE.U32 R86, R123, 0x4, R8 ;  /* 0x000000047b567825 */ /* 0x002fc600078e0008 */
[----:B------:R1:W-:Y:S04]  /*b900*/  STS [R89], R114 ;  /* 0x0000007259007388 */ /* 0x0003e80000000800 */
[----:B------:R2:W-:Y:S01]  /*b910*/  STS [R76], R185 ;  /* 0x000000b94c007388 */ /* 0x0005e20000000800 */
[----:B0-----:R-:W-:-:S03]  /*b920*/  IMAD.WIDE.U32 R74, R113, 0x4, R8 ;  /* 0x00000004714a7825 */ /* 0x001fc600078e0008 */
[----:B------:R-:W-:Y:S01]  /*b930*/  STS [R78], R187 ;  /* 0x000000bb4e007388 */ /* 0x000fe20000000800 */
[----:B-1----:R-:W-:-:S03]  /*b940*/  IMAD.WIDE.U32 R88, R133, 0x4, R8 ;  /* 0x0000000485587825 */ /* 0x002fc600078e0008 */
[----:B------:R0:W-:Y:S01]  /*b950*/  STS [R108], R189 ;  /* 0x000000bd6c007388 */ /* 0x0001e20000000800 */
[----:B--2---:R-:W-:-:S03]  /*b960*/  IMAD.WIDE.U32 R76, R131, 0x4, R8 ;  /* 0x00000004834c7825 */ /* 0x004fc600078e0008 */
[----:B------:R1:W-:Y:S01]  /*b970*/  STS [R112], R191 ;  /* 0x000000bf70007388 */ /* 0x0003e20000000800 */
[----:B------:R-:W-:-:S03]  /*b980*/  IMAD.WIDE.U32 R114, R159, 0x4, R8 ;  /* 0x000000049f727825 */ /* 0x000fc600078e0008 */
[----:B------:R2:W-:Y:S01]  /*b990*/  STS [R79], R116 ;  /* 0x000000744f007388 */ /* 0x0005e20000000800 */
[----:B0-----:R-:W-:-:S03]  /*b9a0*/  IMAD.WIDE.U32 R108, R145, 0x4, R8 ;  /* 0x00000004916c7825 */ /* 0x001fc600078e0008 */
[----:B------:R0:W-:Y:S01]  /*b9b0*/  STS [R83], R118 ;  /* 0x0000007653007388 */ /* 0x0001e20000000800 */
[----:B-1----:R-:W-:-:S03]  /*b9c0*/  IMAD.WIDE.U32 R112, R161, 0x4, R8 ;  /* 0x00000004a1707825 */ /* 0x002fc600078e0008 */
[----:B------:R-:W-:Y:S01]  /*b9d0*/  STS [R91], R120 ;  /* 0x000000785b007388 */ /* 0x000fe20000000800 */
[----:B--2---:R-:W-:-:S03]  /*b9e0*/  IMAD.WIDE.U32 R116, R157, 0x4, R8 ;  /* 0x000000049d747825 */ /* 0x004fc600078e0008 */
[----:B------:R1:W-:Y:S01]  /*b9f0*/  STS [R95], R122 ;  /* 0x0000007a5f007388 */ /* 0x0003e20000000800 */
[----:B0-----:R-:W-:-:S03]  /*ba00*/  IMAD.WIDE.U32 R118, R155, 0x4, R8 ;  /* 0x000000049b767825 */ /* 0x001fc600078e0008 */
[----:B------:R-:W-:Y:S01]  /*ba10*/  STS [R104], R193 ;  /* 0x000000c168007388 */ /* 0x000fe20000000800 */
[----:B------:R-:W-:-:S03]  /*ba20*/  IMAD.WIDE.U32 R82, R125, 0x4, R8 ;  /* 0x000000047d527825 */ /* 0x000fc600078e0008 */
[----:B------:R0:W-:Y:S01]  /*ba30*/  STS [R97], R124 ;  /* 0x0000007c61007388 */ /* 0x0001e20000000800 */
[----:B-1----:R-:W-:-:S03]  /*ba40*/  IMAD.WIDE.U32 R94, R139, 0x4, R8 ;  /* 0x000000048b5e7825 */ /* 0x002fc600078e0008 */
[----:B------:R1:W-:Y:S01]  /*ba50*/  STS [R99], R126 ;  /* 0x0000007e63007388 */ /* 0x0003e20000000800 */
[----:B------:R-:W-:-:S03]  /*ba60*/  IMAD.WIDE.U32 R122, R169, 0x4, R8 ;  /* 0x00000004a97a7825 */ /* 0x000fc600078e0008 */
[----:B------:R-:W-:Y:S01]  /*ba70*/  STS [R100], R195 ;  /* 0x000000c364007388 */ /* 0x000fe20000000800 */
[----:B0-----:R-:W-:-:S03]  /*ba80*/  IMAD.WIDE.U32 R124, R167, 0x4, R8 ;  /* 0x00000004a77c7825 */ /* 0x001fc600078e0008 */
[----:B------:R0:W-:Y:S01]  /*ba90*/  STS [R101], R128 ;  /* 0x0000008065007388 */ /* 0x0001e20000000800 */
[----:B-1----:R-:W-:-:S03]  /*baa0*/  IMAD.WIDE.U32 R98, R135, 0x4, R8 ;  /* 0x0000000487627825 */ /* 0x002fc600078e0008 */
[----:B------:R-:W-:Y:S01]  /*bab0*/  STS [R102], R197 ;  /* 0x000000c566007388 */ /* 0x000fe20000000800 */
[----:B------:R-:W-:-:S03]  /*bac0*/  IMAD.WIDE.U32 R126, R165, 0x4, R8 ;  /* 0x00000004a57e7825 */ /* 0x000fc600078e0008 */
[----:B------:R1:W-:Y:S01]  /*bad0*/  STS [R103], R130 ;  /* 0x0000008267007388 */ /* 0x0003e20000000800 */
[----:B0-----:R-:W-:-:S03]  /*bae0*/  IMAD.WIDE.U32 R100, R153, 0x4, R8 ;  /* 0x0000000499647825 */ /* 0x001fc600078e0008 */
[----:B------:R0:W-:Y:S01]  /*baf0*/  STS [R110], R199 ;  /* 0x000000c76e007388 */ /* 0x0001e20000000800 */
[----:B------:R-:W-:-:S03]  /*bb00*/  IMAD.WIDE.U32 R78, R129, 0x4, R8 ;  /* 0x00000004814e7825 */ /* 0x000fc600078e0008 */
[----:B------:R-:W-:Y:S01]  /*bb10*/  STS [R93], R132 ;  /* 0x000000845d007388 */ /* 0x000fe20000000800 */
[----:B-1----:R-:W-:-:S03]  /*bb20*/  IMAD.WIDE.U32 R102, R151, 0x4, R8 ;  /* 0x0000000497667825 */ /* 0x002fc600078e0008 */
[----:B------:R1:W-:Y:S01]  /*bb30*/  STS [R90], R201 ;  /* 0x000000c95a007388 */ /* 0x0003e20000000800 */
[----:B0-----:R-:W-:-:S03]  /*bb40*/  IMAD.WIDE.U32 R110, R163, 0x4, R8 ;  /* 0x00000004a36e7825 */ /* 0x001fc600078e0008 */
[----:B------:R0:W-:Y:S01]  /*bb50*/  STS [R105], R134 ;  /* 0x0000008669007388 */ /* 0x0001e20000000800 */
[----:B------:R-:W-:-:S03]  /*bb60*/  IMAD.WIDE.U32 R120, R171, 0x4, R8 ;  /* 0x00000004ab787825 */ /* 0x000fc600078e0008 */
[----:B------:R2:W-:Y:S01]  /*bb70*/  STS [R92], R203 ;  /* 0x000000cb5c007388 */ /* 0x0005e20000000800 */
[----:B-1----:R-:W-:-:S03]  /*bb80*/  IMAD.WIDE.U32 R90, R143, 0x4, R8 ;  /* 0x000000048f5a7825 */ /* 0x002fc600078e0008 */
[----:B------:R1:W-:Y:S01]  /*bb90*/  STS [R96], R205 ;  /* 0x000000cd60007388 */ /* 0x0003e20000000800 */
[--C-:B0-----:R-:W-:Y:S01]  /*bba0*/  IMAD.WIDE.U32 R104, R149, 0x4, R8.reuse ;  /* 0x0000000495687825 */ /* 0x101fe200078e0008 */
[----:B------:R-:W-:Y:S03]  /*bbb0*/  BAR.SYNC.DEFER_BLOCKING 0x0 ;  /* 0x0000000000007b1d */ /* 0x000fe60000010000 */
[----:B--2---:R-:W-:-:S04]  /*bbc0*/  IMAD.WIDE.U32 R92, R141, 0x4, R8 ;  /* 0x000000048d5c7825 */ /* 0x004fc800078e0008 */
[----:B-1----:R-:W-:-:S04]  /*bbd0*/  IMAD.WIDE.U32 R96, R137, 0x4, R8 ;  /* 0x0000000489607825 */ /* 0x002fc800078e0008 */
        /* <DEDUP_REMOVED lines=79> */
[----:B------:R0:W-:Y:S01]  /*c0d0*/  STG.E desc[UR8][R8.64], R205 ;  /* 0x000000cd08007986 */ /* 0x0001e2000c101908 */
[----:B------:R-:W-:Y:S06]  /*c0e0*/  BAR.SYNC.DEFER_BLOCKING 0x0 ;  /* 0x0000000000007b1d */ /* 0x000fec0000010000 */
[----:B------:R-:W-:Y:S05]  /*c0f0*/  @P0 BRA `(.L_x_63) ;  /* 0xffffff9c00680947 */ /* 0x000fea000383ffff */
.L_x_62:
[----:B------:R-:W-:-:S13]  /*c100*/  ISETP.GE.AND P0, PT, R13, R7, PT ;  /* 0x000000070d00720c */ /* 0x000fda0003f06270 */
[----:B---3--:R-:W-:Y:S05]  /*c110*/  @P0 EXIT ;  /* 0x000000000000094d */ /* 0x008fea0003800000 */
[----:B------:R-:W-:Y:S05]  /*c120*/  WARPSYNC.ALL ;  /* 0x0000000000007948 */ /* 0x000fea0003800000 */
[----:B0-----:R-:W0:Y:S01]  /*c130*/  SHFL.IDX PT, R67, R3, RZ, 0x1f ;  /* 0x00001fff03437589 */ /* 0x001e2200000e0000 */
[----:B------:R-:W2:Y:S01]  /*c140*/  LDCU.64 UR4, c[0x0][0x380] ;  /* 0x00007000ff0477ac */ /* 0x000ea20008000a00 */
[C---:B------:R-:W-:Y:S01]  /*c150*/  IADD3 R88, P0, PT, R85.reuse, R13, RZ ;  /* 0x0000000d55587210 */ /* 0x040fe20007f1e0ff */
[C---:B------:R-:W-:Y:S01]  /*c160*/  VIADD R82, R85.reuse, 0xc0 ;  /* 0x000000c055527836 */ /* 0x040fe20000000000 */
[C---:B------:R-:W-:Y:S01]  /*c170*/  LOP3.LUT R63, R85.reuse, 0xc00, RZ, 0xfc, !PT ;  /* 0x00000c00553f7812 */ /* 0x040fe200078efcff */
[----:B------:R-:W-:Y:S01]  /*c180*/  VIADD R81, R85, 0x180 ;  /* 0x0000018055517836 */ /* 0x000fe20000000000 */
[----:B------:R-:W-:Y:S01]  /*c190*/  LEA.HI.X.SX32 R43, R13, RZ, 0x1, P0 ;  /* 0x000000ff0d2b7211 */ /* 0x000fe200000f0eff */
[----:B------:R-:W-:-:S02]  /*c1a0*/  IMAD.SHL.U32 R116, R88, 0x4, RZ ;  /* 0x0000000458747824 */ /* 0x000fc400078e00ff */
[C---:B------:R-:W-:Y:S01]  /*c1b0*/  VIADD R80, R85.reuse, 0x240 ;  /* 0x0000024055507836 */ /* 0x040fe20000000000 */
[----:B------:R-:W-:Y:S01]  /*c1c0*/  SHF.L.U64.HI R88, R88, 0x2, R43 ;  /* 0x0000000258587819 */ /* 0x000fe2000001022b */
[----:B------:R-:W-:Y:S02]  /*c1d0*/  IMAD.MOV.U32 R66, RZ, RZ, 0x7fffffff ;  /* 0x7fffffffff427424 */ /* 0x000fe400078e00ff */
[----:B------:R-:W-:Y:S02]  /*c1e0*/  IMAD.MOV.U32 R86, RZ, RZ, 0x7fffffff ;  /* 0x7fffffffff567424 */ /* 0x000fe400078e00ff */
[----:B------:R-:W-:Y:S02]  /*c1f0*/  IMAD.MOV.U32 R90, RZ, RZ, 0x7fffffff ;  /* 0x7fffffffff5a7424 */ /* 0x000fe400078e00ff */
[----:B------:R-:W-:Y:S02]  /*c200*/  IMAD.MOV.U32 R92, RZ, RZ, 0x7fffffff ;  /* 0x7fffffffff5c7424 */ /* 0x000fe400078e00ff */
[C---:B------:R-:W-:Y:S01]  /*c210*/  VIADD R79, R85.reuse, 0x300 ;  /* 0x00000300554f7836 */ /* 0x040fe20000000000 */
[----:B--2---:R-:W-:Y:S01]  /*c220*/  IADD3 R64, P0, PT, R116, UR4, RZ ;  /* 0x0000000474407c10 */ /* 0x004fe2000ff1e0ff */
[----:B------:R-:W-:-:S02]  /*c230*/  VIADD R78, R85, 0x3c0 ;  /* 0x000003c0554e7836 */ /* 0x000fc40000000000 */
[C---:B------:R-:W-:Y:S01]  /*c240*/  VIADD R77, R85.reuse, 0x480 ;  /* 0x00000480554d7836 */ /* 0x040fe20000000000 */
[----:B------:R-:W-:Y:S01]  /*c250*/  IADD3.X R65, PT, PT, R88, UR5, RZ, P0, !PT ;  /* 0x0000000558417c10 */ /* 0x000fe200087fe4ff */
[C---:B------:R-:W-:Y:S01]  /*c260*/  VIADD R76, R85.reuse, 0x540 ;  /* 0x00000540554c7836 */ /* 0x040fe20000000000 */
[CC--:B0-----:R-:W-:Y:S01]  /*c270*/  ISETP.GE.AND P5, PT, R85.reuse, R67.reuse, PT ;  /* 0x000000435500720c */ /* 0x0c1fe20003fa6270 */
[----:B------:R-:W-:Y:S01]  /*c280*/  VIADD R75, R85, 0x600 ;  /* 0x00000600554b7836 */ /* 0x000fe20000000000 */
[-C--:B------:R-:W-:Y:S01]  /*c290*/  ISETP.GE.AND P6, PT, R82, R67.reuse, PT ;  /* 0x000000435200720c */ /* 0x080fe20003fc6270 */
[----:B------:R-:W-:Y:S01]  /*c2a0*/  IMAD.MOV.U32 R94, RZ, RZ, 0x7fffffff ;  /* 0x7fffffffff5e7424 */ /* 0x000fe200078e00ff */
[-C--:B------:R-:W-:Y:S01]  /*c2b0*/  ISETP.GE.AND P0, PT, R81, R67.reuse, PT ;  /* 0x000000435100720c */ /* 0x080fe20003f06270 */
[----:B------:R-:W-:Y:S01]  /*c2c0*/  IMAD.MOV.U32 R96, RZ, RZ, 0x7fffffff ;  /* 0x7fffffffff607424 */ /* 0x000fe200078e00ff */
[-C--:B------:R-:W-:Y:S01]  /*c2d0*/  ISETP.GE.AND P3, PT, R80, R67.reuse, PT ;  /* 0x000000435000720c */ /* 0x080fe20003f66270 */
[----:B------:R-:W-:Y:S01]  /*c2e0*/  IMAD.MOV.U32 R98, RZ, RZ, 0x7fffffff ;  /* 0x7fffffffff627424 */ /* 0x000fe200078e00ff */
[----:B------:R-:W-:Y:S01]  /*c2f0*/  ISETP.GE.AND P4, PT, R79, R67, PT ;  /* 0x000000434f00720c */ /* 0x000fe20003f86270 */
[----:B------:R-:W-:-:S02]  /*c300*/  IMAD.MOV.U32 R100, RZ, RZ, 0x7fffffff ;  /* 0x7fffffffff647424 */ /* 0x000fc400078e00ff */
[----:B------:R-:W-:Y:S02]  /*c310*/  IMAD.MOV.U32 R102, RZ, RZ, 0x7fffffff ;  /* 0x7fffffffff667424 */ /* 0x000fe400078e00ff */
[C---:B------:R-:W-:Y:S01]  /*c320*/  VIADD R74, R85.reuse, 0x6c0 ;  /* 0x000006c0554a7836 */ /* 0x040fe20000000000 */
[----:B------:R-:W2:Y:S01]  /*c330*/  @!P5 LDG.E R66, desc[UR8][R64.64] ;  /* 0x000000084042d981 */ /* 0x000ea2000c1e1900 */
[-C--:B------:R-:W-:Y:S01]  /*c340*/  ISETP.GE.AND P5, PT, R78, R67.reuse, PT ;  /* 0x000000434e00720c */ /* 0x080fe20003fa6270 */
[C---:B------:R-:W-:Y:S02]  /*c350*/  VIADD R73, R85.reuse, 0x780 ;  /* 0x0000078055497836 */ /* 0x040fe40000000000 */
[----:B------:R-:W-:Y:S01]  /*c360*/  VIADD R72, R85, 0x840 ;  /* 0x0000084055487836 */ /* 0x000fe20000000000 */
[----:B------:R-:W3:Y:S01]  /*c370*/  @!P6 LDG.E R86, desc[UR8][R64.64+0x300] ;  /* 0x000300084056e981 */ /* 0x000ee2000c1e1900 */
[----:B------:R-:W-:Y:S01]  /*c380*/  ISETP.GE.AND P6, PT, R77, R67, PT ;  /* 0x000000434d00720c */ /* 0x000fe20003fc6270 */
[----:B------:R-:W-:-:S02]  /*c390*/  VIADD R71, R85, 0x900 ;  /* 0x0000090055477836 */ /* 0x000fc40000000000 */
[----:B------:R-:W-:Y:S01]  /*c3a0*/  VIADD R70, R85, 0x9c0 ;  /* 0x000009c055467836 */ /* 0x000fe20000000000 */
[----:B------:R-:W5:Y:S01]  /*c3b0*/  @!P0 LDG.E R90, desc[UR8][R64.64+0x600] ;  /* 0x00060008405a8981 */ /* 0x000f62000c1e1900 */
[-C--:B------:R-:W-:Y:S01]  /*c3c0*/  ISETP.GE.AND P0, PT, R76, R67.reuse, PT ;  /* 0x000000434c00720c */ /* 0x080fe20003f06270 */
[----:B------:R-:W-:Y:S02]  /*c3d0*/  IMAD.MOV.U32 R104, RZ, RZ, 0x7fffffff ;  /* 0x7fffffffff687424 */ /* 0x000fe400078e00ff */
[----:B------:R-:W-:Y:S01]  /*c3e0*/  IMAD.MOV.U32 R106, RZ, RZ, 0x7fffffff ;  /* 0x7fffffffff6a7424 */ /* 0x000fe200078e00ff */
[----:B------:R-:W4:Y:S01]  /*c3f0*/  @!P3 LDG.E R92, desc[UR8][R64.64+0x900] ;  /* 0x00090008405cb981 */ /* 0x000f22000c1e1900 */
[-C--:B------:R-:W-:Y:S01]  /*c400*/  ISETP.GE.AND P3, PT, R75, R67.reuse, PT ;  /* 0x000000434b00720c */ /* 0x080fe20003f66270 */
[----:B------:R-:W-:Y:S02]  /*c410*/  IMAD.MOV.U32 R108, RZ, RZ, 0x7fffffff ;  /* 0x7fffffffff6c7424 */ /* 0x000fe400078e00ff */
[----:B------:R-:W-:Y:S01]  /*c420*/  IMAD.MOV.U32 R110, RZ, RZ, 0x7fffffff ;  /* 0x7fffffffff6e7424 */ /* 0x000fe200078e00ff */
[----:B------:R-:W4:Y:S01]  /*c430*/  @!P4 LDG.E R94, desc[UR8][R64.64+0xc00] ;  /* 0x000c0008405ec981 */ /* 0x000f22000c1e1900 */
[----:B------:R-:W-:Y:S01]  /*c440*/  ISETP.GE.AND P4, PT, R74, R67, PT ;  /* 0x000000434a00720c */ /* 0x000fe20003f86270 */
[----:B------:R-:W-:-:S02]  /*c450*/  IMAD.MOV.U32 R112, RZ, RZ, 0x7fffffff ;  /* 0x7fffffffff707424 */ /* 0x000fc400078e00ff */
[----:B------:R-:W-:Y:S01]  /*c460*/  VIADD R69, R85, 0xa80 ;  /* 0x00000a8055457836 */ /* 0x000fe20000000000 */
[----:B------:R-:W4:Y:S01]  /*c470*/  @!P5 LDG.E R96, desc[UR8][R64.64+0xf00] ;  /* 0x000f00084060d981 */ /* 0x000f22000c1e1900 */
[-C--:B------:R-:W-:Y:S01]  /*c480*/  ISETP.GE.AND P5, PT, R73, R67.reuse, PT ;  /* 0x000000434900720c */ /* 0x080fe20003fa6270 */
[C---:B------:R-:W-:Y:S02]  /*c490*/  VIADD R68, R85.reuse, 0xb40 ;  /* 0x00000b4055447836 */ /* 0x040fe40000000000 */
[C---:B------:R-:W-:Y:S01]  /*c4a0*/  VIADD R62, R85.reuse, 0xcc0 ;  /* 0x00000cc0553e7836 */ /* 0x040fe20000000000 */
[----:B------:R-:W4:Y:S01]  /*c4b0*/  @!P6 LDG.E R98, desc[UR8][R64.64+0x1200] ;  /* 0x001200084062e981 */ /* 0x000f22000c1e1900 */
[-C--:B------:R-:W-:Y:S01]  /*c4c0*/  ISETP.GE.AND P6, PT, R72, R67.reuse, PT ;  /* 0x000000434800720c */ /* 0x080fe20003fc6270 */
[----:B------:R-:W-:Y:S02]  /*c4d0*/  VIADD R61, R85, 0xd80 ;  /* 0x00000d80553d7836 */ /* 0x000fe40000000000 */
[----:B------:R-:W-:Y:S01]  /*c4e0*/  IMAD.MOV.U32 R114, RZ, RZ, 0x7fffffff ;  /* 0x7fffffffff727424 */ /* 0x000fe200078e00ff */
[----:B------:R-:W4:Y:S01]  /*c4f0*/  @!P0 LDG.E R100, desc[UR8][R64.64+0x1500] ;  /* 0x0015000840648981 */ /* 0x000f22000c1e1900 */
[----:B------:R-:W-:Y:S01]  /*c500*/  ISETP.GE.AND P0, PT, R71, R67, PT ;  /* 0x000000434700720c */ /* 0x000fe20003f06270 */
[----:B------:R-:W-:-:S02]  /*c510*/  IMAD.MOV.U32 R118, RZ, RZ, 0x7fffffff ;  /* 0x7fffffffff767424 */ /* 0x000fc400078e00ff */
[----:B------:R-:W-:Y:S01]  /*c520*/  IMAD.MOV.U32 R120, RZ, RZ, 0x7fffffff ;  /* 0x7fffffffff787424 */ /* 0x000fe200078e00ff */
[----:B------:R-:W4:Y:S01]  /*c530*/  @!P3 LDG.E R102, desc[UR8][R64.64+0x1800] ;  /* 0x001800084066b981 */ /* 0x000f22000c1e1900 */
[-C--:B------:R-:W-:Y:S01]  /*c540*/  ISETP.GE.AND P3, PT, R70, R67.reuse, PT ;  /* 0x000000434600720c */ /* 0x080fe20003f66270 */
[----:B------:R-:W-:Y:S02]  /*c550*/  IMAD.MOV.U32 R122, RZ, RZ, 0x7fffffff ;  /* 0x7fffffffff7a7424 */ /* 0x000fe400078e00ff */
[----:B------:R-:W-:Y:S01]  /*c560*/  IMAD.MOV.U32 R124, RZ, RZ, 0x7fffffff ;  /* 0x7fffffffff7c7424 */ /* 0x000fe200078e00ff */
[----:B------:R-:W4:Y:S01]  /*c570*/  @!P4 LDG.E R104, desc[UR8][R64.64+0x1b00] ;  /* 0x001b00084068c981 */ /* 0x000f22000c1e1900 */
[-C--:B------:R-:W-:Y:S01]  /*c580*/  ISETP.GE.AND P4, PT, R69, R67.reuse, PT ;  /* 0x000000434500720c */ /* 0x080fe20003f86270 */
[C---:B------:R-:W-:Y:S02]  /*c590*/  VIADD R60, R85.reuse, 0xe40 ;  /* 0x00000e40553c7836 */ /* 0x040fe40000000000 */
[C---:B------:R-:W-:Y:S01]  /*c5a0*/  VIADD R59, R85.reuse, 0xf00 ;  /* 0x00000f00553b7836 */ /* 0x040fe20000000000 */
[----:B------:R-:W4:Y:S01]  /*c5b0*/  @!P5 LDG.E R106, desc[UR8][R64.64+0x1e00] ;  /* 0x001e0008406ad981 */ /* 0x000f22000c1e1900 */
[----:B------:R-:W-:Y:S01]  /*c5c0*/  ISETP.GE.AND P5, PT, R68, R67, PT ;  /* 0x000000434400720c */ /* 0x000fe20003fa6270 */
[----:B------:R-:W-:-:S02]  /*c5d0*/  VIADD R58, R85, 0xfc0 ;  /* 0x00000fc0553a7836 */ /* 0x000fc40000000000 */
[----:B------:R-:W-:Y:S01]  /*c5e0*/  VIADD R57, R85, 0x1080 ;  /* 0x0000108055397836 */ /* 0x000fe20000000000 */
[----:B------:R-:W4:Y:S01]  /*c5f0*/  @!P6 LDG.E R108, desc[UR8][R64.64+0x2100] ;  /* 0x00210008406ce981 */ /* 0x000f22000c1e1900 */
[-C--:B------:R-:W-:Y:S01]  /*c600*/  ISETP.GE.AND P6, PT, R63, R67.reuse, PT ;  /* 0x000000433f00720c */ /* 0x080fe20003fc6270 */
[----:B------:R-:W-:Y:S02]  /*c610*/  VIADD R56, R85, 0x1140 ;  /* 0x0000114055387836 */ /* 0x000fe40000000000 */
        /* <DEDUP_REMOVED lines=8> */
[----:B------:R-:W-:Y:S01]  /*c6a0*/  IMAD.MOV.U32 R134, RZ, RZ, 0x7fffffff ;  /* 0x7fffffffff867424 */ /* 0x000fe200078e00ff */
[----:B------:R-:W4:Y:S01]  /*c6b0*/  @!P4 LDG.E R114, desc[UR8][R64.64+0x2a00] ;  /* 0x002a00084072c981 */ /* 0x000f22000c1e1900 */
[-C--:B------:R-:W-:Y:S01]  /*c6c0*/  ISETP.GE.AND P4, PT, R60, R67.reuse, PT ;  /* 0x000000433c00720c */ /* 0x080fe20003f86270 */
[C---:B------:R-:W-:Y:S02]  /*c6d0*/  VIADD R55, R85.reuse, 0x1200 ;  /* 0x0000120055377836 */ /* 0x040fe40000000000 */
[----:B------:R-:W-:Y:S01]  /*c6e0*/  VIADD R54, R85, 0x12c0 ;  /* 0x000012c055367836 */ /* 0x000fe20000000000 */
[----:B------:R-:W4:Y:S01]  /*c6f0*/  @!P5 LDG.E R118, desc[UR8][R64.64+0x2d00] ;  /* 0x002d00084076d981 */ /* 0x000f22000c1e1900 */
[-C--:B------:R-:W-:Y:S01]  /*c700*/  ISETP.GE.AND P5, PT, R59, R67.reuse, PT ;  /* 0x000000433b00720c */ /* 0x080fe20003fa6270 */
[C---:B------:R-:W-:Y:S02]  /*c710*/  VIADD R53, R85.reuse, 0x1380 ;  /* 0x0000138055357836 */ /* 0x040fe40000000000 */
[C---:B------:R-:W-:Y:S01]  /*c720*/  VIADD R52, R85.reuse, 0x1440 ;  /* 0x0000144055347836 */ /* 0x040fe20000000000 */
[----:B------:R-:W4:Y:S01]  /*c730*/  @!P6 LDG.E R120, desc[UR8][R64.64+0x3000] ;  /* 0x003000084078e981 */ /* 0x000f22000c1e1900 */
[----:B------:R-:W-:Y:S01]  /*c740*/  ISETP.GE.AND P6, PT, R58, R67, PT ;  /* 0x000000433a00720c */ /* 0x000fe20003fc6270 */
[----:B------:R-:W-:-:S02]  /*c750*/  VIADD R51, R85, 0x1500 ;  /* 0x0000150055337836 */ /* 0x000fc40000000000 */
[----:B------:R-:W-:Y:S01]  /*c760*/  IMAD.MOV.U32 R136, RZ, RZ, 0x7fffffff ;  /* 0x7fffffffff887424 */ /* 0x000fe200078e00ff */
[----:B------:R-:W4:Y:S01]  /*c770*/  @!P0 LDG.E R122, desc[UR8][R64.64+0x3300] ;  /* 0x00330008407a8981 */ /* 0x000f22000c1e1900 */
        /* <DEDUP_REMOVED lines=8> */
[-C--:B------:R-:W-:Y:S01]  /*c800*/  ISETP.GE.AND P4, PT, R55, R67.reuse, PT ;  /* 0x000000433700720c */ /* 0x080fe20003f86270 */
[C---:B------:R-:W-:Y:S01]  /*c810*/  VIADD R50, R85.reuse, 0x15c0 ;  /* 0x000015c055327836 */ /* 0x040fe20000000000 */
[C---:B------:R-:W-:Y:S01]  /*c820*/  LOP3.LUT R44, R85.reuse, 0x1800, RZ, 0xfc, !PT ;  /* 0x00001800552c7812 */ /* 0x040fe200078efcff */
[----:B------:R-:W4:Y:S01]  /*c830*/  @!P5 LDG.E R128, desc[UR8][R64.64+0x3c00] ;  /* 0x003c00084080d981 */ /* 0x000f22000c1e1900 */
[-C--:B------:R-:W-:Y:S01]  /*c840*/  ISETP.GE.AND P5, PT, R54, R67.reuse, PT ;  /* 0x000000433600720c */ /* 0x080fe20003fa6270 */
[----:B------:R-:W-:Y:S01]  /*c850*/  VIADD R49, R85, 0x1680 ;  /* 0x0000168055317836 */ /* 0x000fe20000000000 */
[----:B------:R-:W0:Y:S01]  /*c860*/  LDCU UR4, c[0x0][0x3b8] ;  /* 0x00007700ff0477ac */ /* 0x000e220008000800 */
[----:B------:R-:W4:Y:S01]  /*c870*/  @!P6 LDG.E R130, desc[UR8][R64.64+0x3f00] ;  /* 0x003f00084082e981 */ /* 0x000f22000c1e1900 */
[-C--:B------:R-:W-:Y:S01]  /*c880*/  ISETP.GE.AND P6, PT, R53, R67.reuse, PT ;  /* 0x000000433500720c */ /* 0x080fe20003fc6270 */
[C---:B------:R-:W-:Y:S01]  /*c890*/  VIADD R48, R85.reuse, 0x1740 ;  /* 0x0000174055307836 */ /* 0x040fe20000000000 */
[----:B------:R-:W1:Y:S01]  /*c8a0*/  LDCU UR15, c[0x0][0x3b4] ;  /* 0x00007680ff0f77ac */ /* 0x000e620008000800 */
        /* <DEDUP_REMOVED lines=14> */
[----:B------:R-:W-:-:S02]  /*c990*/  VIADD R45, R85, 0x1980 ;  /* 0x00001980552d7836 */ /* 0x000fc40000000000 */
[C---:B------:R-:W-:Y:S01]  /*c9a0*/  VIADD R47, R85.reuse, 0x1a40 ;  /* 0x00001a40552f7836 */ /* 0x040fe20000000000 */
[----:B------:R-:W4:Y:S01]  /*c9b0*/  @!P6 LDG.E R140, desc[UR8][R64.64+0x4e00] ;  /* 0x004e0008408ce981 */ /* 0x000f22000c1e1900 */
[-C--:B------:R-:W-:Y:S01]  /*c9c0*/  ISETP.GE.AND P6, PT, R48, R67.reuse, PT ;  /* 0x000000433000720c */ /* 0x080fe20003fc6270 */
[C---:B------:R-:W-:Y:S02]  /*c9d0*/  VIADD R42, R85.reuse, 0x1b00 ;  /* 0x00001b00552a7836 */ /* 0x040fe40000000000 */
[C---:B------:R-:W-:Y:S01]  /*c9e0*/  VIADD R40, R85.reuse, 0x1c80 ;  /* 0x00001c8055287836 */ /* 0x040fe20000000000 */
[----:B------:R-:W4:Y:S01]  /*c9f0*/  @!P0 LDG.E R142, desc[UR8][R64.64+0x5100] ;  /* 0x00510008408e8981 */ /* 0x000f22000c1e1900 */
[-C--:B------:R-:W-:Y:S01]  /*ca00*/  ISETP.GE.AND P0, PT, R44, R67.reuse, PT ;  /* 0x000000432c00720c */ /* 0x080fe20003f06270 */
[----:B------:R-:W-:Y:S02]  /*ca10*/  IMAD.MOV.U32 R156, RZ, RZ, 0x7fffffff ;  /* 0x7fffffffff9c7424 */ /* 0x000fe400078e00ff */
[----:B------:R-:W-:Y:S01]  /*ca20*/  IMAD.MOV.U32 R158, RZ, RZ, 0x7fffffff ;  /* 0x7fffffffff9e7424 */ /* 0x000fe200078e00ff */
        /* <DEDUP_REMOVED lines=10> */
[C-C-:B------:R-:W-:Y:S02]  /*cad0*/  IMAD R83, R85.reuse, 0x98, R41.reuse ;  /* 0x0000009855537824 */ /* 0x140fe400078e0229 */
[----:B------:R-:W-:Y:S01]  /*cae0*/  IMAD R208, R85, 0x80, R41 ;  /* 0x0000008055d07824 */ /* 0x000fe200078e0229 */
[----:B------:R-:W4:Y:S01]  /*caf0*/  @!P6 LDG.E R150, desc[UR8][R64.64+0x5d00] ;  /* 0x005d00084096e981 */ /* 0x000f22000c1e1900 */
[-C--:B------:R-:W-:Y:S01]  /*cb00*/  ISETP.GE.AND P6, PT, R42, R67.reuse, PT ;  /* 0x000000432a00720c */ /* 0x080fe20003fc6270 */
[----:B------:R-:W1:Y:S02]  /*cb10*/  LDCU.64 UR16, c[0x0][0x390] ;  /* 0x00007200ff1077ac */ /* 0x000e640008000a00 */
[----:B------:R-:W4:Y:S01]  /*cb20*/  @!P0 LDG.E R152, desc[UR8][R64.64+0x6000] ;  /* 0x0060000840988981 */ /* 0x000f22000c1e1900 */
[----:B------:R-:W-:-:S03]  /*cb30*/  ISETP.GE.AND P0, PT, R43, R67, PT ;  /* 0x000000432b00720c */ /* 0x000fc60003f06270 */
[----:B------:R-:W4:Y:S01]  /*cb40*/  @!P3 LDG.E R154, desc[UR8][R64.64+0x6300] ;  /* 0x00630008409ab981 */ /* 0x000f22000c1e1900 */
[----:B------:R-:W-:-:S03]  /*cb50*/  ISETP.GE.AND P3, PT, R40, R67, PT ;  /* 0x000000432800720c */ /* 0x000fc60003f66270 */
[----:B------:R-:W4:Y:S04]  /*cb60*/  @!P4 LDG.E R156, desc[UR8][R64.64+0x6600] ;  /* 0x00660008409cc981 */ /* 0x000f28000c1e1900 */
[----:B------:R-:W4:Y:S04]  /*cb70*/  @!P5 LDG.E R158, desc[UR8][R64.64+0x6900] ;  /* 0x00690008409ed981 */ /* 0x000f28000c1e1900 */
[----:B------:R-:W4:Y:S04]  /*cb80*/  @!P6 LDG.E R160, desc[UR8][R64.64+0x6c00] ;  /* 0x006c000840a0e981 */ /* 0x000f28000c1e1900 */
[----:B------:R-:W4:Y:S04]  /*cb90*/  @!P0 LDG.E R162, desc[UR8][R64.64+0x6f00] ;  /* 0x006f000840a28981 */ /* 0x000f28000c1e1900 */
[----:B------:R-:W4:Y:S01]  /*cba0*/  @!P3 LDG.E R164, desc[UR8][R64.64+0x7200] ;  /* 0x0072000840a4b981 */ /* 0x000f22000c1e1900 */
[----:B0-----:R-:W-:-:S03]  /*cbb0*/  UBMSK UR4, URZ, UR4 ;  /* 0x00000004ff04729b */ /* 0x001fc60008000000 */
[----:B--2---:R-:W-:Y:S04]  /*cbc0*/  STS [R41], R66 ;  /* 0x0000004229007388 */ /* 0x004fe80000000800 */
[----:B---3--:R-:W-:Y:S04]  /*cbd0*/  STS [R41+0x300], R86 ;  /* 0x0003005629007388 */ /* 0x008fe80000000800 */
[----:B-----5:R-:W-:Y:S04]  /*cbe0*/  STS [R41+0x600], R90 ;  /* 0x0006005a29007388 */ /* 0x020fe80000000800 */
[----:B----4-:R-:W-:Y:S04]  /*cbf0*/  STS [R41+0x900], R92 ;  /* 0x0009005c29007388 */ /* 0x010fe80000000800 */
        /* <DEDUP_REMOVED lines=46> */
[----:B0-----:R-:W-:-:S03]  /*cee0*/  LOP3.LUT R100, R100, 0x80000000, RZ, 0x3c, !PT ;  /* 0x8000000064647812 */ /* 0x001fc600078e3cff */
[----:B------:R-:W-:Y:S04]  /*cef0*/  LDS R113, [R83+0x28] ;  /* 0x0000280053717984 */ /* 0x000fe80000000800 */
[----:B------:R-:W-:Y:S01]  /*cf00*/  LDS R111, [R83+0x2c] ;  /* 0x00002c00536f7984 */ /* 0x000fe20000000800 */
[----:B-1----:R-:W-:-:S03]  /*cf10*/  SHF.R.U32.HI R64, RZ, UR15, R100 ;  /* 0x0000000fff407c19 */ /* 0x002fc60008011664 */
[----:B------:R-:W-:Y:S04]  /*cf20*/  LDS R109, [R83+0x30] ;  /* 0x00003000536d7984 */ /* 0x000fe80000000800 */
        /* <DEDUP_REMOVED lines=26> */
[----:B------:R-:W-:Y:S01]  /*d0d0*/  BAR.SYNC.DEFER_BLOCKING 0x0 ;  /* 0x0000000000007b1d */ /* 0x000fe20000010000 */
        /* <DEDUP_REMOVED lines=39> */
[----:B------:R-:W0:Y:S01]  /*d350*/  LDS.U16 R106, [R103] ;  /* 0x00000000676a7984 */ /* 0x000e220000000400 */
        /* <DEDUP_REMOVED lines=10> */
[----:B------:R-:W0:Y:S01]  /*d400*/  LDS.U16 R110, [R108] ;  /* 0x000000006c6e7984 */ /* 0x000e220000000400 */
        /* <DEDUP_REMOVED lines=481> */
[----:B------:R-:W0:Y:S01]  /*f220*/  SHFL.UP P0, R240, R87, 0x8, RZ ;  /* 0x0500000057f07989 */ /* 0x000e2200000000ff */
[----:B------:R-:W-:Y:S01]  /*f230*/  ISETP.NE.AND P3, PT, R4, 0x1f, PT ;  /* 0x0000001f0400780c */ /* 0x000fe20003f65270 */
[----:B0-----:R-:W-:-:S05]  /*f240*/  @P0 IMAD.IADD R240, R87, 0x1, R240 ;  /* 0x0000000157f00824 */ /* 0x001fca00078e02f0 */
[----:B------:R-:W0:Y:S01]  /*f250*/  SHFL.UP P0, R245, R240, 0x10, RZ ;  /* 0x06000000f0f57989 */ /* 0x000e2200000000ff */
[----:B------:R-:W1:Y:S01]  /*f260*/  S2UR UR6, SR_CgaCtaId ;  /* 0x00000000000679c3 */ /* 0x000e620000008800 */
[----:B------:R-:W-:Y:S01]  /*f270*/  UMOV UR5, 0x400 ;  /* 0x0000040000057882 */ /* 0x000fe20000000000 */
[----:B0-----:R-:W-:-:S05]  /*f280*/  @P0 IMAD.IADD R245, R240, 0x1, R245 ;  /* 0x00000001f0f50824 */ /* 0x001fca00078e02f5 */
[----:B------:R-:W-:Y:S01]  /*f290*/  @!P3 STS [R6+0x6300], R245 ;  /* 0x006300f50600b388 */ /* 0x000fe20000000800 */
[----:B-1----:R-:W-:Y:S01]  /*f2a0*/  ULEA UR5, UR6, UR5, 0x18 ;  /* 0x0000000506057291 */ /* 0x002fe2000f8ec0ff */
[----:B------:R-:W-:Y:S08]  /*f2b0*/  BAR.SYNC.DEFER_BLOCKING 0x0 ;  /* 0x0000000000007b1d */ /* 0x000ff00000010000 */
[----:B------:R-:W0:Y:S04]  /*f2c0*/  LDS.128 R64, [UR5+0x6300] ;  /* 0x00630005ff407984 */ /* 0x000e280008000c00 */
[----:B------:R-:W1:Y:S01]  /*f2d0*/  LDS.64 R86, [UR5+0x6310] ;  /* 0x00631005ff567984 */ /* 0x000e620008000a00 */
[----:B------:R-:W-:-:S02]  /*f2e0*/  ISETP.NE.AND P0, PT, R5, 0x2, PT ;  /* 0x000000020500780c */ /* 0x000fc40003f05270 */
[----:B------:R-:W-:Y:S02]  /*f2f0*/  ISETP.NE.AND P4, PT, R4, RZ, PT ;  /* 0x000000ff0400720c */ /* 0x000fe40003f85270 */
        /* <DEDUP_REMOVED lines=8> */
[----:B-1----:R-:W-:-:S03]  /*f380*/  IMAD.IADD R86, R67, 0x1, R86 ;  /* 0x0000000143567824 */ /* 0x002fc600078e0256 */
[----:B------:R-:W-:Y:S02]  /*f390*/  SEL R65, R67, R64, !P0 ;  /* 0x0000004043417207 */ /* 0x000fe40004000000 */
[----:B------:R-:W-:Y:S01]  /*f3a0*/  ISETP.GT.U32.OR P0, PT, R85, 0x1f, P4 ;  /* 0x0000001f5500780c */ /* 0x000fe20002704470 */
[----:B------:R-:W-:Y:S01]  /*f3b0*/  IMAD.IADD R64, R245, 0x1, -R238 ;  /* 0x00000001f5407824 */ /* 0x000fe200078e0aee */
[----:B------:R-:W-:Y:S01]  /*f3c0*/  SEL R65, R86, R65, !P3 ;  /* 0x0000004156417207 */ /* 0x000fe20005800000 */
[----:B------:R-:W-:-:S03]  /*f3d0*/  IMAD.IADD R87, R87, 0x1, R86 ;  /* 0x0000000157577824 */ /* 0x000fc600078e0256 */
[----:B------:R-:W-:-:S05]  /*f3e0*/  SEL R66, R64, RZ, P4 ;  /* 0x000000ff40427207 */ /* 0x000fca0002000000 */
[----:B------:R-:W-:Y:S02]  /*f3f0*/  @P2 IMAD.IADD R64, R65, 0x1, R66 ;  /* 0x0000000141402824 */ /* 0x000fe400078e0242 */
[----:B------:R-:W-:-:S05]  /*f400*/  @!P0 IMAD.U32 R64, R87, 0x10000, RZ ;  /* 0x0001000057408824 */ /* 0x000fca00078e00ff */
[----:B------:R-:W-:Y:S01]  /*f410*/  @!P0 STS [UR5+0x6320], R64 ;  /* 0x00632040ff008988 */ /* 0x000fe20008000805 */
[----:B------:R-:W-:Y:S01]  /*f420*/  BAR.SYNC.DEFER_BLOCKING 0x0 ;  /* 0x0000000000007b1d */ /* 0x000fe20000010000 */
[----:B------:R-:W-:-:S13]  /*f430*/  ISETP.NE.AND P2, PT, R85, RZ, PT ;  /* 0x000000ff5500720c */ /* 0x000fda0003f45270 */
[----:B------:R-:W0:Y:S02]  /*f440*/  @P2 LDS R65, [UR5+0x6320] ;  /* 0x00632005ff412984 */ /* 0x000e240008000800 */
[----:B0-----:R-:W-:-:S04]  /*f450*/  @P2 IMAD.IADD R64, R64, 0x1, R65 ;  /* 0x0000000140402824 */ /* 0x001fc800078e0241 */
        /* <DEDUP_REMOVED lines=78> */
[----:B------:R-:W1:Y:S04]  /*f940*/  LDS.U16 R150, [R150] ;  /* 0x0000000096967984 */ /* 0x000e680000000400 */
[----:B------:R-:W-:Y:S04]  /*f950*/  LDS.U16 R152, [R152] ;  /* 0x0000000098987984 */ /* 0x000fe80000000400 */
[----:B------:R-:W2:Y:S04]  /*f960*/  LDS.U16 R108, [R154] ;  /* 0x000000009a6c7984 */ /* 0x000ea80000000400 */
[----:B------:R1:W3:Y:S04]  /*f970*/  LDS.U16 R112, [R156] ;  /* 0x000000009c707984 */ /* 0x0002e80000000400 */
[----:B------:R-:W4:Y:S04]  /*f980*/  LDS.U16 R158, [R158] ;  /* 0x000000009e9e7984 */ /* 0x000f280000000400 */
[----:B------:R3:W5:Y:S04]  /*f990*/  LDS.U16 R208, [R160] ;  /* 0x00000000a0d07984 */ /* 0x0007680000000400 */
[----:B------:R-:W5:Y:S04]  /*f9a0*/  LDS.U16 R163, [R163] ;  /* 0x00000000a3a37984 */ /* 0x000f680000000400 */
        /* <DEDUP_REMOVED lines=20> */
[----:B------:R-:W5:Y:S01]  /*faf0*/  LDS.U16 R206, [R206] ;  /* 0x00000000cece7984 */ /* 0x000f620000000400 */
[----:B------:R-:W-:Y:S06]  /*fb00*/  BAR.SYNC.DEFER_BLOCKING 0x0 ;  /* 0x0000000000007b1d */ /* 0x000fec0000010000 */
[----:B0-----:R-:W-:Y:S01]  /*fb10*/  @!P1 STS [R41], R199 ;  /* 0x000000c729009388 */ /* 0x001fe20000000800 */
[----:B-1----:R-:W-:-:S02]  /*fb20*/  IMAD.IADD R156, R151, 0x1, R150 ;  /* 0x00000001979c7824 */ /* 0x002fc400078e0296 */
[----:B------:R-:W-:Y:S01]  /*fb30*/  @!P1 IMAD.IADD R150, R0, 0x1, -R199 ;  /* 0x0000000100969824 */ /* 0x000fe200078e0ac7 */
[----:B------:R-:W-:Y:S08]  /*fb40*/  BAR.SYNC.DEFER_BLOCKING 0x0 ;  /* 0x0000000000007b1d */ /* 0x000ff00000010000 */
[----:B------:R-:W-:Y:S01]  /*fb50*/  BAR.SYNC.DEFER_BLOCKING 0x0 ;  /* 0x0000000000007b1d */ /* 0x000fe20000010000 */
[----:B------:R-:W-:-:S02]  /*fb60*/  IMAD.IADD R103, R106, 0x1, R103 ;  /* 0x000000016a677824 */ /* 0x000fc400078e0267 */
[----:B------:R-:W-:Y:S02]  /*fb70*/  IMAD.IADD R65, R110, 0x1, R65 ;  /* 0x000000016e417824 */ /* 0x000fe400078e0241 */
[----:B------:R-:W-:Y:S01]  /*fb80*/  IMAD.IADD R67, R114, 0x1, R67 ;  /* 0x0000000172437824 */ /* 0x000fe200078e0243 */
[----:B------:R0:W-:Y:S01]  /*fb90*/  @!P1 STS [R41+0x7500], R150 ;  /* 0x0075009629009388 */ /* 0x0001e20000000800 */
[----:B------:R-:W-:Y:S01]  /*fba0*/  IMAD.IADD R64, R133, 0x1, R64 ;  /* 0x0000000185407824 */ /* 0x000fe200078e0240 */
[----:B------:R-:W-:Y:S01]  /*fbb0*/  LEA R103, R103, UR5, 0x2 ;  /* 0x0000000567677c11 */ /* 0x000fe2000f8e10ff */
[----:B------:R-:W-:Y:S01]  /*fbc0*/  BAR.SYNC.DEFER_BLOCKING 0x0 ;  /* 0x0000000000007b1d */ /* 0x000fe20000010000 */
[----:B------:R-:W-:Y:S02]  /*fbd0*/  IMAD.IADD R66, R137, 0x1, R66 ;  /* 0x0000000189427824 */ /* 0x000fe400078e0242 */
[----:B------:R-:W-:Y:S02]  /*fbe0*/  IMAD.IADD R146, R139, 0x1, R138 ;  /* 0x000000018b927824 */ /* 0x000fe400078e028a */
[----:B--2---:R-:W-:Y:S01]  /*fbf0*/  IMAD.IADD R155, R155, 0x1, R108 ;  /* 0x000000019b9b7824 */ /* 0x004fe200078e026c */
[----:B------:R-:W-:Y:S01]  /*fc00*/  LEA R108, R65, UR5, 0x2 ;  /* 0x00000005416c7c11 */ /* 0x000fe2000f8e10ff */
[----:B------:R-:W-:-:S02]  /*fc10*/  IMAD.IADD R140, R141, 0x1, R140 ;  /* 0x000000018d8c7824 */ /* 0x000fc400078e028c */
[----:B---3--:R-:W-:Y:S01]  /*fc20*/  IMAD.IADD R160, R157, 0x1, R112 ;  /* 0x000000019da07824 */ /* 0x008fe200078e0270 */
[----:B------:R-:W-:Y:S01]  /*fc30*/  LEA R112, R67, UR5, 0x2 ;  /* 0x0000000543707c11 */ /* 0x000fe2000f8e10ff */
[----:B------:R-:W-:Y:S01]  /*fc40*/  IMAD.IADD R154, R143, 0x1, R142 ;  /* 0x000000018f9a7824 */ /* 0x000fe200078e028e */
[----:B------:R-:W-:Y:S01]  /*fc50*/  LEA R138, R64, UR5, 0x2 ;  /* 0x00000005408a7c11 */ /* 0x000fe2000f8e10ff */
[----:B------:R-:W-:Y:S01]  /*fc60*/  IMAD.IADD R144, R145, 0x1, R144 ;  /* 0x0000000191907824 */ /* 0x000fe200078e0290 */
[----:B------:R-:W-:Y:S01]  /*fc70*/  LEA R142, R66, UR5, 0x2 ;  /* 0x00000005428e7c11 */ /* 0x000fe2000f8e10ff */
[----:B------:R-:W-:Y:S01]  /*fc80*/  IMAD.IADD R86, R147, 0x1, R86 ;  /* 0x0000000193567824 */ /* 0x000fe200078e0256 */
[----:B------:R-:W-:Y:S01]  /*fc90*/  LEA R146, R146, UR5, 0x2 ;  /* 0x0000000592927c11 */ /* 0x000fe2000f8e10ff */
[----:B------:R-:W-:Y:S01]  /*fca0*/  IMAD.IADD R148, R149, 0x1, R148 ;  /* 0x0000000195947824 */ /* 0x000fe200078e0294 */
[----:B0-----:R-:W-:Y:S01]  /*fcb0*/  LEA R150, R140, UR5, 0x2 ;  /* 0x000000058c967c11 */ /* 0x001fe2000f8e10ff */
[----:B------:R-:W-:Y:S01]  /*fcc0*/  IMAD.IADD R110, R153, 0x1, R152 ;  /* 0x00000001996e7824 */ /* 0x000fe200078e0298 */
[----:B------:R-:W-:Y:S01]  /*fcd0*/  LEA R154, R154, UR5, 0x2 ;  /* 0x000000059a9a7c11 */ /* 0x000fe2000f8e10ff */
[----:B----4-:R-:W-:Y:S01]  /*fce0*/  IMAD.IADD R152, R159, 0x1, R158 ;  /* 0x000000019f987824 */ /* 0x010fe200078e029e */
[----:B------:R0:W-:Y:S01]  /*fcf0*/  STS [R103], R100 ;  /* 0x0000006467007388 */ /* 0x0001e20000000800 */
[----:B------:R-:W-:-:S03]  /*fd00*/  LEA R158, R144, UR5, 0x2 ;  /* 0x00000005909e7c11 */ /* 0x000fc6000f8e10ff */
[----:B------:R-:W-:Y:S01]  /*fd10*/  STS [R108], R129 ;  /* 0x000000816c007388 */ /* 0x000fe20000000800 */
[----:B------:R-:W-:-:S03]  /*fd20*/  LEA R140, R148, UR5, 0x2 ;  /* 0x00000005948c7c11 */ /* 0x000fc6000f8e10ff */
[----:B------:R-:W-:Y:S01]  /*fd30*/  STS [R112], R127 ;  /* 0x0000007f70007388 */ /* 0x000fe20000000800 */
[----:B0-----:R-:W-:-:S03]  /*fd40*/  LEA R100, R86, UR5, 0x2 ;  /* 0x0000000556647c11 */ /* 0x001fc6000f8e10ff */
[----:B------:R-:W-:Y:S01]  /*fd50*/  STS [R138], R125 ;  /* 0x0000007d8a007388 */ /* 0x000fe20000000800 */
[----:B-----5:R-:W-:Y:S01]  /*fd60*/  IMAD.IADD R208, R161, 0x1, R208 ;  /* 0x00000001a1d07824 */ /* 0x020fe200078e02d0 */
[----:B------:R-:W-:Y:S02]  /*fd70*/  LEA R156, R156, UR5, 0x2 ;  /* 0x000000059c9c7c11 */ /* 0x000fe4000f8e10ff */
[----:B------:R0:W-:Y:S01]  /*fd80*/  STS [R142], R115 ;  /* 0x000000738e007388 */ /* 0x0001e20000000800 */
[----:B------:R-:W-:Y:S01]  /*fd90*/  IMAD.IADD R114, R164, 0x1, R163 ;  /* 0x00000001a4727824 */ /* 0x000fe200078e02a3 */
[----:B------:R-:W-:Y:S02]  /*fda0*/  LEA R110, R110, UR5, 0x2 ;  /* 0x000000056e6e7c11 */ /* 0x000fe4000f8e10ff */
[----:B------:R-:W-:Y:S01]  /*fdb0*/  STS [R146], R123 ;  /* 0x0000007b92007388 */ /* 0x000fe20000000800 */
[----:B------:R-:W-:Y:S01]  /*fdc0*/  IMAD.IADD R106, R166, 0x1, R165 ;  /* 0x00000001a66a7824 */ /* 0x000fe200078e02a5 */
[----:B------:R-:W-:-:S02]  /*fdd0*/  LEA R148, R155, UR5, 0x2 ;  /* 0x000000059b947c11 */ /* 0x000fc4000f8e10ff */
[----:B------:R-:W-:Y:S01]  /*fde0*/  STS [R150], R121 ;  /* 0x0000007996007388 */ /* 0x000fe20000000800 */
[----:B------:R-:W-:Y:S01]  /*fdf0*/  IMAD.IADD R161, R168, 0x1, R167 ;  /* 0x00000001a8a17824 */ /* 0x000fe200078e02a7 */
[----:B------:R-:W-:Y:S02]  /*fe00*/  LEA R160, R160, UR5, 0x2 ;  /* 0x00000005a0a07c11 */ /* 0x000fe4000f8e10ff */
[----:B------:R-:W-:Y:S01]  /*fe10*/  STS [R154], R119 ;  /* 0x000000779a007388 */ /* 0x000fe20000000800 */
        /* <DEDUP_REMOVED lines=8> */
[----:B------:R1:W-:Y:S01]  /*fea0*/  STS [R140], R113 ;  /* 0x000000718c007388 */ /* 0x0003e20000000800 */
[----:B------:R-:W-:Y:S01]  /*feb0*/  IMAD.IADD R153, R176, 0x1, R175 ;  /* 0x00000001b0997824 */ /* 0x000fe200078e02af */
[----:B------:R-:W-:Y:S02]  /*fec0*/  LEA R106, R106, UR5, 0x2 ;  /* 0x000000056a6a7c11 */ /* 0x000fe4000f8e10ff */
[----:B------:R2:W-:Y:S01]  /*fed0*/  STS [R156], R111 ;  /* 0x0000006f9c007388 */ /* 0x0005e20000000800 */
[----:B------:R-:W-:Y:S01]  /*fee0*/  IMAD.IADD R151, R178, 0x1, R177 ;  /* 0x00000001b2977824 */ /* 0x000fe200078e02b1 */
[----:B------:R-:W-:-:S02]  /*fef0*/  LEA R161, R161, UR5, 0x2 ;  /* 0x00000005a1a17c11 */ /* 0x000fc4000f8e10ff */
[----:B------:R3:W-:Y:S01]  /*ff00*/  STS [R110], R109 ;  /* 0x0000006d6e007388 */ /* 0x0007e20000000800 */
[----:B------:R-:W-:Y:S01]  /*ff10*/  IMAD.IADD R149, R180, 0x1, R179 ;  /* 0x00000001b4957824 */ /* 0x000fe200078e02b3 */
        /* <DEDUP_REMOVED lines=33> */
[----:B0-----:R-:W-:-:S02]  /*10130*/  LEA R115, R191, UR5, 0x2 ;  /* 0x00000005bf737c11 */ /* 0x001fc4000f8e10ff */
[----:B------:R0:W-:Y:S01]  /*10140*/  STS [R151], R102 ;  /* 0x0000006697007388 */ /* 0x0001e20000000800 */
[----:B------:R-:W-:Y:S01]  /*10150*/  IMAD.IADD R204, R205, 0x1, R204 ;  /* 0x00000001cdcc7824 */ /* 0x000fe200078e02cc */
[----:B-1----:R-:W-:Y:S02]  /*10160*/  LEA R113, R193, UR5, 0x2 ;  /* 0x00000005c1717c11 */ /* 0x002fe4000f8e10ff */
[----:B------:R-:W-:Y:S01]  /*10170*/  STS [R149], R128 ;  /* 0x0000008095007388 */ /* 0x000fe20000000800 */
[----:B------:R-:W-:Y:S01]  /*10180*/  IMAD.IADD R206, R207, 0x1, R206 ;  /* 0x00000001cfce7824 */ /* 0x000fe200078e02ce */
[----:B--2---:R-:W-:Y:S02]  /*10190*/  LEA R111, R195, UR5, 0x2 ;  /* 0x00000005c36f7c11 */ /* 0x004fe4000f8e10ff */
[----:B------:R-:W-:Y:S01]  /*101a0*/  STS [R147], R126 ;  /* 0x0000007e93007388 */ /* 0x000fe20000000800 */
[----:B---3--:R-:W-:-:S03]  /*101b0*/  LEA R109, R197, UR5, 0x2 ;  /* 0x00000005c56d7c11 */ /* 0x008fc6000f8e10ff */
[----:B------:R-:W-:Y:S01]  /*101c0*/  STS [R145], R124 ;  /* 0x0000007c91007388 */ /* 0x000fe20000000800 */
[----:B----4-:R-:W-:-:S03]  /*101d0*/  LEA R107, R200, UR5, 0x2 ;  /* 0x00000005c86b7c11 */ /* 0x010fc6000f8e10ff */
[----:B------:R1:W-:Y:S01]  /*101e0*/  STS [R143], R104 ;  /* 0x000000688f007388 */ /* 0x0003e20000000800 */
[----:B------:R-:W-:-:S03]  /*101f0*/  LEA R105, R202, UR5, 0x2 ;  /* 0x00000005ca697c11 */ /* 0x000fc6000f8e10ff */
[----:B------:R-:W-:Y:S01]  /*10200*/  STS [R141], R96 ;  /* 0x000000608d007388 */ /* 0x000fe20000000800 */
[----:B0-----:R-:W-:-:S03]  /*10210*/  LEA R102, R206, UR5, 0x2 ;  /* 0x00000005ce667c11 */ /* 0x001fc6000f8e10ff */
[----:B------:R-:W-:Y:S01]  /*10220*/  STS [R139], R122 ;  /* 0x0000007a8b007388 */ /* 0x000fe20000000800 */
[----:B-1----:R-:W-:-:S03]  /*10230*/  LEA R104, R204, UR5, 0x2 ;  /* 0x00000005cc687c11 */ /* 0x002fc6000f8e10ff */
        /* <DEDUP_REMOVED lines=12> */
[----:B------:R-:W3:Y:S01]  /*10300*/  LDS R132, [R41+0x300] ;  /* 0x0003000029847984 */ /* 0x000ee20000000800 */
[----:B------:R-:W-:-:S02]  /*10310*/  ISETP.GE.AND P3, PT, R85, R3, PT ;  /* 0x000000035500720c */ /* 0x000fc40003f66270 */
[-C--:B------:R-:W-:Y:S01]  /*10320*/  ISETP.GE.AND P4, PT, R80, R3.reuse, PT ;  /* 0x000000035000720c */ /* 0x080fe20003f86270 */
[----:B------:R-:W4:Y:S01]  /*10330*/  LDS R90, [R41+0xc00] ;  /* 0x000c0000295a7984 */ /* 0x000f220000000800 */
[----:B------:R-:W-:Y:S02]  /*10340*/  LOP3.LUT R84, R84, 0xbfffffff, RZ, 0xc0, !PT ;  /* 0xbfffffff54547812 */ /* 0x000fe400078ec0ff */
[-C--:B------:R-:W-:Y:S01]  /*10350*/  ISETP.GE.AND P6, PT, R82, R3.reuse, PT ;  /* 0x000000035200720c */ /* 0x080fe20003fc6270 */
[----:B------:R-:W-:Y:S01]  /*10360*/  LDS R162, [R41+0xf00] ;  /* 0x000f000029a27984 */ /* 0x000fe20000000800 */
[-C--:B------:R-:W-:Y:S02]  /*10370*/  ISETP.GE.AND P5, PT, R81, R3.reuse, PT ;  /* 0x000000035100720c */ /* 0x080fe40003fa6270 */
[----:B------:R-:W-:Y:S01]  /*10380*/  ISETP.GE.AND P1, PT, R79, R3, PT ;  /* 0x000000034f00720c */ /* 0x000fe20003f26270 */
[----:B------:R-:W-:Y:S02]  /*10390*/  LDS R164, [R41+0x1200] ;  /* 0x0012000029a47984 */ /* 0x000fe40000000800 */
[----:B------:R-:W-:Y:S01]  /*103a0*/  @P3 LOP3.LUT R84, R84, 0x40000000, RZ, 0xfc, !PT ;  /* 0x4000000054543812 */ /* 0x000fe200078efcff */
[----:B------:R-:W5:Y:S01]  /*103b0*/  @!P3 LDC.64 R128, c[0x0][0x388] ;  /* 0x0000e200ff80bb82 */ /* 0x000f620000000a00 */
[----:B------:R-:W-:Y:S01]  /*103c0*/  LDS R166, [R41+0x1500] ;  /* 0x0015000029a67984 */ /* 0x000fe20000000800 */
[----:B------:R-:W-:-:S03]  /*103d0*/  IADD3 R116, P0, PT, R116, UR16, RZ ;  /* 0x0000001074747c10 */ /* 0x000fc6000ff1e0ff */
[----:B------:R-:W-:Y:S01]  /*103e0*/  LDS R168, [R41+0x1800] ;  /* 0x0018000029a87984 */ /* 0x000fe20000000800 */
[----:B------:R-:W-:-:S03]  /*103f0*/  ISETP.GE.AND P2, PT, R78, R3, PT ;  /* 0x000000034e00720c */ /* 0x000fc60003f46270 */
[----:B------:R-:W-:Y:S01]  /*10400*/  LDS R170, [R41+0x1b00] ;  /* 0x001b000029aa7984 */ /* 0x000fe20000000800 */
[----:B0-----:R-:W-:Y:S01]  /*10410*/  SHF.R.U32.HI R64, RZ, UR15, R130 ;  /* 0x0000000fff407c19 */ /* 0x001fe20008011682 */
[----:B------:R-:W0:Y:S02]  /*10420*/  @!P4 LDC.64 R122, c[0x0][0x388] ;  /* 0x0000e200ff7acb82 */ /* 0x000e240000000a00 */
[----:B------:R-:W-:Y:S01]  /*10430*/  LDS R172, [R41+0x2a00] ;  /* 0x002a000029ac7984 */ /* 0x000fe20000000800 */
[----:B------:R-:W-:Y:S02]  /*10440*/  LOP3.LUT R64, R64, UR4, RZ, 0xc0, !PT ;  /* 0x0000000440407c12 */ /* 0x000fe4000f8ec0ff */
[----:B-1----:R-:W-:Y:S01]  /*10450*/  SHF.R.U32.HI R67, RZ, UR15, R136 ;  /* 0x0000000fff437c19 */ /* 0x002fe20008011688 */
[----:B------:R-:W-:Y:S01]  /*10460*/  LDS R176, [R41+0x3c00] ;  /* 0x003c000029b07984 */ /* 0x000fe20000000800 */
[----:B------:R-:W-:Y:S01]  /*10470*/  LEA R64, R64, UR5, 0x2 ;  /* 0x0000000540407c11 */ /* 0x000fe2000f8e10ff */
[----:B------:R-:W1:Y:S01]  /*10480*/  @!P5 LDC.64 R124, c[0x0][0x388] ;  /* 0x0000e200ff7cdb82 */ /* 0x000e620000000a00 */
[----:B------:R-:W-:Y:S01]  /*10490*/  LOP3.LUT R67, R67, UR4, RZ, 0xc0, !PT ;  /* 0x0000000443437c12 */ /* 0x000fe2000f8ec0ff */
[----:B------:R-:W-:Y:S01]  /*104a0*/  LDS R178, [R41+0x3f00] ;  /* 0x003f000029b27984 */ /* 0x000fe20000000800 */
[----:B--2---:R-:W-:-:S02]  /*104b0*/  SHF.R.U32.HI R66, RZ, UR15, R134 ;  /* 0x0000000fff427c19 */ /* 0x004fc40008011686 */
[----:B------:R-:W-:Y:S01]  /*104c0*/  LEA R67, R67, UR5, 0x2 ;  /* 0x0000000543437c11 */ /* 0x000fe2000f8e10ff */
[----:B------:R4:W2:Y:S01]  /*104d0*/  LDS R101, [R64+0x7500] ;  /* 0x0075000040657984 */ /* 0x0008a20000000800 */
[----:B------:R-:W-:Y:S01]  /*104e0*/  LOP3.LUT R84, R84, 0xf7ffffff, RZ, 0xc0, !PT ;  /* 0xf7ffffff54547812 */ /* 0x000fe200078ec0ff */
[----:B------:R-:W1:Y:S01]  /*104f0*/  @!P6 LDC.64 R126, c[0x0][0x388] ;  /* 0x0000e200ff7eeb82 */ /* 0x000e620000000a00 */
[----:B------:R-:W-:Y:S01]  /*10500*/  LOP3.LUT R66, R66, UR4, RZ, 0xc0, !PT ;  /* 0x0000000442427c12 */ /* 0x000fe2000f8ec0ff */
[----:B------:R-:W0:Y:S01]  /*10510*/  LDS R97, [R67+0x7500] ;  /* 0x0075000043617984 */ /* 0x000e220000000800 */
[----:B---3--:R-:W-:Y:S02]  /*10520*/  SHF.R.U32.HI R65, RZ, UR15, R132 ;  /* 0x0000000fff417c19 */ /* 0x008fe40008011684 */
[----:B------:R-:W-:Y:S01]  /*10530*/  @P4 LOP3.LUT R84, R84, 0x8000000, RZ, 0xfc, !PT ;  /* 0x0800000054544812 */ /* 0x000fe200078efcff */
[----:B------:R-:W-:Y:S01]  /*10540*/  LDS R180, [R41+0x4200] ;  /* 0x0042000029b47984 */ /* 0x000fe20000000800 */
[----:B------:R-:W-:Y:S01]  /*10550*/  LEA R66, R66, UR5, 0x2 ;  /* 0x0000000542427c11 */ /* 0x000fe2000f8e10ff */
[----:B------:R-:W3:Y:S01]  /*10560*/  @!P2 LDC.64 R118, c[0x0][0x388] ;  /* 0x0000e200ff76ab82 */ /* 0x000ee20000000a00 */
[----:B------:R-:W-:Y:S01]  /*10570*/  LOP3.LUT R65, R65, UR4, RZ, 0xc0, !PT ;  /* 0x0000000441417c12 */ /* 0x000fe2000f8ec0ff */
[----:B------:R-:W-:Y:S01]  /*10580*/  LDS R182, [R41+0x4500] ;  /* 0x0045000029b67984 */ /* 0x000fe20000000800 */
[----:B------:R-:W-:-:S02]  /*10590*/  LOP3.LUT R84, R84, 0xdfffffff, RZ, 0xc0, !PT ;  /* 0xdfffffff54547812 */ /* 0x000fc400078ec0ff */
[----:B------:R-:W-:Y:S01]  /*105a0*/  LEA R65, R65, UR5, 0x2 ;  /* 0x0000000541417c11 */ /* 0x000fe2000f8e10ff */
[----:B------:R-:W1:Y:S01]  /*105b0*/  LDS R98, [R66+0x7500] ;  /* 0x0075000042627984 */ /* 0x000e620000000800 */
[----:B------:R-:W-:Y:S01]  /*105c0*/  @P6 LOP3.LUT R84, R84, 0x20000000, RZ, 0xfc, !PT ;  /* 0x2000000054546812 */ /* 0x000fe200078efcff */
[----:B------:R-:W3:Y:S02]  /*105d0*/  @!P1 LDC.64 R120, c[0x0][0x388] ;  /* 0x0000e200ff789b82 */ /* 0x000ee40000000a00 */
[----:B------:R2:W1:Y:S01]  /*105e0*/  LDS R99, [R65+0x7500] ;  /* 0x0075000041637984 */ /* 0x0004620000000800 */
[----:B------:R-:W-:-:S03]  /*105f0*/  LOP3.LUT R84, R84, 0xefffffff, RZ, 0xc0, !PT ;  /* 0xefffffff54547812 */ /* 0x000fc600078ec0ff */
[----:B------:R-:W-:Y:S01]  /*10600*/  LDS R184, [R41+0x5400] ;  /* 0x0054000029b87984 */ /* 0x000fe20000000800 */
[----:B------:R-:W-:-:S03]  /*10610*/  @P5 LOP3.LUT R84, R84, 0x10000000, RZ, 0xfc, !PT ;  /* 0x1000000054545812 */ /* 0x000fc600078efcff */
[----:B------:R-:W-:Y:S01]  /*10620*/  LDS R186, [R41+0x5700] ;  /* 0x0057000029ba7984 */ /* 0x000fe20000000800 */
[----:B------:R-:W-:Y:S02]  /*10630*/  LOP3.LUT R84, R84, 0xfbffffff, RZ, 0xc0, !PT ;  /* 0xfbffffff54547812 */ /* 0x000fe400078ec0ff */
[----:B------:R-:W-:Y:S01]  /*10640*/  IADD3.X R117, PT, PT, R88, UR17, RZ, P0, !PT ;  /* 0x0000001158757c10 */ /* 0x000fe200087fe4ff */
[----:B------:R-:W-:Y:S01]  /*10650*/  LDS R190, [R41+0x7200] ;  /* 0x0072000029be7984 */ /* 0x000fe20000000800 */
[----:B------:R-:W-:Y:S02]  /*10660*/  @P1 LOP3.LUT R84, R84, 0x4000000, RZ, 0xfc, !PT ;  /* 0x0400000054541812 */ /* 0x000fe400078efcff */
[-C--:B------:R-:W-:Y:S02]  /*10670*/  ISETP.GE.AND P0, PT, R80, R3.reuse, PT ;  /* 0x000000035000720c */ /* 0x080fe40003f06270 */
[----:B------:R-:W-:Y:S02]  /*10680*/  ISETP.GE.AND P4, PT, R77, R3, PT ;  /* 0x000000034d00720c */ /* 0x000fe40003f86270 */
[----:B----4-:R-:W-:-:S02]  /*10690*/  SHF.R.U32.HI R64, RZ, UR15, R90 ;  /* 0x0000000fff407c19 */ /* 0x010fc4000801165a */
[----:B------:R-:W-:Y:S01]  /*106a0*/  LOP3.LUT R84, R84, 0xfdffffff, RZ, 0xc0, !PT ;  /* 0xfdffffff54547812 */ /* 0x000fe200078ec0ff */
[----:B--2---:R-:W-:Y:S01]  /*106b0*/  @!P3 IMAD.IADD R65, R101, 0x1, R85 ;  /* 0x000000016541b824 */ /* 0x004fe200078e0255 */
[----:B------:R-:W-:Y:S02]  /*106c0*/  LOP3.LUT R64, R64, UR4, RZ, 0xc0, !PT ;  /* 0x0000000440407c12 */ /* 0x000fe4000f8ec0ff */
[----:B------:R-:W-:Y:S01]  /*106d0*/  @P2 LOP3.LUT R84, R84, 0x2000000, RZ, 0xfc, !PT ;  /* 0x0200000054542812 */ /* 0x000fe200078efcff */
[----:B-----5:R-:W-:Y:S01]  /*106e0*/  @!P3 IMAD.WIDE.U32 R128, R65, 0x4, R128 ;  /* 0x000000044180b825 */ /* 0x020fe200078e0080 */
[----:B------:R-:W-:Y:S02]  /*106f0*/  LEA R64, R64, UR5, 0x2 ;  /* 0x0000000540407c11 */ /* 0x000fe4000f8e10ff */
[----:B------:R-:W-:Y:S01]  /*10700*/  LOP3.LUT R84, R84, 0xfeffffff, RZ, 0xc0, !PT ;  /* 0xfeffffff54547812 */ /* 0x000fe200078ec0ff */
[----:B0-----:R-:W-:Y:S01]  /*10710*/  @!P0 IMAD.IADD R89, R80, 0x1, R97 ;  /* 0x0000000150598824 */ /* 0x001fe200078e0261 */
[----:B------:R-:W-:Y:S01]  /*10720*/  ISETP.GE.AND P3, PT, R76, R3, PT ;  /* 0x000000034c00720c */ /* 0x000fe20003f66270 */
[----:B------:R-:W0:Y:S01]  /*10730*/  LDS R96, [R64+0x7500] ;  /* 0x0075000040607984 */ /* 0x000e220000000800 */
[----:B------:R-:W-:Y:S01]  /*10740*/  @P4 LOP3.LUT R84, R84, 0x1000000, RZ, 0xfc, !PT ;  /* 0x0100000054544812 */ /* 0x000fe200078efcff */
[----:B------:R-:W-:Y:S01]  /*10750*/  @!P0 IMAD.WIDE.U32 R122, R89, 0x4, R122 ;  /* 0x00000004597a8825 */ /* 0x000fe200078e007a */
[----:B------:R-:W-:Y:S01]  /*10760*/  P2R R169, PR, RZ, 0x4 ;  /* 0x00000004ffa97803 */ /* 0x000fe20000000000 */
[----:B------:R-:W2:Y:S01]  /*10770*/  @!P4 LDC.64 R88, c[0x0][0x388] ;  /* 0x0000e200ff58cb82 */ /* 0x000ea20000000a00 */
[----:B------:R-:W-:-:S02]  /*10780*/  P2R R167, PR, RZ, 0x10 ;  /* 0x00000010ffa77803 */ /* 0x000fc40000000000 */
[C---:B------:R-:W-:Y:S02]  /*10790*/  LOP3.LUT P2, RZ, R84.reuse, 0x10000000, RZ, 0xc0, !PT ;  /* 0x1000000054ff7812 */ /* 0x040fe4000784c0ff */
[C---:B------:R-:W-:Y:S01]  /*107a0*/  LOP3.LUT P4, RZ, R84.reuse, 0x20000000, RZ, 0xc0, !PT ;  /* 0x2000000054ff7812 */ /* 0x040fe2000788c0ff */
[----:B-1----:R-:W-:Y:S01]  /*107b0*/  @!P5 IMAD.IADD R87, R81, 0x1, R98 ;  /* 0x000000015157d824 */ /* 0x002fe200078e0262 */
[----:B------:R-:W-:Y:S01]  /*107c0*/  LOP3.LUT R84, R84, 0xff7fffff, RZ, 0xc0, !PT ;  /* 0xff7fffff54547812 */ /* 0x000fe200078ec0ff */
[----:B------:R-:W-:-:S03]  /*107d0*/  @!P6 IMAD.IADD R67, R82, 0x1, R99 ;  /* 0x000000015243e824 */ /* 0x000fc600078e0263 */
[----:B------:R-:W-:Y:S01]  /*107e0*/  @P3 LOP3.LUT R84, R84, 0x800000, RZ, 0xfc, !PT ;  /* 0x0080000054543812 */ /* 0x000fe200078efcff */
[----:B------:R-:W-:Y:S01]  /*107f0*/  @!P5 IMAD.WIDE.U32 R124, R87, 0x4, R124 ;  /* 0x00000004577cd825 */ /* 0x000fe200078e007c */
[----:B------:R-:W-:Y:S01]  /*10800*/  P2R R165, PR, RZ, 0x8 ;  /* 0x00000008ffa57803 */ /* 0x000fe20000000000 */
[----:B------:R-:W1:Y:S01]  /*10810*/  @!P3 LDC.64 R86, c[0x0][0x388] ;  /* 0x0000e200ff56bb82 */ /* 0x000e620000000a00 */
[----:B------:R-:W-:Y:S01]  /*10820*/  LOP3.LUT P3, RZ, R84, 0x40000000, RZ, 0xc0, !PT ;  /* 0x4000000054ff7812 */ /* 0x000fe2000786c0ff */
[----:B------:R-:W-:Y:S01]  /*10830*/  @!P6 IMAD.WIDE.U32 R126, R67, 0x4, R126 ;  /* 0x00000004437ee825 */ /* 0x000fe200078e007e */
[----:B------:R-:W-:Y:S02]  /*10840*/  SHF.R.U32.HI R65, RZ, UR15, R162 ;  /* 0x0000000fff417c19 */ /* 0x000fe400080116a2 */
[----:B------:R-:W-:Y:S02]  /*10850*/  SHF.R.U32.HI R66, RZ, UR15, R164 ;  /* 0x0000000fff427c19 */ /* 0x000fe400080116a4 */
[----:B------:R-:W-:-:S02]  /*10860*/  SHF.R.U32.HI R67, RZ, UR15, R166 ;  /* 0x0000000fff437c19 */ /* 0x000fc400080116a6 */
[----:B------:R-:W-:Y:S02]  /*10870*/  SHF.R.U32.HI R91, RZ, UR15, R168 ;  /* 0x0000000fff5b7c19 */ /* 0x000fe400080116a8 */
[----:B------:R-:W-:Y:S02]  /*10880*/  SHF.R.U32.HI R92, RZ, UR15, R170 ;  /* 0x0000000fff5c7c19 */ /* 0x000fe400080116aa */
[----:B------:R-:W-:Y:S02]  /*10890*/  LOP3.LUT R65, R65, UR4, RZ, 0xc0, !PT ;  /* 0x0000000441417c12 */ /* 0x000fe4000f8ec0ff */
[----:B------:R-:W-:Y:S02]  /*108a0*/  LOP3.LUT R66, R66, UR4, RZ, 0xc0, !PT ;  /* 0x0000000442427c12 */ /* 0x000fe4000f8ec0ff */
[----:B------:R-:W-:Y:S02]  /*108b0*/  LOP3.LUT R67, R67, UR4, RZ, 0xc0, !PT ;  /* 0x0000000443437c12 */ /* 0x000fe4000f8ec0ff */
[----:B------:R-:W-:-:S02]  /*108c0*/  LOP3.LUT R91, R91, UR4, RZ, 0xc0, !PT ;  /* 0x000000045b5b7c12 */ /* 0x000fc4000f8ec0ff */
[----:B------:R-:W-:Y:S02]  /*108d0*/  LOP3.LUT R131, R92, UR4, RZ, 0xc0, !PT ;  /* 0x000000045c837c12 */ /* 0x000fe4000f8ec0ff */
[----:B------:R-:W-:Y:S02]  /*108e0*/  LEA R95, R65, UR5, 0x2 ;  /* 0x00000005415f7c11 */ /* 0x000fe4000f8e10ff */
[----:B------:R-:W-:Y:S02]  /*108f0*/  LEA R94, R66, UR5, 0x2 ;  /* 0x00000005425e7c11 */ /* 0x000fe4000f8e10ff */
[----:B------:R-:W-:Y:S02]  /*10900*/  LEA R93, R67, UR5, 0x2 ;  /* 0x00000005435d7c11 */ /* 0x000fe4000f8e10ff */
[----:B------:R-:W-:Y:S01]  /*10910*/  LEA R92, R91, UR5, 0x2 ;  /* 0x000000055b5c7c11 */ /* 0x000fe2000f8e10ff */
[----:B------:R-:W4:Y:S01]  /*10920*/  LDS R95, [R95+0x7500] ;  /* 0x007500005f5f7984 */ /* 0x000f220000000800 */
[----:B------:R-:W-:-:S02]  /*10930*/  LEA R91, R131, UR5, 0x2 ;  /* 0x00000005835b7c11 */ /* 0x000fc4000f8e10ff */
[----:B------:R-:W-:Y:S01]  /*10940*/  @!P3 LOP3.LUT R131, R130, 0x80000000, RZ, 0x3c, !PT ;  /* 0x800000008283b812 */ /* 0x000fe200078e3cff */
[----:B------:R-:W5:Y:S01]  /*10950*/  LDS R94, [R94+0x7500] ;  /* 0x007500005e5e7984 */ /* 0x000f620000000800 */
[----:B------:R-:W-:Y:S02]  /*10960*/  @!P4 LOP3.LUT R133, R132, 0x80000000, RZ, 0x3c, !PT ;  /* 0x800000008485c812 */ /* 0x000fe400078e3cff */
[----:B------:R-:W-:Y:S01]  /*10970*/  @!P2 LOP3.LUT R135, R134, 0x80000000, RZ, 0x3c, !PT ;  /* 0x800000008687a812 */ /* 0x000fe200078e3cff */
[----:B------:R-:W2:Y:S04]  /*10980*/  LDS R93, [R93+0x7500] ;  /* 0x007500005d5d7984 */ /* 0x000ea80000000800 */
[----:B------:R-:W1:Y:S04]  /*10990*/  LDS R92, [R92+0x7500] ;  /* 0x007500005c5c7984 */ /* 0x000e680000000800 */
[----:B------:R-:W-:Y:S01]  /*109a0*/  @!P3 STG.E desc[UR8][R128.64], R131 ;  /* 0x000000838000b986 */ /* 0x000fe2000c101908 */
[----:B------:R-:W-:-:S03]  /*109b0*/  ISETP.NE.AND P3, PT, R165, RZ, PT ;  /* 0x000000ffa500720c */ /* 0x000fc60003f65270 */
[----:B------:R-:W1:Y:S04]  /*109c0*/  LDS R91, [R91+0x7500] ;  /* 0x007500005b5b7984 */ /* 0x000e680000000800 */
[----:B------:R3:W-:Y:S01]  /*109d0*/  @!P4 STG.E desc[UR8][R126.64], R133 ;  /* 0x000000857e00c986 */ /* 0x0007e2000c101908 */
[----:B------:R-:W-:-:S03]  /*109e0*/  ISETP.NE.AND P4, PT, R167, RZ, PT ;  /* 0x000000ffa700720c */ /* 0x000fc60003f85270 */
[----:B------:R4:W-:Y:S01]  /*109f0*/  @!P2 STG.E desc[UR8][R124.64], R135 ;  /* 0x000000877c00a986 */ /* 0x0009e2000c101908 */
[----:B------:R-:W-:Y:S02]  /*10a00*/  ISETP.NE.AND P2, PT, R169, RZ, PT ;  /* 0x000000ffa900720c */ /* 0x000fe40003f45270 */
[-C--:B------:R-:W-:Y:S01]  /*10a10*/  ISETP.GE.AND P6, PT, R75, R3.reuse, PT ;  /* 0x000000034b00720c */ /* 0x080fe20003fc6270 */
[----:B0-----:R-:W-:Y:S01]  /*10a20*/  @!P1 IMAD.IADD R163, R79, 0x1, R96 ;  /* 0x000000014fa39824 */ /* 0x001fe200078e0260 */
[----:B------:R-:W-:Y:S02]  /*10a30*/  ISETP.GE.AND P5, PT, R74, R3, PT ;  /* 0x000000034a00720c */ /* 0x000fe40003fa6270 */
[----:B------:R-:W-:Y:S01]  /*10a40*/  @!P0 LOP3.LUT R137, R136, 0x80000000, RZ, 0x3c, !PT ;  /* 0x8000000088898812 */ /* 0x000fe200078e3cff */
[----:B---3--:R-:W-:Y:S01]  /*10a50*/  @!P1 IMAD.WIDE.U32 R120, R163, 0x4, R120 ;  /* 0x00000004a3789825 */ /* 0x008fe200078e0078 */
[----:B------:R-:W-:Y:S02]  /*10a60*/  @!P1 LOP3.LUT R163, R90, 0x80000000, RZ, 0x3c, !PT ;  /* 0x800000005aa39812 */ /* 0x000fe400078e3cff */
[----:B------:R-:W-:Y:S01]  /*10a70*/  @!P3 LOP3.LUT R127, R166, 0x80000000, RZ, 0x3c, !PT ;  /* 0x80000000a67fb812 */ /* 0x000fe200078e3cff */
[----:B------:R0:W-:Y:S01]  /*10a80*/  @!P0 STG.E desc[UR8][R122.64], R137 ;  /* 0x000000897a008986 */ /* 0x0001e2000c101908 */
[----:B----4-:R-:W-:-:S03]  /*10a90*/  @!P4 LOP3.LUT R125, R164, 0x80000000, RZ, 0x3c, !PT ;  /* 0x80000000a47dc812 */ /* 0x010fc600078e3cff */
[----:B------:R-:W3:Y:S01]  /*10aa0*/  LDS R166, [R41+0x2700] ;  /* 0x0027000029a67984 */ /* 0x000ee20000000800 */
[----:B------:R-:W4:Y:S03]  /*10ab0*/  @!P6 LDC.64 R66, c[0x0][0x388] ;  /* 0x0000e200ff42eb82 */ /* 0x000f260000000a00 */
[----:B------:R-:W3:Y:S01]  /*10ac0*/  LDS R164, [R41+0x2400] ;  /* 0x0024000029a47984 */ /* 0x000ee20000000800 */
[----:B0-----:R-:W-:-:S04]  /*10ad0*/  @!P2 LOP3.LUT R123, R162, 0x80000000, RZ, 0x3c, !PT ;  /* 0x80000000a27ba812 */ /* 0x001fc800078e3cff */
[----:B------:R-:W0:Y:S01]  /*10ae0*/  @!P5 LDC.64 R64, c[0x0][0x388] ;  /* 0x0000e200ff40db82 */ /* 0x000e220000000a00 */
[----:B------:R-:W3:Y:S01]  /*10af0*/  LDS R162, [R41+0x1e00] ;  /* 0x001e000029a27984 */ /* 0x000ee20000000800 */
[----:B------:R-:W-:-:S03]  /*10b00*/  LOP3.LUT R84, R84, 0xffbfffff, RZ, 0xc0, !PT ;  /* 0xffbfffff54547812 */ /* 0x000fc600078ec0ff */
[----:B------:R1:W-:Y:S04]  /*10b10*/  @!P1 STG.E desc[UR8][R120.64], R163 ;  /* 0x000000a378009986 */ /* 0x0003e8000c101908 */
[----:B------:R-:W3:Y:S01]  /*10b20*/  LDS R163, [R41+0x2100] ;  /* 0x0021000029a37984 */ /* 0x000ee20000000800 */
[----:B------:R-:W-:Y:S02]  /*10b30*/  @P6 LOP3.LUT R84, R84, 0x400000, RZ, 0xfc, !PT ;  /* 0x0040000054546812 */ /* 0x000fe400078efcff */
[----:B------:R-:W-:Y:S02]  /*10b40*/  ISETP.GE.AND P0, PT, R73, R3, PT ;  /* 0x000000034900720c */ /* 0x000fe40003f06270 */
[----:B------:R-:W-:Y:S01]  /*10b50*/  LOP3.LUT R84, R84, 0xffdfffff, RZ, 0xc0, !PT ;  /* 0xffdfffff54547812 */ /* 0x000fe200078ec0ff */
[----:B------:R-:W-:-:S03]  /*10b60*/  @!P2 IMAD.IADD R165, R78, 0x1, R95 ;  /* 0x000000014ea5a824 */ /* 0x000fc600078e025f */
[----:B------:R-:W-:Y:S01]  /*10b70*/  @P5 LOP3.LUT R84, R84, 0x200000, RZ, 0xfc, !PT ;  /* 0x0020000054545812 */ /* 0x000fe200078efcff */
[----:B-----5:R-:W-:Y:S02]  /*10b80*/  @!P4 IMAD.IADD R167, R77, 0x1, R94 ;  /* 0x000000014da7c824 */ /* 0x020fe400078e025e */
[----:B--2---:R-:W-:Y:S01]  /*10b90*/  @!P3 IMAD.IADD R169, R76, 0x1, R93 ;  /* 0x000000014ca9b824 */ /* 0x004fe200078e025d */
[----:B------:R-:W-:Y:S01]  /*10ba0*/  LOP3.LUT R84, R84, 0xffefffff, RZ, 0xc0, !PT ;  /* 0xffefffff54547812 */ /* 0x000fe200078ec0ff */
[----:B-1----:R-:W-:Y:S02]  /*10bb0*/  @!P6 IMAD.IADD R171, R75, 0x1, R92 ;  /* 0x000000014babe824 */ /* 0x002fe400078e025c */
[----:B------:R-:W-:Y:S01]  /*10bc0*/  @!P2 IMAD.WIDE.U32 R118, R165, 0x4, R118 ;  /* 0x00000004a576a825 */ /* 0x000fe200078e0076 */
[----:B------:R-:W-:Y:S01]  /*10bd0*/  @P0 LOP3.LUT R84, R84, 0x100000, RZ, 0xfc, !PT ;  /* 0x0010000054540812 */ /* 0x000fe200078efcff */
[----:B------:R-:W1:Y:S02]  /*10be0*/  @!P0 LDC.64 R132, c[0x0][0x388] ;  /* 0x0000e200ff848b82 */ /* 0x000e640000000a00 */
[----:B------:R-:W-:Y:S01]  /*10bf0*/  @!P5 IMAD.IADD R131, R74, 0x1, R91 ;  /* 0x000000014a83d824 */ /* 0x000fe200078e025b */
[----:B------:R-:W-:Y:S01]  /*10c00*/  ISETP.GE.AND P0, PT, R72, R3, PT ;  /* 0x000000034800720c */ /* 0x000fe20003f06270 */
[----:B------:R-:W-:Y:S01]  /*10c10*/  @!P4 IMAD.WIDE.U32 R88, R167, 0x4, R88 ;  /* 0x00000004a758c825 */ /* 0x000fe200078e0058 */
[----:B------:R-:W-:-:S03]  /*10c20*/  @!P6 LOP3.LUT R129, R168, 0x80000000, RZ, 0x3c, !PT ;  /* 0x80000000a881e812 */ /* 0x000fc600078e3cff */
[----:B------:R-:W-:Y:S01]  /*10c30*/  @!P3 IMAD.WIDE.U32 R86, R169, 0x4, R86 ;  /* 0x00000004a956b825 */ /* 0x000fe200078e0056 */
[----:B------:R-:W-:Y:S01]  /*10c40*/  @!P5 LOP3.LUT R121, R170, 0x80000000, RZ, 0x3c, !PT ;  /* 0x80000000aa79d812 */ /* 0x000fe200078e3cff */
[----:B------:R-:W-:Y:S02]  /*10c50*/  @!P2 STG.E desc[UR8][R118.64], R123 ;  /* 0x0000007b7600a986 */ /* 0x000fe4000c101908 */
[----:B----4-:R-:W-:Y:S02]  /*10c60*/  @!P6 IMAD.WIDE.U32 R66, R171, 0x4, R66 ;  /* 0x00000004ab42e825 */ /* 0x010fe400078e0042 */
[----:B------:R-:W-:Y:S02]  /*10c70*/  @!P4 STG.E desc[UR8][R88.64], R125 ;  /* 0x0000007d5800c986 */ /* 0x000fe4000c101908 */
[----:B0-----:R-:W-:Y:S01]  /*10c80*/  @!P5 IMAD.WIDE.U32 R64, R131, 0x4, R64 ;  /* 0x000000048340d825 */ /* 0x001fe200078e0040 */
[----:B------:R-:W-:Y:S01]  /*10c90*/  LOP3.LUT R84, R84, 0xfff7ffff, RZ, 0xc0, !PT ;  /* 0xfff7ffff54547812 */ /* 0x000fe200078ec0ff */
[----:B------:R-:W-:Y:S01]  /*10ca0*/  @!P3 STG.E desc[UR8][R86.64], R127 ;  /* 0x0000007f5600b986 */ /* 0x000fe2000c101908 */
[-C--:B------:R-:W-:Y:S01]  /*10cb0*/  ISETP.GE.AND P1, PT, R63, R3.reuse, PT ;  /* 0x000000033f00720c */ /* 0x080fe20003f26270 */
[----:B------:R-:W0:Y:S02]  /*10cc0*/  @!P0 LDC.64 R134, c[0x0][0x388] ;  /* 0x0000e200ff868b82 */ /* 0x000e240000000a00 */
[----:B------:R3:W-:Y:S04]  /*10cd0*/  @!P6 STG.E desc[UR8][R66.64], R129 ;  /* 0x000000814200e986 */ /* 0x0007e8000c101908 */
[----:B------:R2:W-:Y:S01]  /*10ce0*/  @!P5 STG.E desc[UR8][R64.64], R121 ;  /* 0x000000794000d986 */ /* 0x0005e2000c101908 */
[----:B------:R-:W-:-:S03]  /*10cf0*/  ISETP.GE.AND P5, PT, R71, R3, PT ;  /* 0x000000034700720c */ /* 0x000fc60003fa6270 */
[----:B------:R-:W4:Y:S01]  /*10d00*/  LDS R171, [R41+0x2d00] ;  /* 0x002d000029ab7984 */ /* 0x000f220000000800 */
[----:B------:R-:W-:Y:S02]  /*10d10*/  @P0 LOP3.LUT R84, R84, 0x80000, RZ, 0xfc, !PT ;  /* 0x0008000054540812 */ /* 0x000fe400078efcff */
[----:B---3--:R-:W-:Y:S01]  /*10d20*/  SHF.R.U32.HI R67, RZ, UR15, R166 ;  /* 0x0000000fff437c19 */ /* 0x008fe200080116a6 */
[----:B------:R-:W3:Y:S01]  /*10d30*/  LDS R168, [R41+0x3600] ;  /* 0x0036000029a87984 */ /* 0x000ee20000000800 */
[----:B------:R-:W-:Y:S02]  /*10d40*/  SHF.R.U32.HI R66, RZ, UR15, R164 ;  /* 0x0000000fff427c19 */ /* 0x000fe400080116a4 */
[----:B--2---:R-:W-:Y:S01]  /*10d50*/  SHF.R.U32.HI R64, RZ, UR15, R162 ;  /* 0x0000000fff407c19 */ /* 0x004fe200080116a2 */
[----:B------:R-:W2:Y:S01]  /*10d60*/  LDS R169, [R41+0x3300] ;  /* 0x0033000029a97984 */ /* 0x000ea20000000800 */
[----:B------:R-:W-:Y:S01]  /*10d70*/  ISETP.GE.AND P4, PT, R70, R3, PT ;  /* 0x000000034600720c */ /* 0x000fe20003f86270 */
[----:B------:R-:W5:Y:S01]  /*10d80*/  @!P5 LDC.64 R118, c[0x0][0x388] ;  /* 0x0000e200ff76db82 */ /* 0x000f620000000a00 */
[----:B------:R-:W-:Y:S01]  /*10d90*/  LOP3.LUT R67, R67, UR4, RZ, 0xc0, !PT ;  /* 0x0000000443437c12 */ /* 0x000fe2000f8ec0ff */
[----:B------:R-:W-:Y:S01]  /*10da0*/  LDS R170, [R41+0x3000] ;  /* 0x0030000029aa7984 */ /* 0x000fe20000000800 */
[----:B------:R-:W-:-:S02]  /*10db0*/  SHF.R.U32.HI R86, RZ, UR15, R172 ;  /* 0x0000000fff567c19 */ /* 0x000fc400080116ac */
[----:B------:R-:W-:Y:S02]  /*10dc0*/  LOP3.LUT R84, R84, 0xfffbffff, RZ, 0xc0, !PT ;  /* 0xfffbffff54547812 */ /* 0x000fe400078ec0ff */
[----:B------:R-:W-:Y:S01]  /*10dd0*/  SHF.R.U32.HI R65, RZ, UR15, R163 ;  /* 0x0000000fff417c19 */ /* 0x000fe200080116a3 */
[----:B------:R-:W0:Y:S01]  /*10de0*/  @!P1 LDC.64 R120, c[0x0][0x388] ;  /* 0x0000e200ff789b82 */ /* 0x000e220000000a00 */
[----:B------:R-:W-:Y:S02]  /*10df0*/  LOP3.LUT R64, R64, UR4, RZ, 0xc0, !PT ;  /* 0x0000000440407c12 */ /* 0x000fe4000f8ec0ff */
[----:B------:R-:W-:Y:S02]  /*10e00*/  LOP3.LUT R66, R66, UR4, RZ, 0xc0, !PT ;  /* 0x0000000442427c12 */ /* 0x000fe4000f8ec0ff */
[----:B------:R-:W-:Y:S02]  /*10e10*/  LEA R67, R67, UR5, 0x2 ;  /* 0x0000000543437c11 */ /* 0x000fe4000f8e10ff */
[----:B------:R-:W-:Y:S01]  /*10e20*/  LOP3.LUT R86, R86, UR4, RZ, 0xc0, !PT ;  /* 0x0000000456567c12 */ /* 0x000fe2000f8ec0ff */
[----:B------:R-:W1:Y:S01]  /*10e30*/  @!P4 LDC.64 R126, c[0x0][0x388] ;  /* 0x0000e200ff7ecb82 */ /* 0x000e620000000a00 */
[----:B------:R-:W-:Y:S01]  /*10e40*/  @P5 LOP3.LUT R84, R84, 0x40000, RZ, 0xfc, !PT ;  /* 0x0004000054545812 */ /* 0x000fe200078efcff */
[----:B------:R3:W5:Y:S01]  /*10e50*/  LDS R87, [R67+0x7500] ;  /* 0x0075000043577984 */ /* 0x0007620000000800 */
[----:B------:R-:W-:-:S02]  /*10e60*/  LOP3.LUT R65, R65, UR4, RZ, 0xc0, !PT ;  /* 0x0000000441417c12 */ /* 0x000fc4000f8ec0ff */
[----:B------:R-:W-:Y:S02]  /*10e70*/  LEA R64, R64, UR5, 0x2 ;  /* 0x0000000540407c11 */ /* 0x000fe4000f8e10ff */
[----:B------:R-:W-:Y:S02]  /*10e80*/  LEA R66, R66, UR5, 0x2 ;  /* 0x0000000542427c11 */ /* 0x000fe4000f8e10ff */
[----:B------:R-:W-:Y:S01]  /*10e90*/  ISETP.GE.AND P3, PT, R69, R3, PT ;  /* 0x000000034500720c */ /* 0x000fe20003f66270 */
[----:B------:R2:W0:Y:S01]  /*10ea0*/  LDS R90, [R64+0x7500] ;  /* 0x00750000405a7984 */ /* 0x0004220000000800 */
[----:B------:R-:W-:Y:S02]  /*10eb0*/  LEA R86, R86, UR5, 0x2 ;  /* 0x0000000556567c11 */ /* 0x000fe4000f8e10ff */
[----:B------:R-:W-:Y:S01]  /*10ec0*/  LOP3.LUT R84, R84, 0xfffdffff, RZ, 0xc0, !PT ;  /* 0xfffdffff54547812 */ /* 0x000fe200078ec0ff */
[----:B------:R-:W1:Y:S01]  /*10ed0*/  LDS R88, [R66+0x7500] ;  /* 0x0075000042587984 */ /* 0x000e620000000800 */
[----:B------:R-:W-:-:S02]  /*10ee0*/  LEA R65, R65, UR5, 0x2 ;  /* 0x0000000541417c11 */ /* 0x000fc4000f8e10ff */
[----:B------:R-:W-:Y:S01]  /*10ef0*/  @P4 LOP3.LUT R84, R84, 0x20000, RZ, 0xfc, !PT ;  /* 0x0002000054544812 */ /* 0x000fe200078efcff */
[----:B------:R-:W-:Y:S01]  /*10f00*/  LDS R86, [R86+0x7500] ;  /* 0x0075000056567984 */ /* 0x000fe20000000800 */
[----:B------:R-:W-:-:S03]  /*10f10*/  ISETP.GE.AND P2, PT, R68, R3, PT ;  /* 0x000000034400720c */ /* 0x000fc60003f46270 */
[----:B------:R1:W1:Y:S01]  /*10f20*/  LDS R89, [R65+0x7500] ;  /* 0x0075000041597984 */ /* 0x0002620000000800 */
[----:B------:R-:W-:Y:S01]  /*10f30*/  LOP3.LUT R84, R84, 0xfffeffff, RZ, 0xc0, !PT ;  /* 0xfffeffff54547812 */ /* 0x000fe200078ec0ff */
[----:B------:R-:W1:Y:S03]  /*10f40*/  @!P3 LDC.64 R128, c[0x0][0x388] ;  /* 0x0000e200ff80bb82 */ /* 0x000e660000000a00 */
[----:B------:R-:W-:-:S04]  /*10f50*/  @P3 LOP3.LUT R84, R84, 0x10000, RZ, 0xfc, !PT ;  /* 0x0001000054543812 */ /* 0x000fc800078efcff */
[----:B------:R-:W-:Y:S01]  /*10f60*/  LOP3.LUT R84, R84, 0xffff7fff, RZ, 0xc0, !PT ;  /* 0xffff7fff54547812 */ /* 0x000fe200078ec0ff */
[----:B------:R-:W1:Y:S03]  /*10f70*/  @!P2 LDC.64 R130, c[0x0][0x388] ;  /* 0x0000e200ff82ab82 */ /* 0x000e660000000a00 */
[----:B------:R-:W-:Y:S02]  /*10f80*/  @P2 LOP3.LUT R84, R84, 0x8000, RZ, 0xfc, !PT ;  /* 0x0000800054542812 */ /* 0x000fe400078efcff */
[----:B----4-:R-:W-:Y:S02]  /*10f90*/  SHF.R.U32.HI R122, RZ, UR15, R171 ;  /* 0x0000000fff7a7c19 */ /* 0x010fe400080116ab */
[----:B------:R-:W-:Y:S02]  /*10fa0*/  LOP3.LUT R84, R84, 0xffffbfff, RZ, 0xc0, !PT ;  /* 0xffffbfff54547812 */ /* 0x000fe400078ec0ff */
[----:B------:R-:W-:-:S02]  /*10fb0*/  LOP3.LUT R122, R122, UR4, RZ, 0xc0, !PT ;  /* 0x000000047a7a7c12 */ /* 0x000fc4000f8ec0ff */
[----:B------:R-:W-:Y:S02]  /*10fc0*/  @P1 LOP3.LUT R84, R84, 0x4000, RZ, 0xfc, !PT ;  /* 0x0000400054541812 */ /* 0x000fe400078efcff */
[----:B------:R-:W-:Y:S02]  /*10fd0*/  P2R R174, PR, RZ, 0x2 ;  /* 0x00000002ffae7803 */ /* 0x000fe40000000000 */
[----:B------:R-:W-:Y:S02]  /*10fe0*/  ISETP.GE.AND P1, PT, R73, R3, PT ;  /* 0x000000034900720c */ /* 0x000fe40003f26270 */
[----:B---3--:R-:W-:Y:S02]  /*10ff0*/  SHF.R.U32.HI R125, RZ, UR15, R168 ;  /* 0x0000000fff7d7c19 */ /* 0x008fe400080116a8 */
[----:B------:R-:W-:Y:S02]  /*11000*/  P2R R175, PR, RZ, 0x4 ;  /* 0x00000004ffaf7803 */ /* 0x000fe40000000000 */
[----:B------:R-:W-:-:S02]  /*11010*/  LEA R67, R122, UR5, 0x2 ;  /* 0x000000057a437c11 */ /* 0x000fc4000f8e10ff */
[-C--:B------:R-:W-:Y:S02]  /*11020*/  ISETP.GE.AND P2, PT, R72, R3.reuse, PT ;  /* 0x000000034800720c */ /* 0x080fe40003f46270 */
[----:B------:R-:W-:Y:S02]  /*11030*/  LOP3.LUT R125, R125, UR4, RZ, 0xc0, !PT ;  /* 0x000000047d7d7c12 */ /* 0x000fe4000f8ec0ff */
[----:B------:R-:W3:Y:S01]  /*11040*/  LDS R67, [R67+0x7500] ;  /* 0x0075000043437984 */ /* 0x000ee20000000800 */
[----:B--2---:R-:W-:Y:S02]  /*11050*/  SHF.R.U32.HI R124, RZ, UR15, R169 ;  /* 0x0000000fff7c7c19 */ /* 0x004fe400080116a9 */
[----:B------:R-:W-:Y:S01]  /*11060*/  LEA R64, R125, UR5, 0x2 ;  /* 0x000000057d407c11 */ /* 0x000fe2000f8e10ff */
[----:B-----5:R-:W-:Y:S01]  /*11070*/  @!P4 IMAD.IADD R173, R70, 0x1, R87 ;  /* 0x0000000146adc824 */ /* 0x020fe200078e0257 */
[----:B------:R-:W-:Y:S01]  /*11080*/  ISETP.GE.AND P0, PT, R62, R3, PT ;  /* 0x000000033e00720c */ /* 0x000fe20003f06270 */
[----:B0-----:R-:W-:Y:S01]  /*11090*/  @!P1 IMAD.IADD R137, R73, 0x1, R90 ;  /* 0x0000000149899824 */ /* 0x001fe200078e025a */
[----:B------:R-:W-:Y:S01]  /*110a0*/  LOP3.LUT R124, R124, UR4, RZ, 0xc0, !PT ;  /* 0x000000047c7c7c12 */ /* 0x000fe2000f8ec0ff */
[----:B-1----:R-:W-:Y:S01]  /*110b0*/  @!P5 IMAD.IADD R167, R71, 0x1, R88 ;  /* 0x0000000147a7d824 */ /* 0x002fe200078e0258 */
[----:B------:R-:W0:Y:S01]  /*110c0*/  LDS R64, [R64+0x7500] ;  /* 0x0075000040407984 */ /* 0x000e220000000800 */
[----:B------:R-:W-:Y:S01]  /*110d0*/  @!P4 IMAD.WIDE.U32 R126, R173, 0x4, R126 ;  /* 0x00000004ad7ec825 */ /* 0x000fe200078e007e */
[----:B------:R-:W-:-:S03]  /*110e0*/  LEA R65, R124, UR5, 0x2 ;  /* 0x000000057c417c11 */ /* 0x000fc6000f8e10ff */
[----:B------:R-:W-:Y:S02]  /*110f0*/  @!P2 IMAD.IADD R165, R72, 0x1, R89 ;  /* 0x0000000148a5a824 */ /* 0x000fe400078e0259 */
[----:B------:R-:W-:Y:S01]  /*11100*/  @!P3 IMAD.IADD R173, R69, 0x1, R86 ;  /* 0x0000000145adb824 */ /* 0x000fe200078e0256 */
[----:B------:R-:W-:Y:S01]  /*11110*/  ISETP.GE.AND P6, PT, R61, R3, PT ;  /* 0x000000033d00720c */ /* 0x000fe20003fc6270 */
[----:B------:R-:W-:Y:S01]  /*11120*/  @!P1 IMAD.WIDE.U32 R132, R137, 0x4, R132 ;  /* 0x0000000489849825 */ /* 0x000fe200078e0084 */
[----:B------:R-:W-:Y:S01]  /*11130*/  LOP3.LUT R84, R84, 0xffffdfff, RZ, 0xc0, !PT ;  /* 0xffffdfff54547812 */ /* 0x000fe200078ec0ff */
[----:B------:R-:W-:Y:S02]  /*11140*/  LDS R65, [R65+0x7500] ;  /* 0x0075000041417984 */ /* 0x000fe40000000800 */
[----:B------:R-:W-:Y:S01]  /*11150*/  @!P5 IMAD.WIDE.U32 R136, R167, 0x4, R118 ;  /* 0x00000004a788d825 */ /* 0x000fe200078e0076 */
[----:B------:R-:W-:Y:S02]  /*11160*/  @!P1 LOP3.LUT R119, R162, 0x80000000, RZ, 0x3c, !PT ;  /* 0x80000000a2779812 */ /* 0x000fe400078e3cff */
[----:B------:R-:W-:Y:S01]  /*11170*/  @!P2 LOP3.LUT R163, R163, 0x80000000, RZ, 0x3c, !PT ;  /* 0x80000000a3a3a812 */ /* 0x000fe200078e3cff */
[----:B------:R-:W-:Y:S01]  /*11180*/  @!P2 IMAD.WIDE.U32 R134, R165, 0x4, R134 ;  /* 0x00000004a586a825 */ /* 0x000fe200078e0086 */
[----:B------:R-:W-:-:S03]  /*11190*/  @!P5 LOP3.LUT R165, R164, 0x80000000, RZ, 0x3c, !PT ;  /* 0x80000000a4a5d812 */ /* 0x000fc600078e3cff */
[----:B------:R-:W-:Y:S01]  /*111a0*/  @!P3 IMAD.WIDE.U32 R128, R173, 0x4, R128 ;  /* 0x00000004ad80b825 */ /* 0x000fe200078e0080 */
[----:B------:R-:W-:Y:S01]  /*111b0*/  @!P3 LOP3.LUT R173, R172, 0x80000000, RZ, 0x3c, !PT ;  /* 0x80000000acadb812 */ /* 0x000fe200078e3cff */
[----:B------:R-:W1:Y:S01]  /*111c0*/  @!P6 LDC.64 R124, c[0x0][0x388] ;  /* 0x0000e200ff7ceb82 */ /* 0x000e620000000a00 */
[----:B------:R-:W2:Y:S01]  /*111d0*/  LDS R172, [R41+0x3900] ;  /* 0x0039000029ac7984 */ /* 0x000ea20000000800 */
[----:B------:R-:W-:-:S03]  /*111e0*/  @P0 LOP3.LUT R84, R84, 0x2000, RZ, 0xfc, !PT ;  /* 0x0000200054540812 */ /* 0x000fc600078efcff */
[----:B------:R4:W-:Y:S01]  /*111f0*/  @!P1 STG.E desc[UR8][R132.64], R119 ;  /* 0x0000007784009986 */ /* 0x0009e2000c101908 */
[----:B------:R-:W-:-:S03]  /*11200*/  SHF.R.U32.HI R123, RZ, UR15, R170 ;  /* 0x0000000fff7b7c19 */ /* 0x000fc600080116aa */
[----:B------:R-:W-:Y:S01]  /*11210*/  @!P2 STG.E desc[UR8][R134.64], R163 ;  /* 0x000000a38600a986 */ /* 0x000fe2000c101908 */
[----:B------:R-:W-:-:S03]  /*11220*/  LOP3.LUT R84, R84, 0xffffefff, RZ, 0xc0, !PT ;  /* 0xffffefff54547812 */ /* 0x000fc600078ec0ff */
[----:B------:R-:W-:Y:S01]  /*11230*/  @!P5 STG.E desc[UR8][R136.64], R165 ;  /* 0x000000a58800d986 */ /* 0x000fe2000c101908 */
[----:B------:R-:W-:Y:S02]  /*11240*/  ISETP.GE.AND P5, PT, R60, R3, PT ;  /* 0x000000033c00720c */ /* 0x000fe40003fa6270 */
[----:B------:R-:W-:Y:S02]  /*11250*/  ISETP.NE.AND P1, PT, R174, RZ, PT ;  /* 0x000000ffae00720c */ /* 0x000fe40003f25270 */
[----:B------:R-:W-:Y:S01]  /*11260*/  @!P4 LOP3.LUT R167, R166, 0x80000000, RZ, 0x3c, !PT ;  /* 0x80000000a6a7c812 */ /* 0x000fe200078e3cff */
[----:B------:R-:W5:Y:S01]  /*11270*/  LDS R174, [R41+0x4800] ;  /* 0x0048000029ae7984 */ /* 0x000f620000000800 */
[----:B------:R-:W-:Y:S02]  /*11280*/  LOP3.LUT R123, R123, UR4, RZ, 0xc0, !PT ;  /* 0x000000047b7b7c12 */ /* 0x000fe4000f8ec0ff */
[----:B------:R-:W-:Y:S01]  /*11290*/  @P6 LOP3.LUT R84, R84, 0x1000, RZ, 0xfc, !PT ;  /* 0x0000100054546812 */ /* 0x000fe200078efcff */
[----:B------:R4:W-:Y:S01]  /*112a0*/  @!P4 STG.E desc[UR8][R126.64], R167 ;  /* 0x000000a77e00c986 */ /* 0x0009e2000c101908 */
[----:B------:R-:W-:-:S02]  /*112b0*/  LEA R66, R123, UR5, 0x2 ;  /* 0x000000057b427c11 */ /* 0x000fc4000f8e10ff */
[----:B------:R-:W-:Y:S02]  /*112c0*/  ISETP.NE.AND P2, PT, R175, RZ, PT ;  /* 0x000000ffaf00720c */ /* 0x000fe40003f45270 */
[-C--:B------:R-:W-:Y:S02]  /*112d0*/  ISETP.GE.AND P4, PT, R59, R3.reuse, PT ;  /* 0x000000033b00720c */ /* 0x080fe40003f86270 */
[----:B------:R-:W-:Y:S01]  /*112e0*/  LOP3.LUT R84, R84, 0xfffff7ff, RZ, 0xc0, !PT ;  /* 0xfffff7ff54547812 */ /* 0x000fe200078ec0ff */
[----:B------:R-:W5:Y:S01]  /*112f0*/  LDS R66, [R66+0x7500] ;  /* 0x0075000042427984 */ /* 0x000f620000000800 */
[----:B------:R-:W5:Y:S02]  /*11300*/  @!P0 LDC.64 R122, c[0x0][0x388] ;  /* 0x0000e200ff7a8b82 */ /* 0x000f640000000a00 */
[----:B------:R-:W-:Y:S01]  /*11310*/  @P5 LOP3.LUT R84, R84, 0x800, RZ, 0xfc, !PT ;  /* 0x0000080054545812 */ /* 0x000fe200078efcff */
[----:B------:R2:W-:Y:S01]  /*11320*/  @!P3 STG.E desc[UR8][R128.64], R173 ;  /* 0x000000ad8000b986 */ /* 0x0005e2000c101908 */
[----:B------:R-:W-:-:S02]  /*11330*/  ISETP.GE.AND P3, PT, R58, R3, PT ;  /* 0x000000033a00720c */ /* 0x000fc40003f66270 */
[----:B------:R-:W-:Y:S01]  /*11340*/  LOP3.LUT R84, R84, 0xfffffbff, RZ, 0xc0, !PT ;  /* 0xfffffbff54547812 */ /* 0x000fe200078ec0ff */
[----:B---3--:R-:W-:Y:S02]  /*11350*/  @!P2 IMAD.IADD R175, R68, 0x1, R67 ;  /* 0x0000000144afa824 */ /* 0x008fe400078e0243 */
[----:B0-----:R-:W-:Y:S01]  /*11360*/  @!P6 IMAD.IADD R181, R61, 0x1, R64 ;  /* 0x000000013db5e824 */ /* 0x001fe200078e0240 */
[----:B------:R-:W-:Y:S01]  /*11370*/  @P4 LOP3.LUT R84, R84, 0x400, RZ, 0xfc, !PT ;  /* 0x0000040054544812 */ /* 0x000fe200078efcff */
[----:B----4-:R-:W-:Y:S01]  /*11380*/  @!P2 IMAD.WIDE.U32 R118, R175, 0x4, R130 ;  /* 0x00000004af76a825 */ /* 0x010fe200078e0082 */
[----:B------:R-:W-:Y:S01]  /*11390*/  P2R R183, PR, RZ, 0x10 ;  /* 0x00000010ffb77803 */ /* 0x000fe20000000000 */
[----:B------:R-:W0:Y:S01]  /*113a0*/  @!P5 LDC.64 R126, c[0x0][0x388] ;  /* 0x0000e200ff7edb82 */ /* 0x000e220000000a00 */
[----:B------:R-:W-:-:S07]  /*113b0*/  ISETP.GE.AND P2, PT, R57, R3, PT ;  /* 0x000000033900720c */ /* 0x000fce0003f46270 */
[----:B--2---:R-:W2:Y:S01]  /*113c0*/  @!P4 LDC.64 R128, c[0x0][0x388] ;  /* 0x0000e200ff80cb82 */ /* 0x004ea20000000a00 */
[C---:B------:R-:W-:Y:S02]  /*113d0*/  LOP3.LUT P4, RZ, R84.reuse, 0x2000, RZ, 0xc0, !PT ;  /* 0x0000200054ff7812 */ /* 0x040fe4000788c0ff */
[----:B------:R-:W-:Y:S01]  /*113e0*/  LOP3.LUT R84, R84, 0xfffffdff, RZ, 0xc0, !PT ;  /* 0xfffffdff54547812 */ /* 0x000fe200078ec0ff */
[----:B-1----:R-:W-:-:S03]  /*113f0*/  @!P6 IMAD.WIDE.U32 R124, R181, 0x4, R124 ;  /* 0x00000004b57ce825 */ /* 0x002fc600078e007c */
[----:B------:R-:W-:Y:S01]  /*11400*/  @P3 LOP3.LUT R84, R84, 0x200, RZ, 0xfc, !PT ;  /* 0x0000020054543812 */ /* 0x000fe200078efcff */
[----:B------:R-:W1:Y:S01]  /*11410*/  @!P3 LDC.64 R130, c[0x0][0x388] ;  /* 0x0000e200ff82bb82 */ /* 0x000e620000000a00 */
[----:B------:R-:W-:Y:S02]  /*11420*/  P2R R181, PR, RZ, 0x8 ;  /* 0x00000008ffb57803 */ /* 0x000fe40000000000 */
[C---:B------:R-:W-:Y:S02]  /*11430*/  LOP3.LUT P3, RZ, R84.reuse, 0x4000, RZ, 0xc0, !PT ;  /* 0x0000400054ff7812 */ /* 0x040fe4000786c0ff */
[----:B------:R-:W-:Y:S02]  /*11440*/  LOP3.LUT R84, R84, 0xfffffeff, RZ, 0xc0, !PT ;  /* 0xfffffeff54547812 */ /* 0x000fe400078ec0ff */
[----:B------:R-:W-:Y:S01]  /*11450*/  SHF.R.U32.HI R134, RZ, UR15, R172 ;  /* 0x0000000fff867c19 */ /* 0x000fe200080116ac */
[----:B------:R-:W-:Y:S01]  /*11460*/  @!P0 IMAD.IADD R179, R62, 0x1, R65 ;  /* 0x000000013eb38824 */ /* 0x000fe200078e0241 */
[----:B------:R-:W-:Y:S01]  /*11470*/  SHF.R.U32.HI R135, RZ, UR15, R176 ;  /* 0x0000000fff877c19 */ /* 0x000fe200080116b0 */
[----:B------:R-:W3:Y:S01]  /*11480*/  @!P2 LDC.64 R132, c[0x0][0x388] ;  /* 0x0000e200ff84ab82 */ /* 0x000ee20000000a00 */
[----:B------:R-:W-:-:S02]  /*11490*/  SHF.R.U32.HI R136, RZ, UR15, R178 ;  /* 0x0000000fff887c19 */ /* 0x000fc400080116b2 */
[----:B------:R-:W-:Y:S02]  /*114a0*/  @P2 LOP3.LUT R84, R84, 0x100, RZ, 0xfc, !PT ;  /* 0x0000010054542812 */ /* 0x000fe400078efcff */
[----:B------:R-:W-:Y:S02]  /*114b0*/  SHF.R.U32.HI R137, RZ, UR15, R180 ;  /* 0x0000000fff897c19 */ /* 0x000fe400080116b4 */
[----:B------:R-:W-:Y:S01]  /*114c0*/  LOP3.LUT R134, R134, UR4, RZ, 0xc0, !PT ;  /* 0x0000000486867c12 */ /* 0x000fe2000f8ec0ff */
[----:B-----5:R-:W-:Y:S01]  /*114d0*/  @!P0 IMAD.WIDE.U32 R122, R179, 0x4, R122 ;  /* 0x00000004b37a8825 */ /* 0x020fe200078e007a */
[----:B------:R-:W-:Y:S02]  /*114e0*/  SHF.R.U32.HI R162, RZ, UR15, R182 ;  /* 0x0000000fffa27c19 */ /* 0x000fe400080116b6 */
[----:B------:R-:W-:Y:S02]  /*114f0*/  LOP3.LUT R135, R135, UR4, RZ, 0xc0, !PT ;  /* 0x0000000487877c12 */ /* 0x000fe4000f8ec0ff */
[----:B------:R-:W-:-:S02]  /*11500*/  P2R R179, PR, RZ, 0x4 ;  /* 0x00000004ffb37803 */ /* 0x000fc40000000000 */
[----:B------:R-:W-:Y:S02]  /*11510*/  SHF.R.U32.HI R164, RZ, UR15, R174 ;  /* 0x0000000fffa47c19 */ /* 0x000fe400080116ae */
[----:B------:R-:W-:Y:S02]  /*11520*/  LOP3.LUT R136, R136, UR4, RZ, 0xc0, !PT ;  /* 0x0000000488887c12 */ /* 0x000fe4000f8ec0ff */
[----:B------:R-:W-:Y:S02]  /*11530*/  LOP3.LUT P2, RZ, R84, 0x8000, RZ, 0xc0, !PT ;  /* 0x0000800054ff7812 */ /* 0x000fe4000784c0ff */
[----:B------:R-:W-:Y:S02]  /*11540*/  LOP3.LUT R137, R137, UR4, RZ, 0xc0, !PT ;  /* 0x0000000489897c12 */ /* 0x000fe4000f8ec0ff */
[----:B------:R-:W-:Y:S02]  /*11550*/  LEA R163, R134, UR5, 0x2 ;  /* 0x0000000586a37c11 */ /* 0x000fe4000f8e10ff */
[----:B------:R-:W-:-:S02]  /*11560*/  LOP3.LUT R166, R162, UR4, RZ, 0xc0, !PT ;  /* 0x00000004a2a67c12 */ /* 0x000fc4000f8ec0ff */
[----:B------:R-:W-:Y:S02]  /*11570*/  LEA R162, R135, UR5, 0x2 ;  /* 0x0000000587a27c11 */ /* 0x000fe4000f8e10ff */
[----:B------:R-:W-:Y:S01]  /*11580*/  LOP3.LUT R134, R164, UR4, RZ, 0xc0, !PT ;  /* 0x00000004a4867c12 */ /* 0x000fe2000f8ec0ff */
[----:B------:R-:W4:Y:S01]  /*11590*/  LDS R163, [R163+0x7500] ;  /* 0x00750000a3a37984 */ /* 0x000f220000000800 */
[----:B------:R-:W-:Y:S02]  /*115a0*/  LEA R165, R136, UR5, 0x2 ;  /* 0x0000000588a57c11 */ /* 0x000fe4000f8e10ff */
[----:B------:R-:W-:Y:S01]  /*115b0*/  LEA R164, R137, UR5, 0x2 ;  /* 0x0000000589a47c11 */ /* 0x000fe2000f8e10ff */
[----:B------:R-:W5:Y:S01]  /*115c0*/  LDS R162, [R162+0x7500] ;  /* 0x00750000a2a27984 */ /* 0x000f620000000800 */
[----:B------:R-:W-:Y:S01]  /*115d0*/  LEA R167, R166, UR5, 0x2 ;  /* 0x00000005a6a77c11 */ /* 0x000fe2000f8e10ff */
[----:B------:R-:W-:Y:S02]  /*115e0*/  @!P1 IMAD.IADD R177, R63, 0x1, R66 ;  /* 0x000000013fb19824 */ /* 0x000fe400078e0242 */
[----:B------:R-:W0:Y:S01]  /*115f0*/  LDS R165, [R165+0x7500] ;  /* 0x00750000a5a57984 */ /* 0x000e220000000800 */
[----:B------:R-:W-:-:S03]  /*11600*/  @!P2 LOP3.LUT R171, R171, 0x80000000, RZ, 0x3c, !PT ;  /* 0x80000000ababa812 */ /* 0x000fc600078e3cff */
[----:B------:R-:W2:Y:S01]  /*11610*/  LDS R164, [R164+0x7500] ;  /* 0x00750000a4a47984 */ /* 0x000ea20000000800 */
[----:B------:R-:W-:-:S03]  /*11620*/  @!P1 IMAD.WIDE.U32 R120, R177, 0x4, R120 ;  /* 0x00000004b1789825 */ /* 0x000fc600078e0078 */
[----:B------:R-:W1:Y:S01]  /*11630*/  LDS R167, [R167+0x7500] ;  /* 0x00750000a7a77984 */ /* 0x000e620000000800 */
[----:B------:R-:W-:Y:S02]  /*11640*/  @!P3 LOP3.LUT R173, R170, 0x80000000, RZ, 0x3c, !PT ;  /* 0x80000000aaadb812 */ /* 0x000fe400078e3cff */
[----:B------:R-:W-:Y:S01]  /*11650*/  @!P4 LOP3.LUT R169, R169, 0x80000000, RZ, 0x3c, !PT ;  /* 0x80000000a9a9c812 */ /* 0x000fe200078e3cff */
[----:B------:R3:W-:Y:S01]  /*11660*/  @!P2 STG.E desc[UR8][R118.64], R171 ;  /* 0x000000ab7600a986 */ /* 0x0007e2000c101908 */
[----:B------:R-:W-:-:S03]  /*11670*/  ISETP.GE.AND P0, PT, R56, R3, PT ;  /* 0x000000033800720c */ /* 0x000fc60003f06270 */
[----:B------:R-:W-:Y:S04]  /*11680*/  @!P3 STG.E desc[UR8][R120.64], R173 ;  /* 0x000000ad7800b986 */ /* 0x000fe8000c101908 */
[----:B------:R4:W-:Y:S01]  /*11690*/  @!P4 STG.E desc[UR8][R122.64], R169 ;  /* 0x000000a97a00c986 */ /* 0x0009e2000c101908 */
[----:B------:R-:W-:Y:S02]  /*116a0*/  ISETP.NE.AND P4, PT, R183, RZ, PT ;  /* 0x000000ffb700720c */ /* 0x000fe40003f85270 */
[----:B------:R-:W-:Y:S02]  /*116b0*/  ISETP.NE.AND P2, PT, R179, RZ, PT ;  /* 0x000000ffb300720c */ /* 0x000fe40003f45270 */
[----:B------:R-:W-:Y:S02]  /*116c0*/  LEA R166, R134, UR5, 0x2 ;  /* 0x0000000586a67c11 */ /* 0x000fe4000f8e10ff */
[----:B------:R-:W1:Y:S01]  /*116d0*/  @!P0 LDC.64 R134, c[0x0][0x388] ;  /* 0x0000e200ff868b82 */ /* 0x000e620000000a00 */
[----:B------:R-:W-:-:S02]  /*116e0*/  ISETP.NE.AND P3, PT, R181, RZ, PT ;  /* 0x000000ffb500720c */ /* 0x000fc40003f65270 */
[----:B---3--:R-:W-:Y:S01]  /*116f0*/  @!P0 LOP3.LUT R171, R182, 0x80000000, RZ, 0x3c, !PT ;  /* 0x80000000b6ab8812 */ /* 0x008fe200078e3cff */
[----:B------:R-:W-:Y:S03]  /*11700*/  LDS R166, [R166+0x7500] ;  /* 0x00750000a6a67984 */ /* 0x000fe60000000800 */
[----:B------:R-:W-:Y:S01]  /*11710*/  @!P4 LOP3.LUT R119, R176, 0x80000000, RZ, 0x3c, !PT ;  /* 0x80000000b077c812 */ /* 0x000fe200078e3cff */
[----:B------:R-:W-:Y:S01]  /*11720*/  LDS R182, [R41+0x5100] ;  /* 0x0051000029b67984 */ /* 0x000fe20000000800 */
[----:B----4-:R-:W-:-:S03]  /*11730*/  @!P2 LOP3.LUT R169, R180, 0x80000000, RZ, 0x3c, !PT ;  /* 0x80000000b4a9a812 */ /* 0x010fc600078e3cff */
[----:B------:R-:W3:Y:S04]  /*11740*/  LDS R176, [R41+0x4b00] ;  /* 0x004b000029b07984 */ /* 0x000ee80000000800 */
[----:B------:R-:W4:Y:S01]  /*11750*/  LDS R180, [R41+0x4e00] ;  /* 0x004e000029b47984 */ /* 0x000f220000000800 */
[----:B------:R-:W-:Y:S02]  /*11760*/  @!P5 IMAD.IADD R177, R60, 0x1, R163 ;  /* 0x000000013cb1d824 */ /* 0x000fe400078e02a3 */
[----:B-----5:R-:W-:Y:S01]  /*11770*/  @!P4 IMAD.IADD R179, R59, 0x1, R162 ;  /* 0x000000013bb3c824 */ /* 0x020fe200078e02a2 */
[----:B------:R-:W-:Y:S01]  /*11780*/  @!P6 LOP3.LUT R175, R168, 0x80000000, RZ, 0x3c, !PT ;  /* 0x80000000a8afe812 */ /* 0x000fe200078e3cff */
[----:B0-----:R-:W-:Y:S02]  /*11790*/  @!P3 IMAD.IADD R181, R58, 0x1, R165 ;  /* 0x000000013ab5b824 */ /* 0x001fe400078e02a5 */
[----:B------:R-:W-:Y:S01]  /*117a0*/  @!P5 IMAD.WIDE.U32 R126, R177, 0x4, R126 ;  /* 0x00000004b17ed825 */ /* 0x000fe200078e007e */
[----:B------:R-:W-:-:S03]  /*117b0*/  @!P5 LOP3.LUT R177, R172, 0x80000000, RZ, 0x3c, !PT ;  /* 0x80000000acb1d812 */ /* 0x000fc600078e3cff */
[----:B--2---:R-:W-:Y:S02]  /*117c0*/  @!P2 IMAD.IADD R183, R57, 0x1, R164 ;  /* 0x0000000139b7a824 */ /* 0x004fe400078e02a4 */
[----:B-1----:R-:W-:Y:S01]  /*117d0*/  @!P0 IMAD.IADD R185, R56, 0x1, R167 ;  /* 0x0000000138b98824 */ /* 0x002fe200078e02a7 */
[----:B------:R-:W-:Y:S01]  /*117e0*/  ISETP.GE.AND P1, PT, R55, R3, PT ;  /* 0x000000033700720c */ /* 0x000fe20003f26270 */
[----:B------:R-:W-:Y:S01]  /*117f0*/  @!P4 IMAD.WIDE.U32 R128, R179, 0x4, R128 ;  /* 0x00000004b380c825 */ /* 0x000fe200078e0080 */
[----:B------:R-:W-:Y:S01]  /*11800*/  @!P3 LOP3.LUT R121, R178, 0x80000000, RZ, 0x3c, !PT ;  /* 0x80000000b279b812 */ /* 0x000fe200078e3cff */
[----:B------:R-:W-:Y:S01]  /*11810*/  @!P6 STG.E desc[UR8][R124.64], R175 ;  /* 0x000000af7c00e986 */ /* 0x000fe2000c101908 */
[----:B------:R-:W-:Y:S01]  /*11820*/  LOP3.LUT R84, R84, 0xffffff7f, RZ, 0xc0, !PT ;  /* 0xffffff7f54547812 */ /* 0x000fe200078ec0ff */
[----:B------:R-:W-:Y:S02]  /*11830*/  @!P3 IMAD.WIDE.U32 R130, R181, 0x4, R130 ;  /* 0x00000004b582b825 */ /* 0x000fe400078e0082 */
[----:B------:R-:W-:Y:S02]  /*11840*/  @!P5 STG.E desc[UR8][R126.64], R177 ;  /* 0x000000b17e00d986 */ /* 0x000fe4000c101908 */
[----:B------:R-:W-:Y:S01]  /*11850*/  @!P2 IMAD.WIDE.U32 R132, R183, 0x4, R132 ;  /* 0x00000004b784a825 */ /* 0x000fe200078e0084 */
[----:B------:R-:W-:Y:S01]  /*11860*/  @P0 LOP3.LUT R84, R84, 0x80, RZ, 0xfc, !PT ;  /* 0x0000008054540812 */ /* 0x000fe200078efcff */
[----:B------:R4:W-:Y:S02]  /*11870*/  @!P4 STG.E desc[UR8][R128.64], R119 ;  /* 0x000000778000c986 */ /* 0x0009e4000c101908 */
[----:B------:R-:W-:Y:S01]  /*11880*/  @!P0 IMAD.WIDE.U32 R134, R185, 0x4, R134 ;  /* 0x00000004b9868825 */ /* 0x000fe200078e0086 */
[----:B------:R-:W0:Y:S01]  /*11890*/  @!P1 LDC.64 R136, c[0x0][0x388] ;  /* 0x0000e200ff889b82 */ /* 0x000e220000000a00 */
[----:B------:R-:W-:Y:S01]  /*118a0*/  @!P3 STG.E desc[UR8][R130.64], R121 ;  /* 0x000000798200b986 */ /* 0x000fe2000c101908 */
[----:B------:R-:W-:-:S03]  /*118b0*/  LOP3.LUT R84, R84, 0xffffffbf, RZ, 0xc0, !PT ;  /* 0xffffffbf54547812 */ /* 0x000fc600078ec0ff */
[----:B------:R1:W-:Y:S04]  /*118c0*/  @!P2 STG.E desc[UR8][R132.64], R169 ;  /* 0x000000a98400a986 */ /* 0x0003e8000c101908 */
[----:B------:R-:W-:Y:S01]  /*118d0*/  @!P0 STG.E desc[UR8][R134.64], R171 ;  /* 0x000000ab86008986 */ /* 0x000fe2000c101908 */
[-C--:B------:R-:W-:Y:S02]  /*118e0*/  ISETP.GE.AND P0, PT, R54, R3.reuse, PT ;  /* 0x000000033600720c */ /* 0x080fe40003f06270 */
[----:B------:R-:W-:Y:S01]  /*118f0*/  @P1 LOP3.LUT R84, R84, 0x40, RZ, 0xfc, !PT ;  /* 0x0000004054541812 */ /* 0x000fe200078efcff */
[----:B------:R-:W2:Y:S01]  /*11900*/  LDS R134, [R41+0x5d00] ;  /* 0x005d000029867984 */ /* 0x000ea20000000800 */
[----:B------:R-:W-:Y:S02]  /*11910*/  ISETP.GE.AND P6, PT, R53, R3, PT ;  /* 0x000000033500720c */ /* 0x000fe40003fc6270 */
[----:B------:R-:W-:Y:S01]  /*11920*/  LOP3.LUT R84, R84, 0xffffffdf, RZ, 0xc0, !PT ;  /* 0xffffffdf54547812 */ /* 0x000fe200078ec0ff */
[----:B------:R-:W-:Y:S01]  /*11930*/  LDS R135, [R41+0x5a00] ;  /* 0x005a000029877984 */ /* 0x000fe20000000800 */
[----:B---3--:R-:W-:-:S02]  /*11940*/  SHF.R.U32.HI R118, RZ, UR15, R176 ;  /* 0x0000000fff767c19 */ /* 0x008fc400080116b0 */
[----:B------:R-:W-:Y:S01]  /*11950*/  ISETP.GE.AND P5, PT, R52, R3, PT ;  /* 0x000000033400720c */ /* 0x000fe20003fa6270 */
[----:B------:R-:W-:Y:S02]  /*11960*/  LDS R178, [R41+0x6000] ;  /* 0x0060000029b27984 */ /* 0x000fe40000000800 */
[----:B------:R-:W-:Y:S02]  /*11970*/  @P0 LOP3.LUT R84, R84, 0x20, RZ, 0xfc, !PT ;  /* 0x0000002054540812 */ /* 0x000fe400078efcff */
[----:B----4-:R-:W-:Y:S02]  /*11980*/  SHF.R.U32.HI R119, RZ, UR15, R180 ;  /* 0x0000000fff777c19 */ /* 0x010fe400080116b4 */
[----:B------:R-:W-:Y:S02]  /*11990*/  LOP3.LUT R84, R84, 0xffffffef, RZ, 0xc0, !PT ;  /* 0xffffffef54547812 */ /* 0x000fe400078ec0ff */
[----:B------:R-:W-:Y:S01]  /*119a0*/  SHF.R.U32.HI R120, RZ, UR15, R182 ;  /* 0x0000000fff787c19 */ /* 0x000fe200080116b6 */
[----:B------:R-:W-:Y:S01]  /*119b0*/  @!P1 IMAD.IADD R123, R55, 0x1, R166 ;  /* 0x00000001377b9824 */ /* 0x000fe200078e02a6 */
[----:B------:R-:W-:Y:S01]  /*119c0*/  LOP3.LUT R118, R118, UR4, RZ, 0xc0, !PT ;  /* 0x0000000476767c12 */ /* 0x000fe2000f8ec0ff */
[----:B------:R-:W3:Y:S01]  /*119d0*/  @!P6 LDC.64 R124, c[0x0][0x388] ;  /* 0x0000e200ff7ceb82 */ /* 0x000ee20000000a00 */
[----:B------:R-:W-:-:S02]  /*119e0*/  @P6 LOP3.LUT R84, R84, 0x10, RZ, 0xfc, !PT ;  /* 0x0000001054546812 */ /* 0x000fc400078efcff */
[----:B------:R-:W-:Y:S02]  /*119f0*/  LOP3.LUT R119, R119, UR4, RZ, 0xc0, !PT ;  /* 0x0000000477777c12 */ /* 0x000fe4000f8ec0ff */
[----:B------:R-:W-:Y:S02]  /*11a00*/  LEA R118, R118, UR5, 0x2 ;  /* 0x0000000576767c11 */ /* 0x000fe4000f8e10ff */
[----:B------:R-:W-:Y:S01]  /*11a10*/  LOP3.LUT R120, R120, UR4, RZ, 0xc0, !PT ;  /* 0x0000000478787c12 */ /* 0x000fe2000f8ec0ff */
[----:B------:R-:W4:Y:S01]  /*11a20*/  @!P5 LDC.64 R126, c[0x0][0x388] ;  /* 0x0000e200ff7edb82 */ /* 0x000f220000000a00 */
[----:B------:R-:W-:Y:S01]  /*11a30*/  ISETP.GE.AND P4, PT, R51, R3, PT ;  /* 0x000000033300720c */ /* 0x000fe20003f86270 */
[----:B------:R5:W3:Y:S01]  /*11a40*/  LDS R177, [R118+0x7500] ;  /* 0x0075000076b17984 */ /* 0x000ae20000000800 */
[----:B------:R-:W-:Y:S02]  /*11a50*/  LOP3.LUT R84, R84, 0xfffffff7, RZ, 0xc0, !PT ;  /* 0xfffffff754547812 */ /* 0x000fe400078ec0ff */
[----:B------:R-:W-:-:S02]  /*11a60*/  LEA R119, R119, UR5, 0x2 ;  /* 0x0000000577777c11 */ /* 0x000fc4000f8e10ff */
[----:B------:R-:W-:Y:S02]  /*11a70*/  LEA R120, R120, UR5, 0x2 ;  /* 0x0000000578787c11 */ /* 0x000fe4000f8e10ff */
[----:B------:R-:W-:Y:S01]  /*11a80*/  @P5 LOP3.LUT R84, R84, 0x8, RZ, 0xfc, !PT ;  /* 0x0000000854545812 */ /* 0x000fe200078efcff */
[----:B------:R-:W4:Y:S01]  /*11a90*/  LDS R172, [R119+0x7500] ;  /* 0x0075000077ac7984 */ /* 0x000f220000000800 */
[-C--:B------:R-:W-:Y:S02]  /*11aa0*/  ISETP.GE.AND P3, PT, R50, R3.reuse, PT ;  /* 0x000000033200720c */ /* 0x080fe40003f66270 */
[----:B------:R-:W-:Y:S01]  /*11ab0*/  LOP3.LUT R84, R84, 0xfffffffb, RZ, 0xc0, !PT ;  /* 0xfffffffb54547812 */ /* 0x000fe200078ec0ff */
[----:B------:R-:W4:Y:S01]  /*11ac0*/  LDS R175, [R120+0x7500] ;  /* 0x0075000078af7984 */ /* 0x000f220000000800 */
[----:B------:R-:W-:Y:S01]  /*11ad0*/  ISETP.GE.AND P2, PT, R49, R3, PT ;  /* 0x000000033100720c */ /* 0x000fe20003f46270 */
[----:B0-----:R-:W-:Y:S01]  /*11ae0*/  @!P1 IMAD.WIDE.U32 R136, R123, 0x4, R136 ;  /* 0x000000047b889825 */ /* 0x001fe200078e0088 */
[----:B------:R-:W-:Y:S01]  /*11af0*/  @P4 LOP3.LUT R84, R84, 0x4, RZ, 0xfc, !PT ;  /* 0x0000000454544812 */ /* 0x000fe200078efcff */
[----:B------:R-:W0:Y:S03]  /*11b00*/  @!P4 LDC.64 R128, c[0x0][0x388] ;  /* 0x0000e200ff80cb82 */ /* 0x000e260000000a00 */
[----:B------:R-:W-:-:S02]  /*11b10*/  LOP3.LUT R84, R84, 0xfffffffd, RZ, 0xc0, !PT ;  /* 0xfffffffd54547812 */ /* 0x000fc400078ec0ff */
[----:B------:R-:W-:Y:S02]  /*11b20*/  P2R R187, PR, RZ, 0x10 ;  /* 0x00000010ffbb7803 */ /* 0x000fe40000000000 */
[----:B------:R-:W-:Y:S01]  /*11b30*/  @P3 LOP3.LUT R84, R84, 0x2, RZ, 0xfc, !PT ;  /* 0x0000000254543812 */ /* 0x000fe200078efcff */
[----:B------:R-:W0:Y:S01]  /*11b40*/  @!P0 LDC.64 R122, c[0x0][0x388] ;  /* 0x0000e200ff7a8b82 */ /* 0x000e220000000a00 */
[----:B------:R-:W-:Y:S02]  /*11b50*/  ISETP.GE.AND P4, PT, R55, R3, PT ;  /* 0x000000033700720c */ /* 0x000fe40003f86270 */
[----:B------:R-:W-:Y:S02]  /*11b60*/  LOP3.LUT R84, R84, 0xfffffffe, RZ, 0xc0, !PT ;  /* 0xfffffffe54547812 */ /* 0x000fe400078ec0ff */
[----:B------:R-:W-:Y:S02]  /*11b70*/  P2R R188, PR, RZ, 0x4 ;  /* 0x00000004ffbc7803 */ /* 0x000fe40000000000 */
[----:B------:R-:W-:Y:S01]  /*11b80*/  @P2 LOP3.LUT R84, R84, 0x1, RZ, 0xfc, !PT ;  /* 0x0000000154542812 */ /* 0x000fe200078efcff */
[----:B-1----:R-:W1:Y:S01]  /*11b90*/  @!P2 LDC.64 R132, c[0x0][0x388] ;  /* 0x0000e200ff84ab82 */ /* 0x002e620000000a00 */
[----:B------:R-:W-:-:S02]  /*11ba0*/  SHF.R.U32.HI R121, RZ, UR15, R184 ;  /* 0x0000000fff797c19 */ /* 0x000fc400080116b8 */
[----:B------:R-:W-:Y:S02]  /*11bb0*/  ISETP.GE.AND P2, PT, R54, R3, PT ;  /* 0x000000033600720c */ /* 0x000fe40003f46270 */
[----:B------:R-:W-:Y:S02]  /*11bc0*/  SHF.R.U32.HI R168, RZ, UR15, R186 ;  /* 0x0000000fffa87c19 */ /* 0x000fe400080116ba */
[----:B--2---:R-:W-:Y:S01]  /*11bd0*/  SHF.R.U32.HI R170, RZ, UR15, R134 ;  /* 0x0000000fffaa7c19 */ /* 0x004fe20008011686 */
[----:B------:R-:W2:Y:S01]  /*11be0*/  @!P3 LDC.64 R130, c[0x0][0x388] ;  /* 0x0000e200ff82bb82 */ /* 0x000ea20000000a00 */
[----:B------:R-:W-:Y:S02]  /*11bf0*/  LOP3.LUT R121, R121, UR4, RZ, 0xc0, !PT ;  /* 0x0000000479797c12 */ /* 0x000fe4000f8ec0ff */
[----:B------:R-:W-:Y:S02]  /*11c00*/  LOP3.LUT R168, R168, UR4, RZ, 0xc0, !PT ;  /* 0x00000004a8a87c12 */ /* 0x000fe4000f8ec0ff */
[----:B-----5:R-:W-:-:S02]  /*11c10*/  LOP3.LUT R118, R170, UR4, RZ, 0xc0, !PT ;  /* 0x00000004aa767c12 */ /* 0x020fc4000f8ec0ff */
[----:B------:R-:W-:Y:S02]  /*11c20*/  @!P4 LOP3.LUT R179, R174, 0x80000000, RZ, 0x3c, !PT ;  /* 0x80000000aeb3c812 */ /* 0x000fe400078e3cff */
[----:B------:R-:W-:Y:S02]  /*11c30*/  LEA R170, R121, UR5, 0x2 ;  /* 0x0000000579aa7c11 */ /* 0x000fe4000f8e10ff */
[----:B------:R-:W-:Y:S01]  /*11c40*/  LEA R173, R168, UR5, 0x2 ;  /* 0x00000005a8ad7c11 */ /* 0x000fe2000f8e10ff */
[----:B------:R5:W-:Y:S01]  /*11c50*/  @!P4 STG.E desc[UR8][R136.64], R179 ;  /* 0x000000b38800c986 */ /* 0x000be2000c101908 */
[----:B------:R-:W-:Y:S01]  /*11c60*/  ISETP.NE.AND P4, PT, R187, RZ, PT ;  /* 0x000000ffbb00720c */ /* 0x000fe20003f85270 */
[----:B---3--:R-:W-:Y:S02]  /*11c70*/  @!P2 IMAD.IADD R181, R54, 0x1, R177 ;  /* 0x0000000136b5a824 */ /* 0x008fe400078e02b1 */
[----:B------:R-:W3:Y:S01]  /*11c80*/  LDS R170, [R170+0x7500] ;  /* 0x00750000aaaa7984 */ /* 0x000ee20000000800 */
[----:B----4-:R-:W-:-:S02]  /*11c90*/  @!P6 IMAD.IADD R183, R53, 0x1, R172 ;  /* 0x0000000135b7e824 */ /* 0x010fc400078e02ac */
[----:B0-----:R-:W-:Y:S01]  /*11ca0*/  @!P2 IMAD.WIDE.U32 R122, R181, 0x4, R122 ;  /* 0x00000004b57aa825 */ /* 0x001fe200078e007a */
[----:B------:R-:W0:Y:S01]  /*11cb0*/  LDS R173, [R173+0x7500] ;  /* 0x00750000adad7984 */ /* 0x000e220000000800 */
[----:B------:R-:W-:Y:S02]  /*11cc0*/  @!P2 LOP3.LUT R181, R176, 0x80000000, RZ, 0x3c, !PT ;  /* 0x80000000b0b5a812 */ /* 0x000fe400078e3cff */
[----:B------:R-:W-:Y:S02]  /*11cd0*/  @!P5 IMAD.IADD R185, R52, 0x1, R175 ;  /* 0x0000000134b9d824 */ /* 0x000fe400078e02af */
[----:B------:R-:W-:Y:S01]  /*11ce0*/  @!P6 IMAD.WIDE.U32 R124, R183, 0x4, R124 ;  /* 0x00000004b77ce825 */ /* 0x000fe200078e007c */
[----:B------:R-:W-:Y:S01]  /*11cf0*/  @!P6 LOP3.LUT R183, R180, 0x80000000, RZ, 0x3c, !PT ;  /* 0x80000000b4b7e812 */ /* 0x000fe200078e3cff */
[----:B------:R-:W-:Y:S02]  /*11d00*/  @!P2 STG.E desc[UR8][R122.64], R181 ;  /* 0x000000b57a00a986 */ /* 0x000fe4000c101908 */
[----:B------:R-:W-:Y:S01]  /*11d10*/  @!P5 IMAD.WIDE.U32 R126, R185, 0x4, R126 ;  /* 0x00000004b97ed825 */ /* 0x000fe200078e007e */
[----:B------:R-:W-:Y:S01]  /*11d20*/  @!P5 LOP3.LUT R185, R182, 0x80000000, RZ, 0x3c, !PT ;  /* 0x80000000b6b9d812 */ /* 0x000fe200078e3cff */
[----:B------:R-:W-:Y:S01]  /*11d30*/  LDS R180, [R41+0x6300] ;  /* 0x0063000029b47984 */ /* 0x000fe20000000800 */
[----:B------:R-:W-:-:S02]  /*11d40*/  ISETP.NE.AND P2, PT, R188, RZ, PT ;  /* 0x000000ffbc00720c */ /* 0x000fc40003f45270 */
[----:B------:R-:W-:Y:S01]  /*11d50*/  SHF.R.U32.HI R169, RZ, UR15, R135 ;  /* 0x0000000fffa97c19 */ /* 0x000fe20008011687 */
[----:B------:R-:W-:Y:S01]  /*11d60*/  LDS R182, [R41+0x6600] ;  /* 0x0066000029b67984 */ /* 0x000fe20000000800 */
[----:B-----5:R-:W-:Y:S02]  /*11d70*/  @!P4 LOP3.LUT R137, R184, 0x80000000, RZ, 0x3c, !PT ;  /* 0x80000000b889c812 */ /* 0x020fe400078e3cff */
[----:B------:R-:W-:Y:S01]  /*11d80*/  SHF.R.U32.HI R171, RZ, UR15, R178 ;  /* 0x0000000fffab7c19 */ /* 0x000fe200080116b2 */
[----:B------:R-:W4:Y:S01]  /*11d90*/  LDS R188, [R41+0x6f00] ;  /* 0x006f000029bc7984 */ /* 0x000f220000000800 */
[----:B------:R-:W-:-:S03]  /*11da0*/  @!P3 LOP3.LUT R179, R186, 0x80000000, RZ, 0x3c, !PT ;  /* 0x80000000bab3b812 */ /* 0x000fc600078e3cff */
[----:B------:R-:W5:Y:S01]  /*11db0*/  LDS R184, [R41+0x6900] ;  /* 0x0069000029b87984 */ /* 0x000f620000000800 */
[----:B------:R-:W-:-:S03]  /*11dc0*/  LOP3.LUT R169, R169, UR4, RZ, 0xc0, !PT ;  /* 0x00000004a9a97c12 */ /* 0x000fc6000f8ec0ff */
[----:B------:R-:W1:Y:S01]  /*11dd0*/  LDS R186, [R41+0x6c00] ;  /* 0x006c000029ba7984 */ /* 0x000e620000000800 */
[----:B------:R-:W-:Y:S02]  /*11de0*/  LOP3.LUT R119, R171, UR4, RZ, 0xc0, !PT ;  /* 0x00000004ab777c12 */ /* 0x000fe4000f8ec0ff */
[----:B------:R-:W-:Y:S02]  /*11df0*/  LEA R168, R169, UR5, 0x2 ;  /* 0x00000005a9a87c11 */ /* 0x000fe4000f8e10ff */
[----:B------:R-:W-:-:S04]  /*11e00*/  LEA R169, R119, UR5, 0x2 ;  /* 0x0000000577a97c11 */ /* 0x000fc8000f8e10ff */
[----:B------:R-:W1:Y:S04]  /*11e10*/  LDS R168, [R168+0x7500] ;  /* 0x00750000a8a87984 */ /* 0x000e680000000800 */
[----:B------:R-:W1:Y:S01]  /*11e20*/  LDS R169, [R169+0x7500] ;  /* 0x00750000a9a97984 */ /* 0x000e620000000800 */
[----:B------:R-:W-:Y:S01]  /*11e30*/  ISETP.GE.AND P1, PT, R44, R3, PT ;  /* 0x000000032c00720c */ /* 0x000fe20003f26270 */
[----:B---3--:R-:W-:Y:S01]  /*11e40*/  @!P4 IMAD.IADD R187, R51, 0x1, R170 ;  /* 0x0000000133bbc824 */ /* 0x008fe200078e02aa */
[----:B------:R-:W-:Y:S01]  /*11e50*/  LEA R171, R118, UR5, 0x2 ;  /* 0x0000000576ab7c11 */ /* 0x000fe2000f8e10ff */
[----:B0-----:R-:W-:Y:S02]  /*11e60*/  @!P3 IMAD.IADD R189, R50, 0x1, R173 ;  /* 0x0000000132bdb824 */ /* 0x001fe400078e02ad */
[----:B------:R-:W-:Y:S01]  /*11e70*/  @!P4 IMAD.WIDE.U32 R128, R187, 0x4, R128 ;  /* 0x00000004bb80c825 */ /* 0x000fe200078e0080 */
[----:B------:R-:W-:Y:S04]  /*11e80*/  @!P6 STG.E desc[UR8][R124.64], R183 ;  /* 0x000000b77c00e986 */ /* 0x000fe8000c101908 */
[----:B------:R-:W0:Y:S01]  /*11e90*/  LDS R171, [R171+0x7500] ;  /* 0x00750000abab7984 */ /* 0x000e220000000800 */
[----:B--2---:R-:W-:-:S02]  /*11ea0*/  @!P3 IMAD.WIDE.U32 R130, R189, 0x4, R130 ;  /* 0x00000004bd82b825 */ /* 0x004fc400078e0082 */
[----:B------:R-:W2:Y:S01]  /*11eb0*/  @!P1 LDC.64 R118, c[0x0][0x388] ;  /* 0x0000e200ff769b82 */ /* 0x000ea20000000a00 */
[----:B------:R-:W-:Y:S01]  /*11ec0*/  @!P5 STG.E desc[UR8][R126.64], R185 ;  /* 0x000000b97e00d986 */ /* 0x000fe2000c101908 */
[----:B------:R-:W-:-:S03]  /*11ed0*/  ISETP.GE.AND P0, PT, R48, R3, PT ;  /* 0x000000033000720c */ /* 0x000fc60003f06270 */
[----:B------:R3:W-:Y:S01]  /*11ee0*/  @!P4 STG.E desc[UR8][R128.64], R137 ;  /* 0x000000898000c986 */ /* 0x0007e2000c101908 */
[----:B----4-:R-:W-:-:S03]  /*11ef0*/  SHF.R.U32.HI R136, RZ, UR15, R188 ;  /* 0x0000000fff887c19 */ /* 0x010fc600080116bc */
[----:B------:R5:W-:Y:S01]  /*11f00*/  @!P3 STG.E desc[UR8][R130.64], R179 ;  /* 0x000000b38200b986 */ /* 0x000be2000c101908 */
[----:B------:R-:W-:-:S05]  /*11f10*/  SHF.R.U32.HI R174, RZ, UR15, R190 ;  /* 0x0000000fffae7c19 */ /* 0x000fca00080116be */
[----:B------:R-:W4:Y:S01]  /*11f20*/  @!P0 LDC.64 R120, c[0x0][0x388] ;  /* 0x0000e200ff788b82 */ /* 0x000f220000000a00 */
[----:B---3--:R-:W-:Y:S02]  /*11f30*/  SHF.R.U32.HI R128, RZ, UR15, R180 ;  /* 0x0000000fff807c19 */ /* 0x008fe400080116b4 */
[----:B------:R-:W-:Y:S02]  /*11f40*/  SHF.R.U32.HI R129, RZ, UR15, R182 ;  /* 0x0000000fff817c19 */ /* 0x000fe400080116b6 */
[----:B-----5:R-:W-:Y:S02]  /*11f50*/  SHF.R.U32.HI R130, RZ, UR15, R184 ;  /* 0x0000000fff827c19 */ /* 0x020fe400080116b8 */
[----:B-1----:R-:W-:Y:S02]  /*11f60*/  SHF.R.U32.HI R131, RZ, UR15, R186 ;  /* 0x0000000fff837c19 */ /* 0x002fe400080116ba */
[----:B------:R-:W-:Y:S02]  /*11f70*/  LOP3.LUT R128, R128, UR4, RZ, 0xc0, !PT ;  /* 0x0000000480807c12 */ /* 0x000fe4000f8ec0ff */
[----:B------:R-:W-:-:S02]  /*11f80*/  LOP3.LUT R129, R129, UR4, RZ, 0xc0, !PT ;  /* 0x0000000481817c12 */ /* 0x000fc4000f8ec0ff */
[----:B------:R-:W-:Y:S02]  /*11f90*/  LOP3.LUT R137, R136, UR4, RZ, 0xc0, !PT ;  /* 0x0000000488897c12 */ /* 0x000fe4000f8ec0ff */
[----:B------:R-:W-:Y:S02]  /*11fa0*/  LOP3.LUT R130, R130, UR4, RZ, 0xc0, !PT ;  /* 0x0000000482827c12 */ /* 0x000fe4000f8ec0ff */
[----:B------:R-:W-:Y:S02]  /*11fb0*/  LOP3.LUT R131, R131, UR4, RZ, 0xc0, !PT ;  /* 0x0000000483837c12 */ /* 0x000fe4000f8ec0ff */
[----:B------:R-:W-:Y:S02]  /*11fc0*/  LOP3.LUT R183, R174, UR4, RZ, 0xc0, !PT ;  /* 0x00000004aeb77c12 */ /* 0x000fe4000f8ec0ff */
[----:B------:R-:W-:Y:S02]  /*11fd0*/  LEA R179, R128, UR5, 0x2 ;  /* 0x0000000580b37c11 */ /* 0x000fe4000f8e10ff */
[----:B------:R-:W-:-:S02]  /*11fe0*/  ISETP.GE.AND P3, PT, R45, R3, PT ;  /* 0x000000032d00720c */ /* 0x000fc40003f66270 */
[----:B------:R-:W-:Y:S02]  /*11ff0*/  LEA R174, R129, UR5, 0x2 ;  /* 0x0000000581ae7c11 */ /* 0x000fe4000f8e10ff */
[----:B------:R-:W-:Y:S01]  /*12000*/  LEA R176, R137, UR5, 0x2 ;  /* 0x0000000589b07c11 */ /* 0x000fe2000f8e10ff */
[----:B------:R-:W1:Y:S01]  /*12010*/  LDS R179, [R179+0x7500] ;  /* 0x00750000b3b37984 */ /* 0x000e620000000800 */
[----:B------:R-:W-:Y:S02]  /*12020*/  LEA R136, R130, UR5, 0x2 ;  /* 0x0000000582887c11 */ /* 0x000fe4000f8e10ff */
[----:B------:R-:W-:Y:S01]  /*12030*/  LEA R181, R131, UR5, 0x2 ;  /* 0x0000000583b57c11 */ /* 0x000fe2000f8e10ff */
[----:B------:R-:W3:Y:S01]  /*12040*/  LDS R174, [R174+0x7500] ;  /* 0x00750000aeae7984 */ /* 0x000ee20000000800 */
[----:B------:R-:W-:Y:S01]  /*12050*/  LEA R137, R183, UR5, 0x2 ;  /* 0x00000005b7897c11 */ /* 0x000fe2000f8e10ff */
[----:B------:R-:W-:Y:S02]  /*12060*/  @!P2 IMAD.IADD R187, R49, 0x1, R168 ;  /* 0x0000000131bba824 */ /* 0x000fe400078e02a8 */
[----:B------:R-:W5:Y:S01]  /*12070*/  LDS R176, [R176+0x7500] ;  /* 0x00750000b0b07984 */ /* 0x000f620000000800 */
[----:B------:R-:W-:Y:S01]  /*12080*/  @!P1 IMAD.IADD R191, R44, 0x1, R169 ;  /* 0x000000012cbf9824 */ /* 0x000fe200078e02a9 */
[----:B------:R-:W5:Y:S02]  /*12090*/  @!P3 LDC.64 R124, c[0x0][0x388] ;  /* 0x0000e200ff7cbb82 */ /* 0x000f640000000a00 */
[----:B------:R-:W5:Y:S01]  /*120a0*/  LDS R136, [R136+0x7500] ;  /* 0x0075000088887984 */ /* 0x000f620000000800 */
[----:B------:R-:W-:-:S03]  /*120b0*/  @!P2 IMAD.WIDE.U32 R132, R187, 0x4, R132 ;  /* 0x00000004bb84a825 */ /* 0x000fc600078e0084 */
[----:B------:R-:W5:Y:S01]  /*120c0*/  LDS R181, [R181+0x7500] ;  /* 0x00750000b5b57984 */ /* 0x000f620000000800 */
[----:B--2---:R-:W-:Y:S01]  /*120d0*/  @!P1 IMAD.WIDE.U32 R118, R191, 0x4, R118 ;  /* 0x00000004bf769825 */ /* 0x004fe200078e0076 */
[-C--:B------:R-:W-:Y:S02]  /*120e0*/  ISETP.GE.AND P2, PT, R46, R3.reuse, PT ;  /* 0x000000032e00720c */ /* 0x080fe40003f46270 */
[----:B------:R-:W2:Y:S01]  /*120f0*/  LDS R137, [R137+0x7500] ;  /* 0x0075000089897984 */ /* 0x000ea20000000800 */
[----:B------:R-:W-:Y:S02]  /*12100*/  P2R R191, PR, RZ, 0x8 ;  /* 0x00000008ffbf7803 */ /* 0x000fe40000000000 */
[-C--:B------:R-:W-:Y:S02]  /*12110*/  ISETP.GE.AND P3, PT, R49, R3.reuse, PT ;  /* 0x000000033100720c */ /* 0x080fe40003f66270 */
[-C--:B------:R-:W-:Y:S02]  /*12120*/  ISETP.GE.AND P6, PT, R43, R3.reuse, PT ;  /* 0x000000032b00720c */ /* 0x080fe40003fc6270 */
[----:B------:R-:W-:-:S02]  /*12130*/  ISETP.GE.AND P4, PT, R47, R3, PT ;  /* 0x000000032f00720c */ /* 0x000fc40003f86270 */
[----:B------:R-:W-:Y:S02]  /*12140*/  P2R R187, PR, RZ, 0x2 ;  /* 0x00000002ffbb7803 */ /* 0x000fe40000000000 */
[-C--:B------:R-:W-:Y:S01]  /*12150*/  ISETP.GE.AND P5, PT, R42, R3.reuse, PT ;  /* 0x000000032a00720c */ /* 0x080fe20003fa6270 */
[----:B------:R-:W2:Y:S01]  /*12160*/  @!P2 LDC.64 R122, c[0x0][0x388] ;  /* 0x0000e200ff7aab82 */ /* 0x000ea20000000a00 */
[----:B------:R-:W-:Y:S01]  /*12170*/  ISETP.GE.AND P1, PT, R40, R3, PT ;  /* 0x000000032800720c */ /* 0x000fe20003f26270 */
[----:B0-----:R-:W-:Y:S01]  /*12180*/  @!P0 IMAD.IADD R189, R48, 0x1, R171 ;  /* 0x0000000130bd8824 */ /* 0x001fe200078e02ab */
[----:B------:R-:W-:Y:S02]  /*12190*/  LOP3.LUT R84, R84, 0x7fffffff, RZ, 0xc0, !PT ;  /* 0x7fffffff54547812 */ /* 0x000fe400078ec0ff */
[----:B------:R-:W-:-:S03]  /*121a0*/  @!P3 LOP3.LUT R183, R135, 0x80000000, RZ, 0x3c, !PT ;  /* 0x8000000087b7b812 */ /* 0x000fc600078e3cff */
[----:B------:R-:W0:Y:S01]  /*121b0*/  @!P6 LDC.64 R130, c[0x0][0x388] ;  /* 0x0000e200ff82eb82 */ /* 0x000e220000000a00 */
[----:B------:R-:W-:Y:S01]  /*121c0*/  @!P0 LOP3.LUT R185, R134, 0x80000000, RZ, 0x3c, !PT ;  /* 0x8000000086b98812 */ /* 0x000fe200078e3cff */
[----:B----4-:R-:W-:Y:S01]  /*121d0*/  @!P0 IMAD.WIDE.U32 R120, R189, 0x4, R120 ;  /* 0x00000004bd788825 */ /* 0x010fe200078e0078 */
[----:B------:R-:W-:Y:S03]  /*121e0*/  @!P3 STG.E desc[UR8][R132.64], R183 ;  /* 0x000000b78400b986 */ /* 0x000fe6000c101908 */
[----:B------:R-:W-:Y:S02]  /*121f0*/  @P1 LOP3.LUT R84, R84, 0x80000000, RZ, 0xfc, !PT ;  /* 0x8000000054541812 */ /* 0x000fe400078efcff */
[----:B------:R-:W4:Y:S01]  /*12200*/  @!P4 LDC.64 R126, c[0x0][0x388] ;  /* 0x0000e200ff7ecb82 */ /* 0x000f220000000a00 */
[----:B------:R-:W-:Y:S01]  /*12210*/  ISETP.NE.AND P3, PT, R191, RZ, PT ;  /* 0x000000ffbf00720c */ /* 0x000fe20003f65270 */
[----:B------:R1:W-:Y:S06]  /*12220*/  @!P0 STG.E desc[UR8][R120.64], R185 ;  /* 0x000000b978008986 */ /* 0x0003ec000c101908 */
[----:B------:R-:W4:Y:S08]  /*12230*/  @!P5 LDC.64 R128, c[0x0][0x388] ;  /* 0x0000e200ff80db82 */ /* 0x000f300000000a00 */
[----:B------:R-:W4:Y:S01]  /*12240*/  @!P1 LDC.64 R134, c[0x0][0x388] ;  /* 0x0000e200ff869b82 */ /* 0x000f220000000a00 */
[----:B------:R-:W-:-:S02]  /*12250*/  ISETP.NE.AND P1, PT, R187, RZ, PT ;  /* 0x000000ffbb00720c */ /* 0x000fc40003f25270 */
[----:B-1----:R-:W-:Y:S02]  /*12260*/  P2R R120, PR, RZ, 0x1 ;  /* 0x00000001ff787803 */ /* 0x002fe40000000000 */
[----:B------:R-:W-:Y:S01]  /*12270*/  LOP3.LUT P0, RZ, R84, 0x80000000, RZ, 0xc0, !PT ;  /* 0x8000000054ff7812 */ /* 0x000fe2000780c0ff */
[----:B------:R-:W-:Y:S02]  /*12280*/  @!P2 IMAD.IADD R189, R46, 0x1, R179 ;  /* 0x000000012ebda824 */ /* 0x000fe400078e02b3 */
[----:B---3--:R-:W-:Y:S01]  /*12290*/  @!P3 IMAD.IADD R191, R45, 0x1, R174 ;  /* 0x000000012dbfb824 */ /* 0x008fe200078e02ae */
[----:B------:R-:W1:Y:S01]  /*122a0*/  SHFL.IDX PT, R197, R3, RZ, 0x1f ;  /* 0x00001fff03c57589 */ /* 0x000e6200000e0000 */
[----:B-----5:R-:W-:-:S04]  /*122b0*/  @!P6 IMAD.IADD R133, R43, 0x1, R176 ;  /* 0x000000012b85e824 */ /* 0x020fc800078e02b0 */
[----:B------:R-:W-:Y:S01]  /*122c0*/  @!P1 LOP3.LUT R187, R178, 0x80000000, RZ, 0x3c, !PT ;  /* 0x80000000b2bb9812 */ /* 0x000fe200078e3cff */
[----:B------:R-:W-:Y:S02]  /*122d0*/  @!P4 IMAD.IADD R193, R47, 0x1, R136 ;  /* 0x000000012fc1c824 */ /* 0x000fe400078e0288 */
[----:B--2---:R-:W-:Y:S01]  /*122e0*/  @!P2 IMAD.WIDE.U32 R122, R189, 0x4, R122 ;  /* 0x00000004bd7aa825 */ /* 0x004fe200078e007a */
[----:B------:R-:W-:Y:S01]  /*122f0*/  @!P2 LOP3.LUT R189, R180, 0x80000000, RZ, 0x3c, !PT ;  /* 0x80000000b4bda812 */ /* 0x000fe200078e3cff */
[----:B------:R2:W-:Y:S02]  /*12300*/  @!P1 STG.E desc[UR8][R118.64], R187 ;  /* 0x000000bb76009986 */ /* 0x0005e4000c101908 */
[----:B------:R-:W-:Y:S02]  /*12310*/  @!P5 IMAD.IADD R195, R42, 0x1, R181 ;  /* 0x000000012ac3d824 */ /* 0x000fe400078e02b5 */
[----:B------:R-:W-:Y:S01]  /*12320*/  @!P3 IMAD.WIDE.U32 R124, R191, 0x4, R124 ;  /* 0x00000004bf7cb825 */ /* 0x000fe200078e007c */
[----:B------:R-:W-:-:S03]  /*12330*/  @!P3 LOP3.LUT R191, R182, 0x80000000, RZ, 0x3c, !PT ;  /* 0x80000000b6bfb812 */ /* 0x000fc600078e3cff */
[----:B0-----:R-:W-:Y:S01]  /*12340*/  @!P6 IMAD.WIDE.U32 R130, R133, 0x4, R130 ;  /* 0x000000048582e825 */ /* 0x001fe200078e0082 */
[----:B------:R-:W-:-:S03]  /*12350*/  @!P4 LOP3.LUT R133, R184, 0x80000000, RZ, 0x3c, !PT ;  /* 0x80000000b885c812 */ /* 0x000fc600078e3cff */
[----:B--2---:R-:W-:Y:S01]  /*12360*/  @!P0 IMAD.IADD R187, R40, 0x1, R137 ;  /* 0x0000000128bb8824 */ /* 0x004fe200078e0289 */
[----:B------:R-:W-:Y:S01]  /*12370*/  @!P5 LOP3.LUT R183, R186, 0x80000000, RZ, 0x3c, !PT ;  /* 0x80000000bab7d812 */ /* 0x000fe200078e3cff */
[----:B----4-:R-:W-:Y:S01]  /*12380*/  @!P4 IMAD.WIDE.U32 R126, R193, 0x4, R126 ;  /* 0x00000004c17ec825 */ /* 0x010fe200078e007e */
[----:B------:R-:W-:Y:S01]  /*12390*/  @!P6 LOP3.LUT R185, R188, 0x80000000, RZ, 0x3c, !PT ;  /* 0x80000000bcb9e812 */ /* 0x000fe200078e3cff */
[----:B------:R0:W-:Y:S02]  /*123a0*/  @!P2 STG.E desc[UR8][R122.64], R189 ;  /* 0x000000bd7a00a986 */ /* 0x0001e4000c101908 */
[----:B------:R-:W-:Y:S02]  /*123b0*/  @!P5 IMAD.WIDE.U32 R128, R195, 0x4, R128 ;  /* 0x00000004c380d825 */ /* 0x000fe400078e0080 */
[----:B------:R-:W-:Y:S02]  /*123c0*/  @!P3 STG.E desc[UR8][R124.64], R191 ;  /* 0x000000bf7c00b986 */ /* 0x000fe4000c101908 */
[----:B------:R-:W-:Y:S01]  /*123d0*/  @!P0 IMAD.WIDE.U32 R134, R187, 0x4, R134 ;  /* 0x00000004bb868825 */ /* 0x000fe200078e0086 */
[----:B------:R-:W-:Y:S01]  /*123e0*/  @!P0 LOP3.LUT R187, R190, 0x80000000, RZ, 0x3c, !PT ;  /* 0x80000000bebb8812 */ /* 0x000fe200078e3cff */
[----:B------:R-:W-:Y:S04]  /*123f0*/  @!P4 STG.E desc[UR8][R126.64], R133 ;  /* 0x000000857e00c986 */ /* 0x000fe8000c101908 */
[----:B------:R-:W-:Y:S04]  /*12400*/  @!P5 STG.E desc[UR8][R128.64], R183 ;  /* 0x000000b78000d986 */ /* 0x000fe8000c101908 */
[----:B------:R-:W-:Y:S04]  /*12410*/  @!P6 STG.E desc[UR8][R130.64], R185 ;  /* 0x000000b98200e986 */ /* 0x000fe8000c101908 */
[----:B------:R-:W-:Y:S01]  /*12420*/  @!P0 STG.E desc[UR8][R134.64], R187 ;  /* 0x000000bb86008986 */ /* 0x000fe2000c101908 */
[----:B------:R-:W-:Y:S01]  /*12430*/  BAR.SYNC.DEFER_BLOCKING 0x0 ;  /* 0x0000000000007b1d */ /* 0x000fe20000010000 */
        /* <DEDUP_REMOVED lines=77> */
[----:B------:R-:W5:Y:S04]  /*12910*/  @!P0 LDG.E R0, desc[UR8][R116.64+0x7200] ;  /* 0x0072000874008981 */ /* 0x000f68000c1e1900 */
        /* <DEDUP_REMOVED lines=40> */
[----:B------:R-:W-:Y:S04]  /*12ba0*/  LDS R117, [R83+0x98] ;  /* 0x0000980053757984 */ /* 0x000fe80000000800 */
        /* <DEDUP_REMOVED lines=38> */
[----:B0-----:R-:W-:Y:S01]  /*12e10*/  P2R R123, PR, RZ, 0x20 ;  /* 0x00000020ff7b7803 */ /* 0x001fe20000000000 */
[----:B------:R-:W-:Y:S08]  /*12e20*/  BAR.SYNC.DEFER_BLOCKING 0x0 ;  /* 0x0000000000007b1d */ /* 0x000ff00000010000 */
[----:B------:R-:W-:Y:S06]  /*12e30*/  BAR.SYNC.DEFER_BLOCKING 0x0 ;  /* 0x0000000000007b1d */ /* 0x000fec0000010000 */
[----:B-1----:R-:W-:Y:S04]  /*12e40*/  STS [R103], R10 ;  /* 0x0000000a67007388 */ /* 0x002fe80000000800 */
[----:B--2---:R-:W-:Y:S04]  /*12e50*/  STS [R108], R9 ;  /* 0x000000096c007388 */ /* 0x004fe80000000800 */
[----:B---3--:R-:W-:Y:S04]  /*12e60*/  STS [R112], R7 ;  /* 0x0000000770007388 */ /* 0x008fe80000000800 */
[----:B----4-:R-:W-:Y:S04]  /*12e70*/  STS [R138], R11 ;  /* 0x0000000b8a007388 */ /* 0x010fe80000000800 */
[----:B-----5:R-:W-:Y:S04]  /*12e80*/  STS [R142], R5 ;  /* 0x000000058e007388 */ /* 0x020fe80000000800 */
[----:B------:R-:W-:Y:S04]  /*12e90*/  STS [R146], R13 ;  /* 0x0000000d92007388 */ /* 0x000fe80000000800 */
        /* <DEDUP_REMOVED lines=14> */
[----:B------:R0:W-:Y:S04]  /*12f80*/  STS [R159], R2 ;  /* 0x000000029f007388 */ /* 0x0001e80000000800 */
[----:B------:R1:W-:Y:S04]  /*12f90*/  STS [R157], R4 ;  /* 0x000000049d007388 */ /* 0x0003e80000000800 */
[----:B------:R2:W-:Y:S04]  /*12fa0*/  STS [R155], R6 ;  /* 0x000000069b007388 */ /* 0x0005e80000000800 */
        /* <DEDUP_REMOVED lines=16> */
[----:B------:R-:W-:Y:S01]  /*130b0*/  BAR.SYNC.DEFER_BLOCKING 0x0 ;  /* 0x0000000000007b1d */ /* 0x000fe20000010000 */
[----:B------:R-:W-:-:S13]  /*130c0*/  LOP3.LUT P5, RZ, R84, 0x40000000, RZ, 0xc0, !PT ;  /* 0x4000000054ff7812 */ /* 0x000fda00078ac0ff */
[----:B0-----:R-:W0:Y:S01]  /*130d0*/  @!P5 LDC.64 R2, c[0x0][0x398] ;  /* 0x0000e600ff02db82 */ /* 0x001e220000000a00 */
[----:B------:R-:W3:Y:S01]  /*130e0*/  @!P5 LDS R9, [R41] ;  /* 0x000000002909d984 */ /* 0x000ee20000000800 */
[----:B------:R-:W-:Y:S02]  /*130f0*/  P2R R122, PR, RZ, 0x10 ;  /* 0x00000010ff7a7803 */ /* 0x000fe40000000000 */
[----:B------:R-:W-:Y:S02]  /*13100*/  P2R R121, PR, RZ, 0x8 ;  /* 0x00000008ff797803 */ /* 0x000fe40000000000 */
[C---:B------:R-:W-:Y:S02]  /*13110*/  LOP3.LUT P4, RZ, R84.reuse, 0x20000000, RZ, 0xc0, !PT ;  /* 0x2000000054ff7812 */ /* 0x040fe4000788c0ff */
[----:B------:R-:W-:Y:S02]  /*13120*/  P2R R119, PR, RZ, 0x4 ;  /* 0x00000004ff777803 */ /* 0x000fe40000000000 */
[----:B------:R-:W-:-:S02]  /*13130*/  LOP3.LUT P3, RZ, R84, 0x10000000, RZ, 0xc0, !PT ;  /* 0x1000000054ff7812 */ /* 0x000fc4000786c0ff */
[----:B------:R-:W-:Y:S01]  /*13140*/  LOP3.LUT P2, RZ, R84, 0x8000000, RZ, 0xc0, !PT ;  /* 0x0800000054ff7812 */ /* 0x000fe2000784c0ff */
[----:B------:R-:W-:-:S04]  /*13150*/  @!P5 IMAD.IADD R85, R101, 0x1, R85 ;  /* 0x000000016555d824 */ /* 0x000fc800078e0255 */
[----:B0-----:R-:W-:Y:S02]  /*13160*/  @!P5 IMAD.WIDE.U32 R2, R85, 0x4, R2 ;  /* 0x000000045502d825 */ /* 0x001fe400078e0002 */
[----:B------:R-:W0:Y:S01]  /*13170*/  @!P4 LDS R11, [R41+0x300] ;  /* 0x00030000290bc984 */ /* 0x000e220000000800 */
[----:B-1----:R-:W1:Y:S03]  /*13180*/  @!P4 LDC.64 R4, c[0x0][0x398] ;  /* 0x0000e600ff04cb82 */ /* 0x002e660000000a00 */
[----:B------:R-:W4:Y:S05]  /*13190*/  @!P3 LDS R13, [R41+0x600] ;  /* 0x00060000290db984 */ /* 0x000f2a0000000800 */
[----:B--2---:R-:W2:Y:S01]  /*131a0*/  @!P3 LDC.64 R6, c[0x0][0x398] ;  /* 0x0000e600ff06bb82 */ /* 0x004ea20000000a00 */
[----:B---3--:R3:W-:Y:S04]  /*131b0*/  @!P5 STG.E desc[UR8][R2.64], R9 ;  /* 0x000000090200d986 */ /* 0x0087e8000c101908 */
[----:B------:R-:W5:Y:S03]  /*131c0*/  @!P2 LDS R9, [R41+0x900] ;  /* 0x000900002909a984 */ /* 0x000f660000000800 */
[----:B---3--:R-:W3:Y:S01]  /*131d0*/  @!P2 LDC.64 R2, c[0x0][0x398] ;  /* 0x0000e600ff02ab82 */ /* 0x008ee20000000a00 */
[----:B------:R-:W-:-:S02]  /*131e0*/  P2R R118, PR, RZ, 0x2 ;  /* 0x00000002ff767803 */ /* 0x000fc40000000000 */
[C---:B------:R-:W-:Y:S02]  /*131f0*/  LOP3.LUT P1, RZ, R84.reuse, 0x4000000, RZ, 0xc0, !PT ;  /* 0x0400000054ff7812 */ /* 0x040fe4000782c0ff */
[----:B------:R-:W-:Y:S01]  /*13200*/  LOP3.LUT P0, RZ, R84, 0x2000000, RZ, 0xc0, !PT ;  /* 0x0200000054ff7812 */ /* 0x000fe2000780c0ff */
[----:B------:R-:W-:Y:S01]  /*13210*/  @!P4 IMAD.IADD R99, R82, 0x1, R99 ;  /* 0x000000015263c824 */ /* 0x000fe200078e0263 */
[----:B------:R-:W-:Y:S01]  /*13220*/  LOP3.LUT P5, RZ, R84, 0x1000000, RZ, 0xc0, !PT ;  /* 0x0100000054ff7812 */ /* 0x000fe200078ac0ff */
[----:B------:R-:W-:Y:S02]  /*13230*/  @!P3 IMAD.IADD R81, R81, 0x1, R98 ;  /* 0x000000015151b824 */ /* 0x000fe400078e0262 */
[----:B------:R-:W-:Y:S02]  /*13240*/  @!P2 IMAD.IADD R97, R80, 0x1, R97 ;  /* 0x000000015061a824 */ /* 0x000fe400078e0261 */
[----:B-1----:R-:W-:-:S04]  /*13250*/  @!P4 IMAD.WIDE.U32 R4, R99, 0x4, R4 ;  /* 0x000000046304c825 */ /* 0x002fc800078e0004 */
[----:B--2---:R-:W-:Y:S01]  /*13260*/  @!P3 IMAD.WIDE.U32 R6, R81, 0x4, R6 ;  /* 0x000000045106b825 */ /* 0x004fe200078e0006 */
[----:B0-----:R0:W-:Y:S03]  /*13270*/  @!P4 STG.E desc[UR8][R4.64], R11 ;  /* 0x0000000b0400c986 */ /* 0x0011e6000c101908 */
[----:B---3--:R-:W-:Y:S01]  /*13280*/  @!P2 IMAD.WIDE.U32 R2, R97, 0x4, R2 ;  /* 0x000000046102a825 */ /* 0x008fe200078e0002 */
[----:B----4-:R1:W-:Y:S04]  /*13290*/  @!P3 STG.E desc[UR8][R6.64], R13 ;  /* 0x0000000d0600b986 */ /* 0x0103e8000c101908 */
[----:B------:R-:W2:Y:S01]  /*132a0*/  @!P1 LDS R11, [R41+0xc00] ;  /* 0x000c0000290b9984 */ /* 0x000ea20000000800 */
[----:B0-----:R-:W0:Y:S03]  /*132b0*/  @!P1 LDC.64 R4, c[0x0][0x398] ;  /* 0x0000e600ff049b82 */ /* 0x001e260000000a00 */
[----:B-----5:R3:W-:Y:S04]  /*132c0*/  @!P2 STG.E desc[UR8][R2.64], R9 ;  /* 0x000000090200a986 */ /* 0x0207e8000c101908 */
[----:B------:R-:W4:Y:S01]  /*132d0*/  @!P0 LDS R13, [R41+0xf00] ;  /* 0x000f0000290d8984 */ /* 0x000f220000000800 */
[----:B-1----:R-:W1:Y:S03]  /*132e0*/  @!P0 LDC.64 R6, c[0x0][0x398] ;  /* 0x0000e600ff068b82 */ /* 0x002e660000000a00 */
[----:B------:R-:W5:Y:S05]  /*132f0*/  @!P5 LDS R9, [R41+0x1200] ;  /* 0x001200002909d984 */ /* 0x000f6a0000000800 */
[----:B---3--:R-:W3:Y:S01]  /*13300*/  @!P5 LDC.64 R2, c[0x0][0x398] ;  /* 0x0000e600ff02db82 */ /* 0x008ee20000000a00 */
[----:B------:R-:W-:-:S02]  /*13310*/  LOP3.LUT P4, RZ, R84, 0x800000, RZ, 0xc0, !PT ;  /* 0x0080000054ff7812 */ /* 0x000fc4000788c0ff */
[C---:B------:R-:W-:Y:S01]  /*13320*/  LOP3.LUT P3, RZ, R84.reuse, 0x400000, RZ, 0xc0, !PT ;  /* 0x0040000054ff7812 */ /* 0x040fe2000786c0ff */
[----:B------:R-:W-:Y:S01]  /*13330*/  @!P1 IMAD.IADD R79, R79, 0x1, R96 ;  /* 0x000000014f4f9824 */ /* 0x000fe200078e0260 */
[----:B------:R-:W-:Y:S01]  /*13340*/  LOP3.LUT P2, RZ, R84, 0x200000, RZ, 0xc0, !PT ;  /* 0x0020000054ff7812 */ /* 0x000fe2000784c0ff */
[----:B------:R-:W-:Y:S02]  /*13350*/  @!P0 IMAD.IADD R95, R78, 0x1, R95 ;  /* 0x000000014e5f8824 */ /* 0x000fe400078e025f */
[----:B------:R-:W-:Y:S02]  /*13360*/  @!P5 IMAD.IADD R77, R77, 0x1, R94 ;  /* 0x000000014d4dd824 */ /* 0x000fe400078e025e */
[----:B0-----:R-:W-:-:S04]  /*13370*/  @!P1 IMAD.WIDE.U32 R4, R79, 0x4, R4 ;  /* 0x000000044f049825 */ /* 0x001fc800078e0004 */
[----:B-1----:R-:W-:-:S04]  /*13380*/  @!P0 IMAD.WIDE.U32 R6, R95, 0x4, R6 ;  /* 0x000000045f068825 */ /* 0x002fc800078e0006 */
[----:B---3--:R-:W-:Y:S01]  /*13390*/  @!P5 IMAD.WIDE.U32 R2, R77, 0x4, R2 ;  /* 0x000000044d02d825 */ /* 0x008fe200078e0002 */
[----:B--2---:R0:W-:Y:S04]  /*133a0*/  @!P1 STG.E desc[UR8][R4.64], R11 ;  /* 0x0000000b04009986 */ /* 0x0041e8000c101908 */
[----:B------:R-:W1:Y:S04]  /*133b0*/  @!P4 LDS R11, [R41+0x1500] ;  /* 0x00150000290bc984 */ /* 0x000e680000000800 */
[----:B----4-:R2:W-:Y:S04]  /*133c0*/  @!P0 STG.E desc[UR8][R6.64], R13 ;  /* 0x0000000d06008986 */ /* 0x0105e8000c101908 */
[----:B-----5:R3:W-:Y:S01]  /*133d0*/  @!P5 STG.E desc[UR8][R2.64], R9 ;  /* 0x000000090200d986 */ /* 0x0207e2000c101908 */
[----:B0-----:R-:W0:Y:S03]  /*133e0*/  @!P4 LDC.64 R4, c[0x0][0x398] ;  /* 0x0000e600ff04cb82 */ /* 0x001e260000000a00 */
[----:B------:R-:W4:Y:S04]  /*133f0*/  @!P3 LDS R13, [R41+0x1800] ;  /* 0x00180000290db984 */ /* 0x000f280000000800 */
[----:B------:R-:W5:Y:S01]  /*13400*/  @!P2 LDS R9, [R41+0x1b00] ;  /* 0x001b00002909a984 */ /* 0x000f620000000800 */
[----:B--2---:R-:W2:Y:S08]  /*13410*/  @!P3 LDC.64 R6, c[0x0][0x398] ;  /* 0x0000e600ff06bb82 */ /* 0x004eb00000000a00 */
[----:B---3--:R-:W3:Y:S01]  /*13420*/  @!P2 LDC.64 R2, c[0x0][0x398] ;  /* 0x0000e600ff02ab82 */ /* 0x008ee20000000a00 */
[----:B------:R-:W-:-:S02]  /*13430*/  LOP3.LUT P1, RZ, R84, 0x100000, RZ, 0xc0, !PT ;  /* 0x0010000054ff7812 */ /* 0x000fc4000782c0ff */
[----:B------:R-:W-:Y:S01]  /*13440*/  LOP3.LUT P0, RZ, R84, 0x80000, RZ, 0xc0, !PT ;  /* 0x0008000054ff7812 */ /* 0x000fe2000780c0ff */
[----:B------:R-:W-:Y:S01]  /*13450*/  @!P4 IMAD.IADD R93, R76, 0x1, R93 ;  /* 0x000000014c5dc824 */ /* 0x000fe200078e025d */
[----:B------:R-:W-:Y:S01]  /*13460*/  LOP3.LUT P5, RZ, R84, 0x40000, RZ, 0xc0, !PT ;  /* 0x0004000054ff7812 */ /* 0x000fe200078ac0ff */
[----:B------:R-:W-:Y:S02]  /*13470*/  @!P3 IMAD.IADD R75, R75, 0x1, R92 ;  /* 0x000000014b4bb824 */ /* 0x000fe400078e025c */
[----:B------:R-:W-:Y:S02]  /*13480*/  @!P2 IMAD.IADD R91, R74, 0x1, R91 ;  /* 0x000000014a5ba824 */ /* 0x000fe400078e025b */
[----:B0-----:R-:W-:-:S04]  /*13490*/  @!P4 IMAD.WIDE.U32 R4, R93, 0x4, R4 ;  /* 0x000000045d04c825 */ /* 0x001fc800078e0004 */
[----:B--2---:R-:W-:Y:S01]  /*134a0*/  @!P3 IMAD.WIDE.U32 R6, R75, 0x4, R6 ;  /* 0x000000044b06b825 */ /* 0x004fe200078e0006 */
[----:B-1----:R0:W-:Y:S04]  /*134b0*/  @!P4 STG.E desc[UR8][R4.64], R11 ;  /* 0x0000000b0400c986 */ /* 0x0021e8000c101908 */
[----:B------:R-:W1:Y:S01]  /*134c0*/  @!P1 LDS R11, [R41+0x1e00] ;  /* 0x001e0000290b9984 */ /* 0x000e620000000800 */
[----:B---3--:R-:W-:-:S03]  /*134d0*/  @!P2 IMAD.WIDE.U32 R2, R91, 0x4, R2 ;  /* 0x000000045b02a825 */ /* 0x008fc600078e0002 */
[----:B----4-:R2:W-:Y:S01]  /*134e0*/  @!P3 STG.E desc[UR8][R6.64], R13 ;  /* 0x0000000d0600b986 */ /* 0x0105e2000c101908 */
[----:B0-----:R-:W0:Y:S03]  /*134f0*/  @!P1 LDC.64 R4, c[0x0][0x398] ;  /* 0x0000e600ff049b82 */ /* 0x001e260000000a00 */
[----:B-----5:R3:W-:Y:S04]  /*13500*/  @!P2 STG.E desc[UR8][R2.64], R9 ;  /* 0x000000090200a986 */ /* 0x0207e8000c101908 */
[----:B------:R-:W4:Y:S04]  /*13510*/  @!P0 LDS R13, [R41+0x2100] ;  /* 0x00210000290d8984 */ /* 0x000f280000000800 */
[----:B------:R-:W5:Y:S01]  /*13520*/  @!P5 LDS R9, [R41+0x2400] ;  /* 0x002400002909d984 */ /* 0x000f620000000800 */
[----:B--2---:R-:W2:Y:S08]  /*13530*/  @!P0 LDC.64 R6, c[0x0][0x398] ;  /* 0x0000e600ff068b82 */ /* 0x004eb00000000a00 */
        /* <DEDUP_REMOVED lines=56> */
[----:B------:R-:W-:Y:S02]  /*138c0*/  P2R R124, PR, RZ, 0x40 ;  /* 0x00000040ff7c7803 */ /* 0x000fe40000000000 */
        /* <DEDUP_REMOVED lines=53> */
[----:B------:R-:W-:-:S02]  /*13c20*/  @!P2 IMAD.IADD R51, R51, 0x1, R170 ;  /* 0x000000013333a824 */ /* 0x000fc400078e02aa */
[----:B------:R-:W-:Y:S02]  /*13c30*/  @!P1 IMAD.IADD R173, R50, 0x1, R173 ;  /* 0x0000000132ad9824 */ /* 0x000fe400078e02ad */
[----:B------:R-:W-:Y:S02]  /*13c40*/  @!P0 IMAD.IADD R49, R49, 0x1, R168 ;  /* 0x0000000131318824 */ /* 0x000fe400078e02a8 */
[----:B0-----:R-:W-:-:S04]  /*13c50*/  @!P2 IMAD.WIDE.U32 R4, R51, 0x4, R4 ;  /* 0x000000043304a825 */ /* 0x001fc800078e0004 */
[----:B--2---:R-:W-:Y:S01]  /*13c60*/  @!P1 IMAD.WIDE.U32 R6, R173, 0x4, R6 ;  /* 0x00000004ad069825 */ /* 0x004fe200078e0006 */
[----:B-1----:R0:W-:Y:S03]  /*13c70*/  @!P2 STG.E desc[UR8][R4.64], R11 ;  /* 0x0000000b0400a986 */ /* 0x0021e6000c101908 */
[----:B---3--:R-:W-:Y:S01]  /*13c80*/  @!P0 IMAD.WIDE.U32 R2, R49, 0x4, R2 ;  /* 0x0000000431028825 */ /* 0x008fe200078e0002 */
[----:B----4-:R-:W-:Y:S04]  /*13c90*/  @!P1 STG.E desc[UR8][R6.64], R13 ;  /* 0x0000000d06009986 */ /* 0x010fe8000c101908 */
[----:B-----5:R1:W-:Y:S01]  /*13ca0*/  @!P0 STG.E desc[UR8][R2.64], R9 ;  /* 0x0000000902008986 */ /* 0x0203e2000c101908 */
[----:B------:R-:W-:-:S13]  /*13cb0*/  ISETP.NE.AND P0, PT, R120, RZ, PT ;  /* 0x000000ff7800720c */ /* 0x000fda0003f05270 */
[----:B------:R-:W2:Y:S01]  /*13cc0*/  @!P0 LDS R15, [R41+0x5d00] ;  /* 0x005d0000290f8984 */ /* 0x000ea20000000800 */
[----:B0-----:R-:W0:Y:S01]  /*13cd0*/  @!P0 LDC.64 R4, c[0x0][0x398] ;  /* 0x0000e600ff048b82 */ /* 0x001e220000000a00 */
[----:B------:R-:W-:Y:S02]  /*13ce0*/  ISETP.NE.AND P1, PT, R118, RZ, PT ;  /* 0x000000ff7600720c */ /* 0x000fe40003f25270 */
[----:B------:R-:W-:Y:S02]  /*13cf0*/  ISETP.NE.AND P2, PT, R119, RZ, PT ;  /* 0x000000ff7700720c */ /* 0x000fe40003f45270 */
[----:B------:R-:W-:Y:S02]  /*13d00*/  ISETP.NE.AND P3, PT, R121, RZ, PT ;  /* 0x000000ff7900720c */ /* 0x000fe40003f65270 */
[----:B------:R-:W-:Y:S02]  /*13d10*/  ISETP.NE.AND P4, PT, R122, RZ, PT ;  /* 0x000000ff7a00720c */ /* 0x000fe40003f85270 */
[----:B------:R-:W-:-:S02]  /*13d20*/  ISETP.NE.AND P5, PT, R123, RZ, PT ;  /* 0x000000ff7b00720c */ /* 0x000fc40003fa5270 */
[----:B------:R-:W-:-:S03]  /*13d30*/  ISETP.NE.AND P6, PT, R124, RZ, PT ;  /* 0x000000ff7c00720c */ /* 0x000fc60003fc5270 */
[----:B------:R-:W3:Y:S01]  /*13d40*/  @!P1 LDS R17, [R41+0x6000] ;  /* 0x0060000029119984 */ /* 0x000ee20000000800 */
[----:B------:R-:W-:Y:S01]  /*13d50*/  @!P0 IMAD.IADD R171, R48, 0x1, R171 ;  /* 0x0000000130ab8824 */ /* 0x000fe200078e02ab */
[----:B-1----:R-:W1:Y:S02]  /*13d60*/  @!P1 LDC.64 R2, c[0x0][0x398] ;  /* 0x0000e600ff029b82 */ /* 0x002e640000000a00 */
[----:B------:R-:W4:Y:S04]  /*13d70*/  @!P2 LDS R19, [R41+0x6300] ;  /* 0x006300002913a984 */ /* 0x000f280000000800 */
[----:B------:R-:W5:Y:S02]  /*13d80*/  @!P3 LDS R21, [R41+0x6600] ;  /* 0x006600002915b984 */ /* 0x000f640000000800 */
[----:B------:R-:W3:Y:S02]  /*13d90*/  @!P2 LDC.64 R6, c[0x0][0x398] ;  /* 0x0000e600ff06ab82 */ /* 0x000ee40000000a00 */
[----:B------:R-:W5:Y:S04]  /*13da0*/  @!P4 LDS R23, [R41+0x6900] ;  /* 0x006900002917c984 */ /* 0x000f680000000800 */
[----:B------:R-:W5:Y:S02]  /*13db0*/  @!P5 LDS R25, [R41+0x6c00] ;  /* 0x006c00002919d984 */ /* 0x000f640000000800 */
[----:B------:R-:W4:Y:S02]  /*13dc0*/  @!P3 LDC.64 R8, c[0x0][0x398] ;  /* 0x0000e600ff08bb82 */ /* 0x000f240000000a00 */
[----:B------:R-:W5:Y:S01]  /*13dd0*/  @!P6 LDS R27, [R41+0x6f00] ;  /* 0x006f0000291be984 */ /* 0x000f620000000800 */
[----:B0-----:R-:W-:-:S05]  /*13de0*/  @!P0 IMAD.WIDE.U32 R4, R171, 0x4, R4 ;  /* 0x00000004ab048825 */ /* 0x001fca00078e0004 */
[----:B------:R-:W0:Y:S01]  /*13df0*/  @!P4 LDC.64 R10, c[0x0][0x398] ;  /* 0x0000e600ff0acb82 */ /* 0x000e220000000a00 */
[----:B--2---:R2:W-:Y:S07]  /*13e00*/  @!P0 STG.E desc[UR8][R4.64], R15 ;  /* 0x0000000f04008986 */ /* 0x0045ee000c101908 */
[----:B------:R-:W5:Y:S08]  /*13e10*/  @!P5 LDC.64 R12, c[0x0][0x398] ;  /* 0x0000e600ff0cdb82 */ /* 0x000f700000000a00 */
[----:B--2---:R-:W2:Y:S01]  /*13e20*/  @!P6 LDC.64 R14, c[0x0][0x398] ;  /* 0x0000e600ff0eeb82 */ /* 0x004ea20000000a00 */
[----:B------:R-:W-:Y:S01]  /*13e30*/  @!P1 IMAD.IADD R169, R44, 0x1, R169 ;  /* 0x000000012ca99824 */ /* 0x000fe200078e02a9 */
[----:B------:R-:W-:Y:S01]  /*13e40*/  LOP3.LUT P0, RZ, R84, 0x80000000, RZ, 0xc0, !PT ;  /* 0x8000000054ff7812 */ /* 0x000fe2000780c0ff */
[----:B------:R-:W-:-:S02]  /*13e50*/  @!P2 IMAD.IADD R5, R46, 0x1, R179 ;  /* 0x000000012e05a824 */ /* 0x000fc400078e02b3 */
[----:B------:R-:W-:Y:S02]  /*13e60*/  @!P3 IMAD.IADD R45, R45, 0x1, R174 ;  /* 0x000000012d2db824 */ /* 0x000fe400078e02ae */
[----:B------:R-:W-:Y:S02]  /*13e70*/  @!P4 IMAD.IADD R47, R47, 0x1, R136 ;  /* 0x000000012f2fc824 */ /* 0x000fe400078e0288 */
[----:B-1----:R-:W-:-:S04]  /*13e80*/  @!P1 IMAD.WIDE.U32 R2, R169, 0x4, R2 ;  /* 0x00000004a9029825 */ /* 0x002fc800078e0002 */
[----:B------:R-:W-:Y:S02]  /*13e90*/  @!P5 IMAD.IADD R181, R42, 0x1, R181 ;  /* 0x000000012ab5d824 */ /* 0x000fe400078e02b5 */
[----:B------:R-:W-:Y:S02]  /*13ea0*/  @!P6 IMAD.IADD R43, R43, 0x1, R176 ;  /* 0x000000012b2be824 */ /* 0x000fe400078e02b0 */
[----:B---3--:R-:W-:Y:S01]  /*13eb0*/  @!P2 IMAD.WIDE.U32 R4, R5, 0x4, R6 ;  /* 0x000000040504a825 */ /* 0x008fe200078e0006 */
[----:B------:R1:W-:Y:S03]  /*13ec0*/  @!P1 STG.E desc[UR8][R2.64], R17 ;  /* 0x0000001102009986 */ /* 0x0003e6000c101908 */
[----:B----4-:R-:W-:Y:S01]  /*13ed0*/  @!P3 IMAD.WIDE.U32 R6, R45, 0x4, R8 ;  /* 0x000000042d06b825 */ /* 0x010fe200078e0008 */
[----:B------:R1:W-:Y:S03]  /*13ee0*/  @!P2 STG.E desc[UR8][R4.64], R19 ;  /* 0x000000130400a986 */ /* 0x0003e6000c101908 */
[----:B0-----:R-:W-:Y:S01]  /*13ef0*/  @!P4 IMAD.WIDE.U32 R8, R47, 0x4, R10 ;  /* 0x000000042f08c825 */ /* 0x001fe200078e000a */
[----:B-----5:R1:W-:Y:S03]  /*13f00*/  @!P3 STG.E desc[UR8][R6.64], R21 ;  /* 0x000000150600b986 */ /* 0x0203e6000c101908 */
[----:B------:R-:W-:Y:S01]  /*13f10*/  @!P5 IMAD.WIDE.U32 R10, R181, 0x4, R12 ;  /* 0x00000004b50ad825 */ /* 0x000fe200078e000c */
[----:B------:R1:W-:Y:S03]  /*13f20*/  @!P4 STG.E desc[UR8][R8.64], R23 ;  /* 0x000000170800c986 */ /* 0x0003e6000c101908 */
[----:B--2---:R-:W-:Y:S01]  /*13f30*/  @!P6 IMAD.WIDE.U32 R12, R43, 0x4, R14 ;  /* 0x000000042b0ce825 */ /* 0x004fe200078e000e */
[----:B------:R1:W-:Y:S04]  /*13f40*/  @!P5 STG.E desc[UR8][R10.64], R25 ;  /* 0x000000190a00d986 */ /* 0x0003e8000c101908 */
[----:B------:R1:W-:Y:S01]  /*13f50*/  @!P6 STG.E desc[UR8][R12.64], R27 ;  /* 0x0000001b0c00e986 */ /* 0x0003e2000c101908 */
[----:B------:R-:W-:Y:S05]  /*13f60*/  @P0 EXIT ;  /* 0x000000000000094d */ /* 0x000fea0003800000 */
[----:B------:R-:W0:Y:S01]  /*13f70*/  LDS R41, [R41+0x7200] ;  /* 0x0072000029297984 */ /* 0x000e220000000800 */
[----:B-1----:R-:W1:Y:S01]  /*13f80*/  LDC.64 R2, c[0x0][0x398] ;  /* 0x0000e600ff027b82 */ /* 0x002e620000000a00 */
[----:B------:R-:W-:-:S04]  /*13f90*/  IMAD.IADD R137, R40, 0x1, R137 ;  /* 0x0000000128897824 */ /* 0x000fc800078e0289 */
[----:B-1----:R-:W-:-:S05]  /*13fa0*/  IMAD.WIDE.U32 R2, R137, 0x4, R2 ;  /* 0x0000000489027825 */ /* 0x002fca00078e0002 */
[----:B0-----:R-:W-:Y:S01]  /*13fb0*/  STG.E desc[UR8][R2.64], R41 ;  /* 0x0000002902007986 */ /* 0x001fe2000c101908 */
[----:B------:R-:W-:Y:S05]  /*13fc0*/  EXIT ;  /* 0x000000000000794d */ /* 0x000fea0003800000 */
.L_x_61:
[----:B------:R-:W-:Y:S01]  /*13fd0*/  ISETP.GE.AND P0, PT, R3, 0x1d40, PT ;  /* 0x00001d400300780c */ /* 0x000fe20003f06270 */
[----:B------:R-:W-:Y:S02]  /*13fe0*/  IMAD.MOV.U32 R11, RZ, RZ, R13 ;  /* 0x000000ffff0b7224 */ /* 0x000fe400078e000d */
[----:B------:R-:W-:-:S10]  /*13ff0*/  IMAD.MOV.U32 R15, RZ, RZ, R3 ;  /* 0x000000ffff0f7224 */ /* 0x000fd400078e0003 */
[----:B------:R-:W-:Y:S05]  /*14000*/  @!P0 BRA `(.L_x_64) ;  /* 0x0000000400808947 */ /* 0x000fea0003800000 */
[----:B------:R-:W-:Y:S02]  /*14010*/  IMAD.MOV.U32 R15, RZ, RZ, R3 ;  /* 0x000000ffff0f7224 */ /* 0x000fe400078e0003 */
[----:B------:R-:W-:-:S07]  /*14020*/  IMAD.MOV.U32 R11, RZ, RZ, R13 ;  /* 0x000000ffff0b7224 */ /* 0x000fce00078e000d */
.L_x_65:
[----:B0-----:R-:W0:Y:S01]  /*14030*/  LDC.64 R16, c[0x0][0x380] ;  /* 0x0000e000ff107b82 */ /* 0x001e220000000a00 */
[----:B------:R-:W-:-:S04]  /*14040*/  IADD3 R0, P0, PT, R85, R11, RZ ;  /* 0x0000000b55007210 */ /* 0x000fc80007f1e0ff */
[----:B------:R-:W-:Y:S01]  /*14050*/  LEA.HI.X.SX32 R5, R11, RZ, 0x1, P0 ;  /* 0x000000ff0b057211 */ /* 0x000fe200000f0eff */
[C---:B------:R-:W-:Y:S02]  /*14060*/  IMAD.SHL.U32 R9, R0.reuse, 0x4, RZ ;  /* 0x0000000400097824 */ /* 0x040fe400078e00ff */
[----:B------:R-:W2:Y:S01]  /*14070*/  LDC.64 R96, c[0x0][0x388] ;  /* 0x0000e200ff607b82 */ /* 0x000ea20000000a00 */
[----:B------:R-:W-:Y:S02]  /*14080*/  SHF.L.U64.HI R0, R0, 0x2, R5 ;  /* 0x0000000200007819 */ /* 0x000fe40000010205 */
[----:B0-----:R-:W-:-:S04]  /*14090*/  IADD3 R4, P0, P1, R9, 0x3900, R16 ;  /* 0x0000390009047810 */ /* 0x001fc8000791e010 */
[----:B------:R-:W-:-:S05]  /*140a0*/  IADD3.X R5, PT, PT, R0, R17, RZ, P0, P1 ;  /* 0x0000001100057210 */ /* 0x000fca00007e24ff */
[----:B------:R-:W5:Y:S04]  /*140b0*/  LDG.E R17, desc[UR8][R4.64+-0x3900] ;  /* 0xffc7000804117981 */ /* 0x000f68000c1e1900 */
[----:B------:R-:W3:Y:S04]  /*140c0*/  LDG.E R19, desc[UR8][R4.64+-0x3600] ;  /* 0xffca000804137981 */ /* 0x000ee8000c1e1900 */
[----:B------:R-:W3:Y:S04]  /*140d0*/  LDG.E R21, desc[UR8][R4.64+-0x3300] ;  /* 0xffcd000804157981 */ /* 0x000ee8000c1e1900 */
[----:B------:R-:W3:Y:S04]  /*140e0*/  LDG.E R23, desc[UR8][R4.64+-0x3000] ;  /* 0xffd0000804177981 */ /* 0x000ee8000c1e1900 */
[----:B------:R-:W3:Y:S04]  /*140f0*/  LDG.E R25, desc[UR8][R4.64+-0x2d00] ;  /* 0xffd3000804197981 */ /* 0x000ee8000c1e1900 */
[----:B------:R-:W3:Y:S04]  /*14100*/  LDG.E R27, desc[UR8][R4.64+-0x2a00] ;  /* 0xffd60008041b7981 */ /* 0x000ee8000c1e1900 */
[----:B----4-:R-:W4:Y:S04]  /*14110*/  LDG.E R29, desc[UR8][R4.64+-0x2700] ;  /* 0xffd90008041d7981 */ /* 0x010f28000c1e1900 */
[----:B------:R-:W4:Y:S04]  /*14120*/  LDG.E R31, desc[UR8][R4.64+-0x2400] ;  /* 0xffdc0008041f7981 */ /* 0x000f28000c1e1900 */
[----:B------:R-:W4:Y:S04]  /*14130*/  LDG.E R33, desc[UR8][R4.64+-0x2100] ;  /* 0xffdf000804217981 */ /* 0x000f28000c1e1900 */
[----:B------:R-:W4:Y:S04]  /*14140*/  LDG.E R35, desc[UR8][R4.64+-0x1e00] ;  /* 0xffe2000804237981 */ /* 0x000f28000c1e1900 */
[----:B------:R-:W4:Y:S04]  /*14150*/  LDG.E R37, desc[UR8][R4.64+-0x1b00] ;  /* 0xffe5000804257981 */ /* 0x000f28000c1e1900 */
[----:B------:R-:W4:Y:S04]  /*14160*/  LDG.E R39, desc[UR8][R4.64+-0x1800] ;  /* 0xffe8000804277981 */ /* 0x000f28000c1e1900 */
[----:B-1----:R-:W4:Y:S04]  /*14170*/  LDG.E R41, desc[UR8][R4.64+-0x1500] ;  /* 0xffeb000804297981 */ /* 0x002f28000c1e1900 */
[----:B------:R-:W4:Y:S04]  /*14180*/  LDG.E R43, desc[UR8][R4.64+-0x1200] ;  /* 0xffee0008042b7981 */ /* 0x000f28000c1e1900 */
        /* <DEDUP_REMOVED lines=27> */
[----:B--2---:R-:W-:Y:S01]  /*14340*/  IADD3 R8, P0, P1, R9, 0x3900, R96 ;  /* 0x0000390009087810 */ /* 0x004fe2000791e060 */
[----:B------:R-:W-:-:S02]  /*14350*/  VIADD R15, R15, 0xffffe2c0 ;  /* 0xffffe2c00f0f7836 */ /* 0x000fc40000000000 */
[----:B------:R-:W-:Y:S01]  /*14360*/  VIADD R11, R11, 0x1d40 ;  /* 0x00001d400b0b7836 */ /* 0x000fe20000000000 */
[----:B------:R-:W-:Y:S02]  /*14370*/  IADD3.X R9, PT, PT, R0, R97, RZ, P0, P1 ;  /* 0x0000006100097210 */ /* 0x000fe400007e24ff */
[----:B------:R-:W-:-:S03]  /*14380*/  ISETP.GT.AND P0, PT, R15, 0x1d3f, PT ;  /* 0x00001d3f0f00780c */ /* 0x000fc60003f04270 */
[----:B-----5:R0:W-:Y:S04]  /*14390*/  STG.E desc[UR8][R8.64+-0x3900], R17 ;  /* 0xffc7001108007986 */ /* 0x0201e8000c101908 */
[----:B---3--:R0:W-:Y:S04]  /*143a0*/  STG.E desc[UR8][R8.64+-0x3600], R19 ;  /* 0xffca001308007986 */ /* 0x0081e8000c101908 */
[----:B------:R0:W-:Y:S04]  /*143b0*/  STG.E desc[UR8][R8.64+-0x3300], R21 ;  /* 0xffcd001508007986 */ /* 0x0001e8000c101908 */
[----:B------:R0:W-:Y:S04]  /*143c0*/  STG.E desc[UR8][R8.64+-0x3000], R23 ;  /* 0xffd0001708007986 */ /* 0x0001e8000c101908 */
[----:B------:R0:W-:Y:S04]  /*143d0*/  STG.E desc[UR8][R8.64+-0x2d00], R25 ;  /* 0xffd3001908007986 */ /* 0x0001e8000c101908 */
[----:B------:R0:W-:Y:S04]  /*143e0*/  STG.E desc[UR8][R8.64+-0x2a00], R27 ;  /* 0xffd6001b08007986 */ /* 0x0001e8000c101908 */
[----:B----4-:R0:W-:Y:S04]  /*143f0*/  STG.E desc[UR8][R8.64+-0x2700], R29 ;  /* 0xffd9001d08007986 */ /* 0x0101e8000c101908 */
        /* <DEDUP_REMOVED lines=33> */
.L_x_64:
[----:B------:R-:W-:-:S13]  /*14610*/  ISETP.GE.AND P0, PT, R11, R7, PT ;  /* 0x000000070b00720c */ /* 0x000fda0003f06270 */
[----:B------:R-:W-:Y:S05]  /*14620*/  @P0 BRA `(.L_x_66) ;  /* 0x0000001000940947 */ /* 0x000fea0003800000 */
[----:B------:R-:W0:Y:S01]  /*14630*/  LDCU.64 UR4, c[0x0][0x380] ;  /* 0x00007000ff0477ac */ /* 0x000e220008000a00 */
[C---:B------:R-:W-:Y:S01]  /*14640*/  IADD3 R0, P0, PT, R85.reuse, R11, RZ ;  /* 0x0000000b55007210 */ /* 0x040fe20007f1e0ff */
[C---:B------:R-:W-:Y:S01]  /*14650*/  VIADD R2, R85.reuse, 0x180 ;  /* 0x0000018055027836 */ /* 0x040fe20000000000 */
[C---:B------:R-:W-:Y:S01]  /*14660*/  LOP3.LUT R22, R85.reuse, 0xc00, RZ, 0xfc, !PT ;  /* 0x00000c0055167812 */ /* 0x040fe200078efcff */
[----:B------:R-:W-:Y:S01]  /*14670*/  VIADD R6, R85, 0x240 ;  /* 0x0000024055067836 */ /* 0x000fe20000000000 */
        /* <DEDUP_REMOVED lines=10> */
[-C--:B------:R-:W-:Y:S01]  /*14720*/  ISETP.GE.AND P6, PT, R0, R15.reuse, PT ;  /* 0x0000000f0000720c */ /* 0x080fe20003fc6270 */
[C---:B------:R-:W-:Y:S01]  /*14730*/  VIADD R0, R85.reuse, 0x300 ;  /* 0x0000030055007836 */ /* 0x040fe20000000000 */
[-C--:B------:R-:W-:Y:S01]  /*14740*/  ISETP.GE.AND P1, PT, R6, R15.reuse, PT ;  /* 0x0000000f0600720c */ /* 0x080fe20003f26270 */
[C---:B------:R-:W-:Y:S01]  /*14750*/  VIADD R6, R85.reuse, 0x6c0 ;  /* 0x000006c055067836 */ /* 0x040fe20000000000 */
[----:B0-----:R-:W-:Y:S01]  /*14760*/  IADD3 R8, P0, PT, R4, UR4, RZ ;  /* 0x0000000404087c10 */ /* 0x001fe2000ff1e0ff */
[C---:B------:R-:W-:Y:S01]  /*14770*/  VIADD R10, R85.reuse, 0x780 ;  /* 0x00000780550a7836 */ /* 0x040fe20000000000 */
[-C--:B------:R-:W-:Y:S01]  /*14780*/  ISETP.GE.AND P3, PT, R0, R15.reuse, PT ;  /* 0x0000000f0000720c */ /* 0x080fe20003f66270 */
[----:B------:R-:W-:Y:S01]  /*14790*/  VIADD R0, R85, 0x540 ;  /* 0x0000054055007836 */ /* 0x000fe20000000000 */
[----:B------:R-:W-:Y:S01]  /*147a0*/  IADD3.X R9, PT, PT, R5, UR5, RZ, P0, !PT ;  /* 0x0000000505097c10 */ /* 0x000fe200087fe4ff */
[----:B------:R-:W-:Y:S05]  /*147b0*/  WARPSYNC.ALL ;  /* 0x0000000000007948 */ /* 0x000fea0003800000 */
[----:B------:R-:W0:Y:S01]  /*147c0*/  LDCU.64 UR4, c[0x0][0x388] ;  /* 0x00007100ff0477ac */ /* 0x000e220008000a00 */
[C---:B------:R-:W-:Y:S01]  /*147d0*/  VIADD R12, R85.reuse, 0x840 ;  /* 0x00000840550c7836 */ /* 0x040fe20000000000 */
[----:B------:R-:W2:Y:S01]  /*147e0*/  @!P6 LDG.E R17, desc[UR8][R8.64+0x300] ;  /* 0x000300080811e981 */ /* 0x000ea2000c1e1900 */
[C---:B------:R-:W-:Y:S01]  /*147f0*/  VIADD R14, R85.reuse, 0x900 ;  /* 0x00000900550e7836 */ /* 0x040fe20000000000 */
[----:B------:R-:W-:Y:S01]  /*14800*/  P2R R72, PR, RZ, 0x40 ;  /* 0x00000040ff487803 */ /* 0x000fe20000000000 */
[C---:B------:R-:W-:Y:S01]  /*14810*/  VIADD R16, R85.reuse, 0x9c0 ;  /* 0x000009c055107836 */ /* 0x040fe20000000000 */
[----:B------:R-:W5:Y:S01]  /*14820*/  @!P5 LDG.E R19, desc[UR8][R8.64+0x600] ;  /* 0x000600080813d981 */ /* 0x000f62000c1e1900 */
[C---:B------:R-:W-:Y:S01]  /*14830*/  VIADD R18, R85.reuse, 0xa80 ;  /* 0x00000a8055127836 */ /* 0x040fe20000000000 */
[C---:B------:R-:W-:Y:S01]  /*14840*/  LOP3.LUT R54, R85.reuse, 0x1800, RZ, 0xfc, !PT ;  /* 0x0000180055367812 */ /* 0x040fe200078efcff */
[C---:B------:R-:W-:Y:S01]  /*14850*/  VIADD R20, R85.reuse, 0xb40 ;  /* 0x00000b4055147836 */ /* 0x040fe20000000000 */
[----:B------:R-:W3:Y:S01]  /*14860*/  @!P4 LDG.E R21, desc[UR8][R8.64+0x900] ;  /* 0x000900080815c981 */ /* 0x000ee2000c1e1900 */
[C---:B------:R-:W-:Y:S01]  /*14870*/  VIADD R24, R85.reuse, 0xcc0 ;  /* 0x00000cc055187836 */ /* 0x040fe20000000000 */
[----:B------:R-:W-:Y:S01]  /*14880*/  P2R R74, PR, RZ, 0x20 ;  /* 0x00000020ff4a7803 */ /* 0x000fe20000000000 */
[C---:B------:R-:W-:Y:S01]  /*14890*/  VIADD R26, R85.reuse, 0xd80 ;  /* 0x00000d80551a7836 */ /* 0x040fe20000000000 */
[----:B------:R-:W3:Y:S01]  /*148a0*/  @!P3 LDG.E R23, desc[UR8][R8.64+0xc00] ;  /* 0x000c00080817b981 */ /* 0x000ee2000c1e1900 */
[C---:B----4-:R-:W-:Y:S01]  /*148b0*/  VIADD R28, R85.reuse, 0xe40 ;  /* 0x00000e40551c7836 */ /* 0x050fe20000000000 */
[----:B------:R-:W-:Y:S01]  /*148c0*/  P2R R76, PR, RZ, 0x10 ;  /* 0x00000010ff4c7803 */ /* 0x000fe20000000000 */
[C---:B------:R-:W-:Y:S01]  /*148d0*/  VIADD R30, R85.reuse, 0xf00 ;  /* 0x00000f00551e7836 */ /* 0x040fe20000000000 */
[----:B0-----:R-:W-:Y:S01]  /*148e0*/  IADD3 R4, P0, PT, R4, UR4, RZ ;  /* 0x0000000404047c10 */ /* 0x001fe2000ff1e0ff */
[C---:B------:R-:W-:Y:S01]  /*148f0*/  VIADD R32, R85.reuse, 0xfc0 ;  /* 0x00000fc055207836 */ /* 0x040fe20000000000 */
[----:B------:R-:W4:Y:S01]  /*14900*/  @!P2 LDG.E R25, desc[UR8][R8.64+0xf00] ;  /* 0x000f00080819a981 */ /* 0x000f22000c1e1900 */
[----:B------:R-:W-:Y:S01]  /*14910*/  VIADD R34, R85, 0x1080 ;  /* 0x0000108055227836 */ /* 0x000fe20000000000 */
[----:B------:R-:W-:Y:S01]  /*14920*/  IADD3.X R5, PT, PT, R5, UR5, RZ, P0, !PT ;  /* 0x0000000505057c10 */ /* 0x000fe200087fe4ff */
[C---:B------:R-:W-:Y:S01]  /*14930*/  VIADD R36, R85.reuse, 0x1140 ;  /* 0x0000114055247836 */ /* 0x040fe20000000000 */
[C---:B------:R-:W-:Y:S01]  /*14940*/  ISETP.GE.AND P0, PT, R85.reuse, R15, PT ;  /* 0x0000000f5500720c */ /* 0x040fe20003f06270 */
[C---:B------:R-:W-:Y:S01]  /*14950*/  VIADD R38, R85.reuse, 0x1200 ;  /* 0x0000120055267836 */ /* 0x040fe20000000000 */
[----:B------:R-:W4:Y:S01]  /*14960*/  @!P1 LDG.E R27, desc[UR8][R8.64+0x1200] ;  /* 0x00120008081b9981 */ /* 0x000f22000c1e1900 */
[C---:B------:R-:W-:Y:S01]  /*14970*/  VIADD R40, R85.reuse, 0x12c0 ;  /* 0x000012c055287836 */ /* 0x040fe20000000000 */
[----:B------:R-:W-:Y:S01]  /*14980*/  P2R R70, PR, RZ, 0x1 ;  /* 0x00000001ff467803 */ /* 0x000fe20000000000 */
[C---:B------:R-:W-:Y:S01]  /*14990*/  VIADD R42, R85.reuse, 0x1380 ;  /* 0x00001380552a7836 */ /* 0x040fe20000000000 */
[----:B------:R-:W-:Y:S01]  /*149a0*/  P2R R78, PR, RZ, 0x8 ;  /* 0x00000008ff4e7803 */ /* 0x000fe20000000000 */
[C---:B------:R-:W-:Y:S01]  /*149b0*/  VIADD R44, R85.reuse, 0x1440 ;  /* 0x00001440552c7836 */ /* 0x040fe20000000000 */
[----:B------:R-:W-:Y:S01]  /*149c0*/  P2R R80, PR, RZ, 0x4 ;  /* 0x00000004ff507803 */ /* 0x000fe20000000000 */
[C---:B------:R-:W-:Y:S01]  /*149d0*/  VIADD R46, R85.reuse, 0x1500 ;  /* 0x00001500552e7836 */ /* 0x040fe20000000000 */
[----:B------:R-:W-:Y:S01]  /*149e0*/  P2R R82, PR, RZ, 0x2 ;  /* 0x00000002ff527803 */ /* 0x000fe20000000000 */
[----:B------:R-:W-:-:S02]  /*149f0*/  VIADD R48, R85, 0x15c0 ;  /* 0x000015c055307836 */ /* 0x000fc40000000000 */
[----:B------:R-:W2:Y:S01]  /*14a00*/  @!P0 LDG.E R11, desc[UR8][R8.64] ;  /* 0x00000008080b8981 */ /* 0x000ea2000c1e1900 */
[----:B------:R-:W-:Y:S01]  /*14a10*/  ISETP.GE.AND P0, PT, R0, R15, PT ;  /* 0x0000000f0000720c */ /* 0x000fe20003f06270 */
[C---:B------:R-:W-:Y:S02]  /*14a20*/  VIADD R50, R85.reuse, 0x1680 ;  /* 0x0000168055327836 */ /* 0x040fe40000000000 */
[C---:B------:R-:W-:Y:S01]  /*14a30*/  VIADD R52, R85.reuse, 0x1740 ;  /* 0x0000174055347836 */ /* 0x040fe20000000000 */
[----:B------:R-:W-:Y:S01]  /*14a40*/  P2R R0, PR, RZ, 0x1 ;  /* 0x00000001ff007803 */ /* 0x000fe20000000000 */
[C---:B------:R-:W-:Y:S02]  /*14a50*/  VIADD R66, R85.reuse, 0x1c80 ;  /* 0x00001c8055427836 */ /* 0x040fe40000000000 */
[C---:B------:R-:W-:Y:S02]  /*14a60*/  VIADD R56, R85.reuse, 0x18c0 ;  /* 0x000018c055387836 */ /* 0x040fe40000000000 */
[----:B------:R-:W-:-:S02]  /*14a70*/  VIADD R58, R85, 0x1980 ;  /* 0x00001980553a7836 */ /* 0x000fc40000000000 */
[C---:B------:R-:W-:Y:S02]  /*14a80*/  VIADD R60, R85.reuse, 0x1a40 ;  /* 0x00001a40553c7836 */ /* 0x040fe40000000000 */
[----:B------:R-:W4:Y:S01]  /*14a90*/  @!P0 LDG.E R29, desc[UR8][R8.64+0x1500] ;  /* 0x00150008081d8981 */ /* 0x000f22000c1e1900 */
[----:B------:R-:W-:Y:S01]  /*14aa0*/  ISETP.GE.AND P0, PT, R2, R15, PT ;  /* 0x0000000f0200720c */ /* 0x000fe20003f06270 */
[C---:B------:R-:W-:Y:S02]  /*14ab0*/  VIADD R62, R85.reuse, 0x1b00 ;  /* 0x00001b00553e7836 */ /* 0x040fe40000000000 */
[----:B------:R-:W-:Y:S01]  /*14ac0*/  VIADD R64, R85, 0x1bc0 ;  /* 0x00001bc055407836 */ /* 0x000fe20000000000 */
[----:B------:R-:W-:-:S09]  /*14ad0*/  P2R R2, PR, RZ, 0x1 ;  /* 0x00000001ff027803 */ /* 0x000fd20000000000 */
[----:B------:R-:W4:Y:S01]  /*14ae0*/  @!P0 LDG.E R31, desc[UR8][R8.64+0x1800] ;  /* 0x00180008081f8981 */ /* 0x000f22000c1e1900 */
[----:B------:R-:W-:-:S04]  /*14af0*/  ISETP.GE.AND P0, PT, R6, R15, PT ;  /* 0x0000000f0600720c */ /* 0x000fc80003f06270 */
        /* <DEDUP_REMOVED lines=13> */
[----:B-1----:R-:W4:Y:S01]  /*14bd0*/  @!P0 LDG.E R41, desc[UR8][R8.64+0x2700] ;  /* 0x0027000808298981 */ /* 0x002f22000c1e1900 */
        /* <DEDUP_REMOVED lines=49> */
[----:B------:R-:W-:Y:S02]  /*14ef0*/  P2R R93, PR, RZ, 0x1 ;  /* 0x00000001ff5d7803 */ /* 0x000fe40000000000 */
[----:B------:R-:W-:-:S07]  /*14f00*/  ISETP.GE.AND P6, PT, R66, R15, PT ;  /* 0x0000000f4200720c */ /* 0x000fce0003fc6270 */
[----:B------:R-:W4:Y:S01]  /*14f10*/  @!P0 LDG.E R75, desc[UR8][R8.64+0x5a00] ;  /* 0x005a0008084b8981 */ /* 0x000f22000c1e1900 */
[-C--:B------:R-:W-:Y:S02]  /*14f20*/  ISETP.GE.AND P0, PT, R52, R15.reuse, PT ;  /* 0x0000000f3400720c */ /* 0x080fe40003f06270 */
[-C--:B------:R-:W-:Y:S02]  /*14f30*/  ISETP.GE.AND P1, PT, R56, R15.reuse, PT ;  /* 0x0000000f3800720c */ /* 0x080fe40003f26270 */
[----:B------:R-:W-:Y:S02]  /*14f40*/  P2R R94, PR, RZ, 0x1 ;  /* 0x00000001ff5e7803 */ /* 0x000fe40000000000 */
[-C--:B------:R-:W-:Y:S02]  /*14f50*/  ISETP.GE.AND P2, PT, R58, R15.reuse, PT ;  /* 0x0000000f3a00720c */ /* 0x080fe40003f46270 */
[-C--:B------:R-:W-:Y:S02]  /*14f60*/  ISETP.GE.AND P3, PT, R60, R15.reuse, PT ;  /* 0x0000000f3c00720c */ /* 0x080fe40003f66270 */
[----:B------:R-:W-:-:S02]  /*14f70*/  ISETP.GE.AND P4, PT, R62, R15, PT ;  /* 0x0000000f3e00720c */ /* 0x000fc40003f86270 */
[-C--:B------:R-:W-:Y:S01]  /*14f80*/  ISETP.GE.AND P5, PT, R64, R15.reuse, PT ;  /* 0x0000000f4000720c */ /* 0x080fe20003fa6270 */
[----:B------:R-:W4:Y:S01]  /*14f90*/  @!P0 LDG.E R77, desc[UR8][R8.64+0x5d00] ;  /* 0x005d0008084d8981 */ /* 0x000f22000c1e1900 */
[----:B------:R-:W-:Y:S02]  /*14fa0*/  ISETP.GE.AND P0, PT, R54, R15, PT ;  /* 0x0000000f3600720c */ /* 0x000fe40003f06270 */
[----:B------:R-:W-:Y:S01]  /*14fb0*/  P2R R46, PR, RZ, 0x40 ;  /* 0x00000040ff2e7803 */ /* 0x000fe20000000000 */
[----:B------:R-:W4:Y:S01]  /*14fc0*/  @!P6 LDG.E R15, desc[UR8][R8.64+0x7200] ;  /* 0x00720008080fe981 */ /* 0x000f22000c1e1900 */
[----:B------:R-:W-:-:S03]  /*14fd0*/  ISETP.NE.AND P6, PT, R40, RZ, PT ;  /* 0x000000ff2800720c */ /* 0x000fc60003fc5270 */
[----:B------:R-:W4:Y:S01]  /*14fe0*/  @!P1 LDG.E R81, desc[UR8][R8.64+0x6300] ;  /* 0x0063000808519981 */ /* 0x000f22000c1e1900 */
[----:B------:R-:W-:Y:S02]  /*14ff0*/  P2R R44, PR, RZ, 0x40 ;  /* 0x00000040ff2c7803 */ /* 0x000fe40000000000 */
[----:B------:R-:W-:Y:S01]  /*15000*/  ISETP.NE.AND P6, PT, R38, RZ, PT ;  /* 0x000000ff2600720c */ /* 0x000fe20003fc5270 */
[----:B------:R-:W4:Y:S03]  /*15010*/  @!P2 LDG.E R83, desc[UR8][R8.64+0x6600] ;  /* 0x006600080853a981 */ /* 0x000f26000c1e1900 */
        /* <DEDUP_REMOVED lines=8> */
[----:B------:R0:W4:Y:S01]  /*150a0*/  @!P5 LDG.E R91, desc[UR8][R8.64+0x6f00] ;  /* 0x006f0008085bd981 */ /* 0x000122000c1e1900 */
[----:B------:R-:W-:Y:S01]  /*150b0*/  BAR.SYNC.DEFER_BLOCKING 0x0 ;  /* 0x0000000000007b1d */ /* 0x000fe20000010000 */
[----:B------:R-:W-:-:S04]  /*150c0*/  ISETP.NE.AND P6, PT, R32, RZ, PT ;  /* 0x000000ff2000720c */ /* 0x000fc80003fc5270 */
[----:B------:R-:W-:Y:S02]  /*150d0*/  P2R R36, PR, RZ, 0x40 ;  /* 0x00000040ff247803 */ /* 0x000fe40000000000 */
        /* <DEDUP_REMOVED lines=18> */
[----:B------:R-:W-:Y:S02]  /*15200*/  ISETP.NE.AND P6, PT, R12, RZ, PT ;  /* 0x000000ff0c00720c */ /* 0x000fe40003fc5270 */
[----:B------:R-:W-:Y:S02]  /*15210*/  P2R R68, PR, RZ, 0x1 ;  /* 0x00000001ff447803 */ /* 0x000fe40000000000 */
[----:B------:R-:W-:Y:S02]  /*15220*/  P2R R16, PR, RZ, 0x40 ;  /* 0x00000040ff107803 */ /* 0x000fe40000000000 */
[----:B------:R-:W-:Y:S02]  /*15230*/  ISETP.NE.AND P0, PT, R70, RZ, PT ;  /* 0x000000ff4600720c */ /* 0x000fe40003f05270 */
[----:B------:R-:W-:-:S04]  /*15240*/  ISETP.NE.AND P6, PT, R10, RZ, PT ;  /* 0x000000ff0a00720c */ /* 0x000fc80003fc5270 */
[----:B------:R-:W-:Y:S02]  /*15250*/  P2R R14, PR, RZ, 0x40 ;  /* 0x00000040ff0e7803 */ /* 0x000fe40000000000 */
[----:B------:R-:W-:-:S04]  /*15260*/  ISETP.NE.AND P6, PT, R6, RZ, PT ;  /* 0x000000ff0600720c */ /* 0x000fc80003fc5270 */
[----:B------:R-:W-:Y:S02]  /*15270*/  P2R R12, PR, RZ, 0x40 ;  /* 0x00000040ff0c7803 */ /* 0x000fe40000000000 */
[----:B------:R-:W-:Y:S01]  /*15280*/  ISETP.NE.AND P6, PT, R2, RZ, PT ;  /* 0x000000ff0200720c */ /* 0x000fe20003fc5270 */
[----:B--2---:R1:W-:Y:S03]  /*15290*/  @!P0 STG.E desc[UR8][R4.64], R11 ;  /* 0x0000000b04008986 */ /* 0x0043e6000c101908 */
[----:B-1----:R-:W-:Y:S02]  /*152a0*/  P2R R11, PR, RZ, 0x40 ;  /* 0x00000040ff0b7803 */ /* 0x002fe40000000000 */
[----:B------:R-:W-:-:S04]  /*152b0*/  ISETP.NE.AND P6, PT, R0, RZ, PT ;  /* 0x000000ff0000720c */ /* 0x000fc80003fc5270 */
[----:B------:R-:W-:Y:S02]  /*152c0*/  P2R R10, PR, RZ, 0x40 ;  /* 0x00000040ff0a7803 */ /* 0x000fe40000000000 */
[----:B------:R-:W-:-:S04]  /*152d0*/  ISETP.NE.AND P6, PT, R82, RZ, PT ;  /* 0x000000ff5200720c */ /* 0x000fc80003fc5270 */
[----:B0-----:R-:W-:Y:S02]  /*152e0*/  P2R R9, PR, RZ, 0x40 ;  /* 0x00000040ff097803 */ /* 0x001fe40000000000 */
        /* <DEDUP_REMOVED lines=8> */
[----:B------:R-:W-:-:S13]  /*15370*/  ISETP.NE.AND P6, PT, R72, RZ, PT ;  /* 0x000000ff4800720c */ /* 0x000fda0003fc5270 */
[----:B------:R2:W-:Y:S01]  /*15380*/  @!P6 STG.E desc[UR8][R4.64+0x300], R17 ;  /* 0x000300110400e986 */ /* 0x0005e2000c101908 */
[----:B------:R-:W-:-:S13]  /*15390*/  ISETP.NE.AND P6, PT, R0, RZ, PT ;  /* 0x000000ff0000720c */ /* 0x000fda0003fc5270 */
[----:B-----5:R2:W-:Y:S01]  /*153a0*/  @!P6 STG.E desc[UR8][R4.64+0x600], R19 ;  /* 0x000600130400e986 */ /* 0x0205e2000c101908 */
[----:B------:R-:W-:-:S13]  /*153b0*/  ISETP.NE.AND P6, PT, R2, RZ, PT ;  /* 0x000000ff0200720c */ /* 0x000fda0003fc5270 */
[----:B---3--:R2:W-:Y:S01]  /*153c0*/  @!P6 STG.E desc[UR8][R4.64+0x900], R21 ;  /* 0x000900150400e986 */ /* 0x0085e2000c101908 */
[----:B------:R-:W-:-:S13]  /*153d0*/  ISETP.NE.AND P6, PT, R6, RZ, PT ;  /* 0x000000ff0600720c */ /* 0x000fda0003fc5270 */
[----:B------:R2:W-:Y:S01]  /*153e0*/  @!P6 STG.E desc[UR8][R4.64+0xc00], R23 ;  /* 0x000c00170400e986 */ /* 0x0005e2000c101908 */
[----:B------:R-:W-:-:S13]  /*153f0*/  ISETP.NE.AND P6, PT, R8, RZ, PT ;  /* 0x000000ff0800720c */ /* 0x000fda0003fc5270 */
[----:B----4-:R2:W-:Y:S01]  /*15400*/  @!P6 STG.E desc[UR8][R4.64+0xf00], R25 ;  /* 0x000f00190400e986 */ /* 0x0105e2000c101908 */
[----:B------:R-:W-:-:S13]  /*15410*/  ISETP.NE.AND P6, PT, R9, RZ, PT ;  /* 0x000000ff0900720c */ /* 0x000fda0003fc5270 */
[----:B------:R2:W-:Y:S01]  /*15420*/  @!P6 STG.E desc[UR8][R4.64+0x1200], R27 ;  /* 0x0012001b0400e986 */ /* 0x0005e2000c101908 */
        /* <DEDUP_REMOVED lines=34> */
[----:B------:R-:W-:Y:S02]  /*15650*/  ISETP.NE.AND P6, PT, R42, RZ, PT ;  /* 0x000000ff2a00720c */ /* 0x000fe40003fc5270 */
[----:B------:R-:W-:Y:S02]  /*15660*/  P2R R56, PR, RZ, 0x2 ;  /* 0x00000002ff387803 */ /* 0x000fe40000000000 */
[----:B------:R-:W-:Y:S02]  /*15670*/  P2R R54, PR, RZ, 0x4 ;  /* 0x00000004ff367803 */ /* 0x000fe40000000000 */
[----:B------:R-:W-:Y:S02]  /*15680*/  P2R R52, PR, RZ, 0x8 ;  /* 0x00000008ff347803 */ /* 0x000fe40000000000 */
[----:B------:R-:W-:Y:S02]  /*15690*/  P2R R50, PR, RZ, 0x10 ;  /* 0x00000010ff327803 */ /* 0x000fe40000000000 */
[----:B------:R-:W-:-:S02]  /*156a0*/  P2R R48, PR, RZ, 0x20 ;  /* 0x00000020ff307803 */ /* 0x000fc40000000000 */
[----:B------:R-:W-:Y:S01]  /*156b0*/  ISETP.NE.AND P5, PT, R86, RZ, PT ;  /* 0x000000ff5600720c */ /* 0x000fe20003fa5270 */
[----:B------:R2:W-:Y:S01]  /*156c0*/  @!P6 STG.E desc[UR8][R4.64+0x4800], R63 ;  /* 0x0048003f0400e986 */ /* 0x0005e2000c101908 */
[----:B------:R-:W-:Y:S02]  /*156d0*/  ISETP.NE.AND P4, PT, R88, RZ, PT ;  /* 0x000000ff5800720c */ /* 0x000fe40003f85270 */
[----:B------:R-:W-:Y:S02]  /*156e0*/  ISETP.NE.AND P3, PT, R90, RZ, PT ;  /* 0x000000ff5a00720c */ /* 0x000fe40003f65270 */
[----:B------:R-:W-:Y:S02]  /*156f0*/  ISETP.NE.AND P2, PT, R92, RZ, PT ;  /* 0x000000ff5c00720c */ /* 0x000fe40003f45270 */
[----:B------:R-:W-:Y:S02]  /*15700*/  ISETP.NE.AND P1, PT, R93, RZ, PT ;  /* 0x000000ff5d00720c */ /* 0x000fe40003f25270 */
[----:B------:R-:W-:-:S02]  /*15710*/  ISETP.NE.AND P0, PT, R94, RZ, PT ;  /* 0x000000ff5e00720c */ /* 0x000fc40003f05270 */
[----:B------:R-:W-:Y:S01]  /*15720*/  ISETP.NE.AND P6, PT, R44, RZ, PT ;  /* 0x000000ff2c00720c */ /* 0x000fe20003fc5270 */
[----:B------:R2:W-:Y:S01]  /*15730*/  @!P5 STG.E desc[UR8][R4.64+0x4e00], R67 ;  /* 0x004e00430400d986 */ /* 0x0005e2000c101908 */
[----:B------:R-:W-:-:S03]  /*15740*/  ISETP.NE.AND P5, PT, R48, RZ, PT ;  /* 0x000000ff3000720c */ /* 0x000fc60003fa5270 */
        /* <DEDUP_REMOVED lines=19> */
.L_x_66:
[----:B------:R-:W-:-:S13]  /*15880*/  ISETP.GE.AND P0, PT, R3, 0x1d40, PT ;  /* 0x00001d400300780c */ /* 0x000fda0003f06270 */
[----:B------:R-:W-:Y:S05]  /*15890*/  @!P0 BRA `(.L_x_67) ;  /* 0x0000000400788947 */ /* 0x000fea0003800000 */
.L_x_68:
[----:B0-----:R-:W5:Y:S01]  /*158a0*/  LDC.64 R10, c[0x0][0x390] ;  /* 0x0000e400ff0a7b82 */ /* 0x001f620000000a00 */
[----:B------:R-:W-:-:S04]  /*158b0*/  IADD3 R0, P0, PT, R85, R13, RZ ;  /* 0x0000000d55007210 */ /* 0x000fc80007f1e0ff */
[----:B--2---:R-:W-:Y:S01]  /*158c0*/  LEA.HI.X.SX32 R5, R13, RZ, 0x1, P0 ;  /* 0x000000ff0d057211 */ /* 0x004fe200000f0eff */
[C---:B0-----:R-:W-:Y:S02]  /*158d0*/  IMAD.SHL.U32 R9, R0.reuse, 0x4, RZ ;  /* 0x0000000400097824 */ /* 0x041fe400078e00ff */
[----:B------:R-:W0:Y:S01]  /*158e0*/  LDC.64 R92, c[0x0][0x398] ;  /* 0x0000e600ff5c7b82 */ /* 0x000e220000000a00 */
[----:B------:R-:W-:Y:S02]  /*158f0*/  SHF.L.U64.HI R0, R0, 0x2, R5 ;  /* 0x0000000200007819 */ /* 0x000fe40000010205 */
[----:B-----5:R-:W-:-:S04]  /*15900*/  IADD3 R4, P0, P1, R9, 0x3900, R10 ;  /* 0x0000390009047810 */ /* 0x020fc8000791e00a */
[----:B------:R-:W-:-:S05]  /*15910*/  IADD3.X R5, PT, PT, R0, R11, RZ, P0, P1 ;  /* 0x0000000b00057210 */ /* 0x000fca00007e24ff */
        /* <DEDUP_REMOVED lines=48> */
[----:B---3--:R0:W-:Y:S04]  /*15c20*/  STG.E desc[UR8][R8.64+-0x3300], R17 ;  /* 0xffcd001108007986 */ /* 0x0081e8000c101908 */
[----:B------:R0:W-:Y:S04]  /*15c30*/  STG.E desc[UR8][R8.64+-0x3000], R19 ;  /* 0xffd0001308007986 */ /* 0x0001e8000c101908 */
        /* <DEDUP_REMOVED lines=36> */
.L_x_67:
[----:B------:R-:W-:-:S13]  /*15e80*/  ISETP.GE.AND P0, PT, R13, R7, PT ;  /* 0x000000070d00720c */ /* 0x000fda0003f06270 */
[----:B---3--:R-:W-:Y:S05]  /*15e90*/  @P0 EXIT ;  /* 0x000000000000094d */ /* 0x008fea0003800000 */
[----:B------:R-:W3:Y:S01]  /*15ea0*/  LDCU.64 UR4, c[0x0][0x390] ;  /* 0x00007200ff0477ac */ /* 0x000ee20008000a00 */
[C---:B------:R-:W-:Y:S01]  /*15eb0*/  IADD3 R0, P0, PT, R85.reuse, R13, RZ ;  /* 0x0000000d55007210 */ /* 0x040fe20007f1e0ff */
[C---:B------:R-:W-:Y:S01]  /*15ec0*/  VIADD R2, R85.reuse, 0x180 ;  /* 0x0000018055027836 */ /* 0x040fe20000000000 */
[C---:B------:R-:W-:Y:S01]  /*15ed0*/  LOP3.LUT R22, R85.reuse, 0xc00, RZ, 0xfc, !PT ;  /* 0x00000c0055167812 */ /* 0x040fe200078efcff */
[----:B0-----:R-:W-:Y:S01]  /*15ee0*/  VIADD R8, R85, 0x240 ;  /* 0x0000024055087836 */ /* 0x001fe20000000000 */
[----:B--2---:R-:W-:Y:S01]  /*15ef0*/  LEA.HI.X.SX32 R5, R13, RZ, 0x1, P0 ;  /* 0x000000ff0d057211 */ /* 0x004fe200000f0eff */
        /* <DEDUP_REMOVED lines=13> */
[----:B---3--:R-:W-:Y:S01]  /*15fd0*/  IADD3 R6, P0, PT, R4, UR4, RZ ;  /* 0x0000000404067c10 */ /* 0x008fe2000ff1e0ff */
        /* <DEDUP_REMOVED lines=133> */
[----:B------:R-:W5:Y:S01]  /*16830*/  @!P6 LDG.E R3, desc[UR8][R6.64+0x7200] ;  /* 0x007200080603e981 */ /* 0x000f62000c1e1900 */
        /* <DEDUP_REMOVED lines=61> */
[----:B---3--:R0:W-:Y:S01]  /*16c10*/  @!P6 STG.E desc[UR8][R4.64+0x600], R13 ;  /* 0x0006000d0400e986 */ /* 0x0081e2000c101908 */
[----:B------:R-:W-:-:S13]  /*16c20*/  ISETP.NE.AND P6, PT, R2, RZ, PT ;  /* 0x000000ff0200720c */ /* 0x000fda0003fc5270 */
[----:B------:R0:W-:Y:S01]  /*16c30*/  @!P6 STG.E desc[UR8][R4.64+0x900], R15 ;  /* 0x0009000f0400e986 */ /* 0x0001e2000c101908 */
        /* <DEDUP_REMOVED lines=73> */
[----:B------:R0:W-:Y:S01]  /*170d0*/  @!P5 STG.E desc[UR8][R4.64+0x6f00], R83 ;  /* 0x006f00530400d986 */ /* 0x0001e2000c101908 */
[----:B------:R-:W-:Y:S05]  /*170e0*/  @P6 EXIT ;  /* 0x000000000000694d */ /* 0x000fea0003800000 */
[----:B-----5:R-:W-:Y:S01]  /*170f0*/  STG.E desc[UR8][R4.64+0x7200], R3 ;  /* 0x0072000304007986 */ /* 0x020fe2000c101908 */
[----:B------:R-:W-:Y:S05]  /*17100*/  EXIT ;  /* 0x000000000000794d */ /* 0x000fea0003800000 */
.L_x_60:
[----:B------:R-:W-:Y:S02]  /*17110*/  IMAD.MOV.U32 R21, RZ, RZ, R12 ;  /* 0x000000ffff157224 */ /* 0x000fe400078e000c */
[----:B------:R-:W-:Y:S02]  /*17120*/  IMAD.MOV.U32 R20, RZ, RZ, 0x1 ;  /* 0x00000001ff147424 */ /* 0x000fe400078e00ff */
[----:B------:R-:W-:Y:S02]  /*17130*/  IMAD.MOV.U32 R23, RZ, RZ, RZ ;  /* 0x000000ffff177224 */ /* 0x000fe400078e00ff */
[----:B------:R-:W-:-:S07]  /*17140*/  IMAD.MOV.U32 R18, RZ, RZ, -0x1 ;  /* 0xffffffffff127424 */ /* 0x000fce00078e00ff */
[----:B-1-34-:R-:W-:Y:S05]  /*17150*/  WARPSYNC.COLLECTIVE R18, `(.L_x_69) ;  /* 0x0000000012087348 */ /* 0x01afea0003c00000 */
[----:B------:R0:W2:Y:S02]  /*17160*/  SHFL.UP P0, R19, R21, R20, R23 ;  /* 0x0400001415137389 */ /* 0x0000a40000000017 */
[----:B01234-:R-:W-:Y:S05]  /*17170*/  ENDCOLLECTIVE ;  /* 0x000000000000791b */ /* 0x01ffea0003800000 */
.L_x_69:
[----:B------:R-:W-:Y:S02]  /*17180*/  IMAD.MOV.U32 R20, RZ, RZ, 0x2 ;  /* 0x00000002ff147424 */ /* 0x000fe400078e00ff */
[----:B------:R-:W-:-:S04]  /*17190*/  IMAD.MOV.U32 R15, RZ, RZ, R19 ;  /* 0x000000ffff0f7224 */ /* 0x000fc800078e0013 */
[----:B------:R-:W-:-:S04]  /*171a0*/  @P0 IMAD.IADD R15, R12, 0x1, R15 ;  /* 0x000000010c0f0824 */ /* 0x000fc800078e020f */
[----:B------:R-:W-:-:S07]  /*171b0*/  IMAD.MOV.U32 R21, RZ, RZ, R15 ;  /* 0x000000ffff157224 */ /* 0x000fce00078e000f */
[----:B------:R-:W-:Y:S05]  /*171c0*/  WARPSYNC.COLLECTIVE R18, `(.L_x_70) ;  /* 0x0000000012087348 */ /* 0x000fea0003c00000 */
[----:B------:R0:W1:Y:S02]  /*171d0*/  SHFL.UP P0, R19, R21, R20, R23 ;  /* 0x0400001415137389 */ /* 0x0000640000000017 */
[----:B01----:R-:W-:Y:S05]  /*171e0*/  ENDCOLLECTIVE ;  /* 0x000000000000791b */ /* 0x003fea0003800000 */
.L_x_70:
[----:B------:R-:W-:Y:S02]  /*171f0*/  IMAD.MOV.U32 R20, RZ, RZ, 0x4 ;  /* 0x00000004ff147424 */ /* 0x000fe400078e00ff */
[----:B------:R-:W-:-:S04]  /*17200*/  IMAD.MOV.U32 R14, RZ, RZ, R19 ;  /* 0x000000ffff0e7224 */ /* 0x000fc800078e0013 */
[----:B------:R-:W-:-:S04]  /*17210*/  @P0 IMAD.IADD R14, R15, 0x1, R14 ;  /* 0x000000010f0e0824 */ /* 0x000fc800078e020e */
[----:B------:R-:W-:-:S07]  /*17220*/  IMAD.MOV.U32 R21, RZ, RZ, R14 ;  /* 0x000000ffff157224 */ /* 0x000fce00078e000e */
[----:B------:R-:W-:Y:S05]  /*17230*/  WARPSYNC.COLLECTIVE R18, `(.L_x_71) ;  /* 0x0000000012087348 */ /* 0x000fea0003c00000 */
[----:B------:R0:W1:Y:S02]  /*17240*/  SHFL.UP P0, R19, R21, R20, R23 ;  /* 0x0400001415137389 */ /* 0x0000640000000017 */
[----:B01----:R-:W-:Y:S05]  /*17250*/  ENDCOLLECTIVE ;  /* 0x000000000000791b */ /* 0x003fea0003800000 */
.L_x_71:
[----:B------:R-:W-:Y:S02]  /*17260*/  IMAD.MOV.U32 R20, RZ, RZ, 0x8 ;  /* 0x00000008ff147424 */ /* 0x000fe400078e00ff */
[----:B------:R-:W-:-:S04]  /*17270*/  IMAD.MOV.U32 R17, RZ, RZ, R19 ;  /* 0x000000ffff117224 */ /* 0x000fc800078e0013 */
[----:B------:R-:W-:-:S04]  /*17280*/  @P0 IMAD.IADD R17, R14, 0x1, R17 ;  /* 0x000000010e110824 */ /* 0x000fc800078e0211 */
[----:B------:R-:W-:-:S07]  /*17290*/  IMAD.MOV.U32 R21, RZ, RZ, R17 ;  /* 0x000000ffff157224 */ /* 0x000fce00078e0011 */
[----:B------:R-:W-:Y:S05]  /*172a0*/  WARPSYNC.COLLECTIVE R18, `(.L_x_72) ;  /* 0x0000000012087348 */ /* 0x000fea0003c00000 */
[----:B------:R0:W1:Y:S02]  /*172b0*/  SHFL.UP P0, R19, R21, R20, R23 ;  /* 0x0400001415137389 */ /* 0x0000640000000017 */
[----:B01----:R-:W-:Y:S05]  /*172c0*/  ENDCOLLECTIVE ;  /* 0x000000000000791b */ /* 0x003fea0003800000 */
.L_x_72:
[----:B------:R-:W-:Y:S02]  /*172d0*/  IMAD.MOV.U32 R20, RZ, RZ, 0x10 ;  /* 0x00000010ff147424 */ /* 0x000fe400078e00ff */
[----:B------:R-:W-:-:S04]  /*172e0*/  IMAD.MOV.U32 R16, RZ, RZ, R19 ;  /* 0x000000ffff107224 */ /* 0x000fc800078e0013 */
[----:B------:R-:W-:-:S04]  /*172f0*/  @P0 IMAD.IADD R16, R17, 0x1, R16 ;  /* 0x0000000111100824 */ /* 0x000fc800078e0210 */
[----:B------:R-:W-:-:S07]  /*17300*/  IMAD.MOV.U32 R21, RZ, RZ, R16 ;  /* 0x000000ffff157224 */ /* 0x000fce00078e0010 */
[----:B------:R-:W-:Y:S05]  /*17310*/  WARPSYNC.COLLECTIVE R18, `(.L_x_73) ;  /* 0x0000000012087348 */ /* 0x000fea0003c00000 */
[----:B------:R0:W1:Y:S02]  /*17320*/  SHFL.UP P0, R19, R21, R20, R23 ;  /* 0x0400001415137389 */ /* 0x0000640000000017 */
[----:B01----:R-:W-:Y:S05]  /*17330*/  ENDCOLLECTIVE ;  /* 0x000000000000791b */ /* 0x003fea0003800000 */
.L_x_73:
[----:B------:R-:W-:Y:S05]  /*17340*/  BRA `(.L_x_74) ;  /* 0xfffffee400d47947 */ /* 0x000fea000383ffff */
.L_x_75:
        /* <DEDUP_REMOVED lines=11> */
.L_x_183:


//--------------------- .text._ZN3cub18CUB_300001_SM_10006detail11EmptyKernelIvEEvv --------------------------
	.section	.text._ZN3cub18CUB_300001_SM_10006detail11EmptyKernelIvEEvv,"ax",@progbits
	.align	128
        .global         _ZN3cub18CUB_300001_SM_10006detail11EmptyKernelIvEEvv
        .type           _ZN3cub18CUB_300001_SM_10006detail11EmptyKernelIvEEvv,@function
        .size           _ZN3cub18CUB_300001_SM_10006detail11EmptyKernelIvEEvv,(.L_x_184 - _ZN3cub18CUB_300001_SM_10006detail11EmptyKernelIvEEvv)
        .other          _ZN3cub18CUB_300001_SM_10006detail11EmptyKernelIvEEvv,@"STO_CUDA_ENTRY STV_DEFAULT"
_ZN3cub18CUB_300001_SM_10006detail11EmptyKernelIvEEvv:
.text._ZN3cub18CUB_300001_SM_10006detail11EmptyKernelIvEEvv:
[----:B------:R-:W-:Y:S01]  /*0000*/  LDC R1, c[0x0][0x37c] ;  /* 0x0000df00ff017b82 */ /* 0x000fe20000000800 */
[----:B------:R-:W-:Y:S05]  /*0010*/  EXIT ;  /* 0x000000000000794d */ /* 0x000fea0003800000 */
.L_x_76:
        /* <DEDUP_REMOVED lines=14> */
.L_x_184:


//--------------------- .text._Z13Find_TrianglePiS_S_Pyi --------------------------
	.section	.text._Z13Find_TrianglePiS_S_Pyi,"ax",@progbits
	.align	128
        .global         _Z13Find_TrianglePiS_S_Pyi
        .type           _Z13Find_TrianglePiS_S_Pyi,@function
        .size           _Z13Find_TrianglePiS_S_Pyi,(.L_x_185 - _Z13Find_TrianglePiS_S_Pyi)
        .other          _Z13Find_TrianglePiS_S_Pyi,@"STO_CUDA_ENTRY STV_DEFAULT"
_Z13Find_TrianglePiS_S_Pyi:
.text._Z13Find_TrianglePiS_S_Pyi:
[----:B------:R-:W-:Y:S01]  /*0000*/  LDC R1, c[0x0][0x37c] ;  /* 0x0000df00ff017b82 */ /* 0x000fe20000000800 */
[----:B------:R-:W0:Y:S07]  /*0010*/  S2R R5, SR_CTAID.X ;  /* 0x0000000000057919 */ /* 0x000e2e0000002500 */
[----:B------:R-:W0:Y:S01]  /*0020*/  LDC.64 R2, c[0x0][0x390] ;  /* 0x0000e400ff027b82 */ /* 0x000e220000000a00 */
[----:B------:R-:W1:Y:S01]  /*0030*/  LDCU.64 UR8, c[0x0][0x358] ;  /* 0x00006b00ff0877ac */ /* 0x000e620008000a00 */
[----:B0-----:R-:W-:-:S06]  /*0040*/  IMAD.WIDE.U32 R2, R5, 0x4, R2 ;  /* 0x0000000405027825 */ /* 0x001fcc00078e0002 */
[----:B-1----:R-:W2:Y:S01]  /*0050*/  LDG.E R2, desc[UR8][R2.64] ;  /* 0x0000000802027981 */ /* 0x002ea2000c1e1900 */
[----:B------:R-:W-:Y:S02]  /*0060*/  IMAD.MOV.U32 R14, RZ, RZ, RZ ;  /* 0x000000ffff0e7224 */ /* 0x000fe400078e00ff */
[----:B------:R-:W-:Y:S01]  /*0070*/  IMAD.MOV.U32 R13, RZ, RZ, RZ ;  /* 0x000000ffff0d7224 */ /* 0x000fe200078e00ff */
[----:B--2---:R-:W-:-:S13]  /*0080*/  ISETP.NE.AND P0, PT, R2, 0x1, PT ;  /* 0x000000010200780c */ /* 0x004fda0003f05270 */
[----:B------:R-:W-:Y:S05]  /*0090*/  @P0 BRA `(.L_x_77) ;  /* 0x0000002800200947 */ /* 0x000fea0003800000 */
[----:B------:R-:W0:Y:S01]  /*00a0*/  S2R R12, SR_TID.X ;  /* 0x00000000000c7919 */ /* 0x000e220000002100 */
[----:B------:R-:W1:Y:S01]  /*00b0*/  S2UR UR10, SR_CgaCtaId ;  /* 0x00000000000a79c3 */ /* 0x000e620000008800 */
[----:B------:R-:W-:Y:S01]  /*00c0*/  UMOV UR7, 0x400 ;  /* 0x0000040000077882 */ /* 0x000fe20000000000 */
[----:B------:R-:W-:Y:S01]  /*00d0*/  BSSY.RECONVERGENT B0, `(.L_x_78) ;  /* 0x000000d000007945 */ /* 0x000fe20003800200 */
[----:B-1----:R-:W-:Y:S01]  /*00e0*/  ULEA UR11, UR10, UR7, 0x18 ;  /* 0x000000070a0b7291 */ /* 0x002fe2000f8ec0ff */
[----:B0-----:R-:W-:-:S13]  /*00f0*/  ISETP.NE.AND P0, PT, R12, RZ, PT ;  /* 0x000000ff0c00720c */ /* 0x001fda0003f05270 */
[----:B------:R-:W-:Y:S05]  /*0100*/  @P0 BRA `(.L_x_79) ;  /* 0x0000000000240947 */ /* 0x000fea0003800000 */
[----:B------:R-:W0:Y:S02]  /*0110*/  LDC.64 R2, c[0x0][0x388] ;  /* 0x0000e200ff027b82 */ /* 0x000e240000000a00 */
[----:B0-----:R-:W-:-:S05]  /*0120*/  IMAD.WIDE.U32 R2, R5, 0x4, R2 ;  /* 0x0000000405027825 */ /* 0x001fca00078e0002 */
[----:B------:R-:W2:Y:S04]  /*0130*/  LDG.E R5, desc[UR8][R2.64+0x4] ;  /* 0x0000040802057981 */ /* 0x000ea8000c1e1900 */
[----:B------:R-:W3:Y:S01]  /*0140*/  LDG.E R4, desc[UR8][R2.64] ;  /* 0x0000000802047981 */ /* 0x000ee2000c1e1900 */
[----:B------:R-:W0:Y:S01]  /*0150*/  S2UR UR5, SR_CgaCtaId ;  /* 0x00000000000579c3 */ /* 0x000e220000008800 */
[----:B------:R-:W-:Y:S02]  /*0160*/  UMOV UR4, 0x400 ;  /* 0x0000040000047882 */ /* 0x000fe40000000000 */
[----:B0-----:R-:W-:Y:S01]  /*0170*/  ULEA UR4, UR5, UR4, 0x18 ;  /* 0x0000000405047291 */ /* 0x001fe2000f8ec0ff */
[----:B--2---:R-:W-:-:S08]  /*0180*/  VIADD R5, R5, 0xffffffff ;  /* 0xffffffff05057836 */ /* 0x004fd00000000000 */
[----:B---3--:R0:W-:Y:S03]  /*0190*/  STS.64 [UR4], R4 ;  /* 0x00000004ff007988 */ /* 0x0081e60008000a04 */
.L_x_79:
[----:B------:R-:W-:Y:S05]  /*01a0*/  BSYNC.RECONVERGENT B0 ;  /* 0x0000000000007941 */ /* 0x000fea0003800200 */
.L_x_78:
[----:B------:R-:W-:Y:S06]  /*01b0*/  BAR.SYNC.DEFER_BLOCKING 0x0 ;  /* 0x0000000000007b1d */ /* 0x000fec0000010000 */
[----:B0-----:R-:W0:Y:S02]  /*01c0*/  LDS.64 R4, [UR11] ;  /* 0x0000000bff047984 */ /* 0x001e240008000a00 */
[----:B0-----:R-:W-:-:S05]  /*01d0*/  IMAD.IADD R10, R5, 0x1, -R4 ;  /* 0x00000001050a7824 */ /* 0x001fca00078e0a04 */
[----:B------:R-:W-:-:S13]  /*01e0*/  ISETP.GT.AND P0, PT, R10, 0xff, PT ;  /* 0x000000ff0a00780c */ /* 0x000fda0003f04270 */
[----:B------:R-:W-:Y:S05]  /*01f0*/  @P0 BRA `(.L_x_80) ;  /* 0x0000000c00f80947 */ /* 0x000fea0003800000 */
[----:B------:R-:W-:Y:S01]  /*0200*/  ISETP.GT.AND P0, PT, R12, R10, PT ;  /* 0x0000000a0c00720c */ /* 0x000fe20003f04270 */
[----:B------:R-:W-:-:S12]  /*0210*/  BSSY.RECONVERGENT B0, `(.L_x_81) ;  /* 0x000000a000007945 */ /* 0x000fd80003800200 */
[----:B------:R-:W-:Y:S05]  /*0220*/  @P0 BRA `(.L_x_82) ;  /* 0x0000000000200947 */ /* 0x000fea0003800000 */
[----:B------:R-:W0:Y:S01]  /*0230*/  LDC.64 R2, c[0x0][0x380] ;  /* 0x0000e000ff027b82 */ /* 0x000e220000000a00 */
[----:B------:R-:W-:-:S04]  /*0240*/  IMAD.IADD R5, R12, 0x1, R4 ;  /* 0x000000010c057824 */ /* 0x000fc800078e0204 */
[----:B0-----:R-:W-:-:S06]  /*0250*/  IMAD.WIDE R2, R5, 0x4, R2 ;  /* 0x0000000405027825 */ /* 0x001fcc00078e0202 */
[----:B------:R-:W2:Y:S01]  /*0260*/  LDG.E R2, desc[UR8][R2.64] ;  /* 0x0000000802027981 */ /* 0x000ea2000c1e1900 */
[----:B------:R-:W-:-:S04]  /*0270*/  UIADD3 UR4, UPT, UPT, UR7, 0x8, URZ ;  /* 0x0000000807047890 */ /* 0x000fc8000fffe0ff */
[----:B------:R-:W-:-:S06]  /*0280*/  ULEA UR4, UR10, UR4, 0x18 ;  /* 0x000000040a047291 */ /* 0x000fcc000f8ec0ff */
[----:B------:R-:W-:-:S05]  /*0290*/  LEA R5, R12, UR4, 0x2 ;  /* 0x000000040c057c11 */ /* 0x000fca000f8e10ff */
[----:B--2---:R0:W-:Y:S02]  /*02a0*/  STS [R5], R2 ;  /* 0x0000000205007388 */ /* 0x0041e40000000800 */
.L_x_82:
[----:B------:R-:W-:Y:S05]  /*02b0*/  BSYNC.RECONVERGENT B0 ;  /* 0x0000000000007941 */ /* 0x000fea0003800200 */
.L_x_81:
[----:B------:R-:W-:Y:S01]  /*02c0*/  BAR.SYNC.DEFER_BLOCKING 0x0 ;  /* 0x0000000000007b1d */ /* 0x000fe20000010000 */
[----:B------:R-:W-:-:S13]  /*02d0*/  ISETP.GE.AND P0, PT, R10, RZ, PT ;  /* 0x000000ff0a00720c */ /* 0x000fda0003f06270 */
[----:B------:R-:W-:Y:S05]  /*02e0*/  @!P0 BRA `(.L_x_77) ;  /* 0x00000024008c8947 */ /* 0x000fea0003800000 */
[----:B------:R-:W1:Y:S01]  /*02f0*/  LDS R0, [UR11+0x8] ;  /* 0x0000080bff007984 */ /* 0x000e620008000800 */
[----:B------:R-:W-:Y:S01]  /*0300*/  UIADD3 UR4, UPT, UPT, UR7, 0x8, URZ ;  /* 0x0000000807047890 */ /* 0x000fe2000fffe0ff */
[----:B------:R-:W-:Y:S02]  /*0310*/  VIADD R4, R10, 0xffffffff ;  /* 0xffffffff0a047836 */ /* 0x000fe40000000000 */
[----:B------:R-:W-:Y:S01]  /*0320*/  IMAD.MOV.U32 R14, RZ, RZ, RZ ;  /* 0x000000ffff0e7224 */ /* 0x000fe200078e00ff */
[----:B------:R-:W-:Y:S01]  /*0330*/  ULEA UR5, UR10, UR4, 0x18 ;  /* 0x000000040a057291 */ /* 0x000fe2000f8ec0ff */
[----:B------:R-:W-:Y:S02]  /*0340*/  IMAD.MOV.U32 R13, RZ, RZ, RZ ;  /* 0x000000ffff0d7224 */ /* 0x000fe400078e00ff */
[----:B------:R-:W-:-:S03]  /*0350*/  UMOV UR4, URZ ;  /* 0x000000ff00047c82 */ /* 0x000fc60008000000 */
[----:B0-----:R-:W-:-:S07]  /*0360*/  LEA R5, R10, UR5, 0x2 ;  /* 0x000000050a057c11 */ /* 0x001fce000f8e10ff */
.L_x_122:
[----:B------:R-:W-:Y:S01]  /*0370*/  ULEA UR6, UR4, UR5, 0x2 ;  /* 0x0000000504067291 */ /* 0x000fe2000f8e10ff */
[----:B------:R-:W0:Y:S08]  /*0380*/  LDC.64 R2, c[0x0][0x388] ;  /* 0x0000e200ff027b82 */ /* 0x000e300000000a00 */
[----:B------:R-:W0:Y:S02]  /*0390*/  LDS R7, [UR6] ;  /* 0x00000006ff077984 */ /* 0x000e240008000800 */
[----:B0-----:R-:W-:-:S05]  /*03a0*/  IMAD.WIDE R2, R7, 0x4, R2 ;  /* 0x0000000407027825 */ /* 0x001fca00078e0202 */
[----:B------:R-:W2:Y:S04]  /*03b0*/  LDG.E R6, desc[UR8][R2.64] ;  /* 0x0000000802067981 */ /* 0x000ea8000c1e1900 */
[----:B------:R-:W3:Y:S01]  /*03c0*/  LDG.E R7, desc[UR8][R2.64+0x4] ;  /* 0x0000040802077981 */ /* 0x000ee2000c1e1900 */
[----:B--2---:R-:W-:Y:S01]  /*03d0*/  LOP3.LUT R16, RZ, R6, RZ, 0x33, !PT ;  /* 0x00000006ff107212 */ /* 0x004fe200078e33ff */
[----:B---3--:R-:W-:-:S04]  /*03e0*/  IMAD.IADD R8, R7, 0x1, -R6 ;  /* 0x0000000107087824 */ /* 0x008fc800078e0a06 */
[----:B------:R-:W-:Y:S01]  /*03f0*/  IMAD.IADD R7, R7, 0x1, R16 ;  /* 0x0000000107077824 */ /* 0x000fe200078e0210 */
[----:B------:R-:W-:-:S05]  /*0400*/  I2FP.F32.S32 R8, R8 ;  /* 0x0000000800087245 */ /* 0x000fca0000201400 */
[----:B------:R-:W-:-:S06]  /*0410*/  FMUL R8, R8, 0.00390625 ;  /* 0x3b80000008087820 */ /* 0x000fcc0000400000 */
[----:B------:R-:W0:Y:S02]  /*0420*/  F2I.CEIL.NTZ R8, R8 ;  /* 0x0000000800087305 */ /* 0x000e24000020b100 */
[----:B0-----:R-:W-:-:S13]  /*0430*/  ISETP.GE.AND P0, PT, R8, 0x1, PT ;  /* 0x000000010800780c */ /* 0x001fda0003f06270 */
[----:B------:R-:W-:Y:S05]  /*0440*/  @!P0 BRA `(.L_x_83) ;  /* 0x0000000c00548947 */ /* 0x000fea0003800000 */
[----:B------:R-:W-:-:S13]  /*0450*/  ISETP.GE.U32.AND P0, PT, R10, 0x2, PT ;  /* 0x000000020a00780c */ /* 0x000fda0003f06070 */
[----:B------:R-:W-:Y:S05]  /*0460*/  @!P0 BRA `(.L_x_84) ;  /* 0x0000000000d08947 */ /* 0x000fea0003800000 */
[----:B------:R-:W-:-:S07]  /*0470*/  IMAD.MOV.U32 R9, RZ, RZ, RZ ;  /* 0x000000ffff097224 */ /* 0x000fce00078e00ff */
.L_x_92:
[C---:B------:R-:W-:Y:S01]  /*0480*/  IMAD R11, R9.reuse, 0x100, R12 ;  /* 0x00000100090b7824 */ /* 0x040fe200078e020c */
[----:B------:R-:W-:Y:S01]  /*0490*/  BSSY.RECONVERGENT B0, `(.L_x_85) ;  /* 0x000002e000007945 */ /* 0x000fe20003800200 */
[----:B------:R-:W-:-:S03]  /*04a0*/  VIADD R9, R9, 0x1 ;  /* 0x0000000109097836 */ /* 0x000fc60000000000 */
[----:B------:R-:W-:Y:S02]  /*04b0*/  ISETP.GT.AND P0, PT, R11, R7, PT ;  /* 0x000000070b00720c */ /* 0x000fe40003f04270 */
[----:B------:R-:W-:-:S11]  /*04c0*/  ISETP.NE.AND P1, PT, R9, R8, PT ;  /* 0x000000080900720c */ /* 0x000fd60003f25270 */
[----:B------:R-:W-:Y:S05]  /*04d0*/  @P0 BRA `(.L_x_86) ;  /* 0x0000000000a40947 */ /* 0x000fea0003800000 */
[----:B------:R-:W0:Y:S01]  /*04e0*/  LDC.64 R2, c[0x0][0x380] ;  /* 0x0000e000ff027b82 */ /* 0x000e220000000a00 */
[----:B------:R-:W-:-:S04]  /*04f0*/  IMAD.IADD R11, R6, 0x1, R11 ;  /* 0x00000001060b7824 */ /* 0x000fc800078e020b */
[----:B0-----:R-:W-:-:S05]  /*0500*/  IMAD.WIDE R2, R11, 0x4, R2 ;  /* 0x000000040b027825 */ /* 0x001fca00078e0202 */
[----:B------:R-:W1:Y:S01]  /*0510*/  LDG.E R15, desc[UR8][R2.64] ;  /* 0x00000008020f7981 */ /* 0x000e62000c1e1900 */
[----:B------:R-:W-:Y:S01]  /*0520*/  BSSY.RECONVERGENT B1, `(.L_x_87) ;  /* 0x0000022000017945 */ /* 0x000fe20003800200 */
[----:B------:R-:W-:Y:S02]  /*0530*/  IMAD.MOV.U32 R11, RZ, RZ, RZ ;  /* 0x000000ffff0b7224 */ /* 0x000fe400078e00ff */
[----:B------:R-:W-:Y:S01]  /*0540*/  IMAD.MOV.U32 R16, RZ, RZ, RZ ;  /* 0x000000ffff107224 */ /* 0x000fe200078e00ff */
[----:B-1----:R-:W-:-:S13]  /*0550*/  ISETP.GE.AND P0, PT, R15, R0, PT ;  /* 0x000000000f00720c */ /* 0x002fda0003f06270 */
[----:B------:R-:W-:Y:S05]  /*0560*/  @!P0 BRA `(.L_x_88) ;  /* 0x0000000000748947 */ /* 0x000fea0003800000 */
[----:B------:R-:W0:Y:S02]  /*0570*/  LDS R2, [R5] ;  /* 0x0000000005027984 */ /* 0x000e240000000800 */
[----:B0-----:R-:W-:-:S13]  /*0580*/  ISETP.GT.AND P0, PT, R15, R2, PT ;  /* 0x000000020f00720c */ /* 0x001fda0003f04270 */
[----:B------:R-:W-:Y:S05]  /*0590*/  @P0 BRA `(.L_x_88) ;  /* 0x0000000000680947 */ /* 0x000fea0003800000 */
[----:B------:R-:W-:Y:S01]  /*05a0*/  ISETP.NE.AND P0, PT, R15, R2, PT ;  /* 0x000000020f00720c */ /* 0x000fe20003f05270 */
[----:B------:R-:W-:-:S03]  /*05b0*/  IMAD.MOV.U32 R11, RZ, RZ, 0x1 ;  /* 0x00000001ff0b7424 */ /* 0x000fc600078e00ff */
[----:B------:R-:W-:-:S13]  /*05c0*/  ISETP.EQ.OR P0, PT, R15, R0, !P0 ;  /* 0x000000000f00720c */ /* 0x000fda0004702670 */
[----:B------:R-:W-:Y:S05]  /*05d0*/  @P0 BRA `(.L_x_88) ;  /* 0x0000000000580947 */ /* 0x000fea0003800000 */
[----:B------:R-:W-:Y:S02]  /*05e0*/  IMAD.MOV.U32 R2, RZ, RZ, 0x1 ;  /* 0x00000001ff027424 */ /* 0x000fe400078e00ff */
[----:B------:R-:W-:-:S07]  /*05f0*/  IMAD.MOV.U32 R3, RZ, RZ, R4 ;  /* 0x000000ffff037224 */ /* 0x000fce00078e0004 */
.L_x_91:
[----:B------:R-:W-:Y:S01]  /*0600*/  IMAD.IADD R11, R2, 0x1, R3 ;  /* 0x00000001020b7824 */ /* 0x000fe200078e0203 */
[----:B------:R-:W-:Y:S04]  /*0610*/  BSSY.RELIABLE B2, `(.L_x_89) ;  /* 0x000000f000027945 */ /* 0x000fe80003800100 */
[----:B------:R-:W-:-:S04]  /*0620*/  LEA.HI R11, R11, R11, RZ, 0x1 ;  /* 0x0000000b0b0b7211 */ /* 0x000fc800078f08ff */
[----:B------:R-:W-:-:S04]  /*0630*/  SHF.R.S32.HI R17, RZ, 0x1, R11 ;  /* 0x00000001ff117819 */ /* 0x000fc8000001140b */
[----:B------:R-:W-:-:S05]  /*0640*/  LEA R11, R17, UR5, 0x2 ;  /* 0x00000005110b7c11 */ /* 0x000fca000f8e10ff */
[----:B------:R-:W0:Y:S02]  /*0650*/  LDS R18, [R11] ;  /* 0x000000000b127984 */ /* 0x000e240000000800 */
[----:B0-----:R-:W-:-:S13]  /*0660*/  ISETP.GE.AND P0, PT, R18, R15, PT ;  /* 0x0000000f1200720c */ /* 0x001fda0003f06270 */
[----:B------:R-:W-:Y:S01]  /*0670*/  @!P0 VIADD R2, R17, 0x1 ;  /* 0x0000000111028836 */ /* 0x000fe20000000000 */
[----:B------:R-:W-:Y:S06]  /*0680*/  @!P0 BRA `(.L_x_90) ;  /* 0x00000000001c8947 */ /* 0x000fec0003800000 */
[----:B------:R-:W-:-:S13]  /*0690*/  ISETP.GT.AND P0, PT, R18, R15, PT ;  /* 0x0000000f1200720c */ /* 0x000fda0003f04270 */
[----:B------:R-:W-:Y:S01]  /*06a0*/  @P0 VIADD R3, R17, 0xffffffff ;  /* 0xffffffff11030836 */ /* 0x000fe20000000000 */
[----:B------:R-:W-:Y:S06]  /*06b0*/  @P0 BRA `(.L_x_90) ;  /* 0x0000000000100947 */ /* 0x000fec0003800000 */
[----:B------:R-:W-:Y:S01]  /*06c0*/  ISETP.NE.AND P0, PT, R18, R15, PT ;  /* 0x0000000f1200720c */ /* 0x000fe20003f05270 */
[----:B------:R-:W-:-:S12]  /*06d0*/  IMAD.MOV.U32 R11, RZ, RZ, 0x1 ;  /* 0x00000001ff0b7424 */ /* 0x000fd800078e00ff */
[----:B------:R-:W-:Y:S05]  /*06e0*/  @!P0 BREAK.RELIABLE B2 ;  /* 0x0000000000028942 */ /* 0x000fea0003800100 */
[----:B------:R-:W-:Y:S05]  /*06f0*/  @!P0 BRA `(.L_x_88) ;  /* 0x0000000000108947 */ /* 0x000fea0003800000 */
.L_x_90:
[----:B------:R-:W-:Y:S05]  /*0700*/  BSYNC.RELIABLE B2 ;  /* 0x0000000000027941 */ /* 0x000fea0003800100 */
.L_x_89:
[----:B------:R-:W-:-:S13]  /*0710*/  ISETP.GT.AND P0, PT, R2, R3, PT ;  /* 0x000000030200720c */ /* 0x000fda0003f04270 */
[----:B------:R-:W-:Y:S05]  /*0720*/  @!P0 BRA `(.L_x_91) ;  /* 0xfffffffc00b48947 */ /* 0x000fea000383ffff */
[----:B------:R-:W-:-:S07]  /*0730*/  IMAD.MOV.U32 R11, RZ, RZ, RZ ;  /* 0x000000ffff0b7224 */ /* 0x000fce00078e00ff */
.L_x_88:
[----:B------:R-:W-:Y:S05]  /*0740*/  BSYNC.RECONVERGENT B1 ;  /* 0x0000000000017941 */ /* 0x000fea0003800200 */
.L_x_87:
[----:B------:R-:W-:-:S05]  /*0750*/  IADD3 R14, P0, PT, R11, R14, RZ ;  /* 0x0000000e0b0e7210 */ /* 0x000fca0007f1e0ff */
[----:B------:R-:W-:-:S08]  /*0760*/  IMAD.X R13, R16, 0x1, R13, P0 ;  /* 0x00000001100d7824 */ /* 0x000fd000000e060d */
.L_x_86:
[----:B------:R-:W-:Y:S05]  /*0770*/  BSYNC.RECONVERGENT B0 ;  /* 0x0000000000007941 */ /* 0x000fea0003800200 */
.L_x_85:
[----:B------:R-:W-:Y:S05]  /*0780*/  WARPSYNC.ALL ;  /* 0x0000000000007948 */ /* 0x000fea0003800000 */
[----:B------:R-:W-:Y:S05]  /*0790*/  @P1 BRA `(.L_x_92) ;  /* 0xfffffffc00381947 */ /* 0x000fea000383ffff */
[----:B------:R-:W-:Y:S05]  /*07a0*/  BRA `(.L_x_83) ;  /* 0x00000008007c7947 */ /* 0x000fea0003800000 */
.L_x_84:
[C---:B------:R-:W-:Y:S01]  /*07b0*/  ISETP.GE.U32.AND P0, PT, R8.reuse, 0x4, PT ;  /* 0x000000040800780c */ /* 0x040fe20003f06070 */
[----:B------:R-:W-:Y:S01]  /*07c0*/  IMAD.MOV.U32 R11, RZ, RZ, RZ ;  /* 0x000000ffff0b7224 */ /* 0x000fe200078e00ff */
[----:B------:R-:W-:-:S11]  /*07d0*/  LOP3.LUT R19, R8, 0x3, RZ, 0xc0, !PT ;  /* 0x0000000308137812 */ /* 0x000fd600078ec0ff */
[----:B------:R-:W-:Y:S05]  /*07e0*/  @!P0 BRA `(.L_x_93) ;  /* 0x0000000400508947 */ /* 0x000fea0003800000 */
[----:B------:R-:W0:Y:S01]  /*07f0*/  LDC.64 R2, c[0x0][0x380] ;  /* 0x0000e000ff027b82 */ /* 0x000e220000000a00 */
[----:B------:R-:W-:Y:S01]  /*0800*/  LOP3.LUT R11, R8, 0x7ffffffc, RZ, 0xc0, !PT ;  /* 0x7ffffffc080b7812 */ /* 0x000fe200078ec0ff */
[----:B------:R-:W-:-:S07]  /*0810*/  IMAD.MOV.U32 R15, RZ, RZ, RZ ;  /* 0x000000ffff0f7224 */ /* 0x000fce00078e00ff */
.L_x_110:
[C---:B------:R-:W-:Y:S01]  /*0820*/  IMAD R16, R15.reuse, 0x100, R12 ;  /* 0x000001000f107824 */ /* 0x040fe200078e020c */
[----:B------:R-:W-:Y:S01]  /*0830*/  BSSY.RECONVERGENT B0, `(.L_x_94) ;  /* 0x0000015000007945 */ /* 0x000fe20003800200 */
[----:B------:R-:W-:Y:S02]  /*0840*/  VIADD R15, R15, 0x4 ;  /* 0x000000040f0f7836 */ /* 0x000fe40000000000 */
[----:B------:R-:W-:Y:S01]  /*0850*/  IMAD.IADD R9, R6, 0x1, R16 ;  /* 0x0000000106097824 */ /* 0x000fe200078e0210 */
[----:B------:R-:W-:Y:S02]  /*0860*/  ISETP.GT.AND P0, PT, R16, R7, PT ;  /* 0x000000071000720c */ /* 0x000fe40003f04270 */
[----:B------:R-:W-:Y:S01]  /*0870*/  ISETP.NE.AND P1, PT, R15, R11, PT ;  /* 0x0000000b0f00720c */ /* 0x000fe20003f25270 */
[----:B0-----:R-:W-:-:S10]  /*0880*/  IMAD.WIDE R8, R9, 0x4, R2 ;  /* 0x0000000409087825 */ /* 0x001fd400078e0202 */
[----:B------:R-:W-:Y:S05]  /*0890*/  @P0 BRA `(.L_x_95) ;  /* 0x0000000000380947 */ /* 0x000fea0003800000 */
[----:B------:R-:W1:Y:S01]  /*08a0*/  LDG.E R18, desc[UR8][R8.64] ;  /* 0x0000000808127981 */ /* 0x000e62000c1e1900 */
[----:B------:R-:W-:Y:S01]  /*08b0*/  BSSY.RECONVERGENT B1, `(.L_x_96) ;  /* 0x0000009000017945 */ /* 0x000fe20003800200 */
[----:B------:R-:W-:Y:S01]  /*08c0*/  IMAD.MOV.U32 R21, RZ, RZ, RZ ;  /* 0x000000ffff157224 */ /* 0x000fe200078e00ff */
[----:B-1----:R-:W-:-:S13]  /*08d0*/  ISETP.GE.AND P0, PT, R18, R0, PT ;  /* 0x000000001200720c */ /* 0x002fda0003f06270 */
[----:B------:R-:W-:Y:S05]  /*08e0*/  @!P0 BRA `(.L_x_97) ;  /* 0x0000000000148947 */ /* 0x000fea0003800000 */
[----:B------:R-:W0:Y:S02]  /*08f0*/  LDS R17, [R5] ;  /* 0x0000000005117984 */ /* 0x000e240000000800 */
[----:B0-----:R-:W-:-:S13]  /*0900*/  ISETP.GT.AND P2, PT, R18, R17, PT ;  /* 0x000000111200720c */ /* 0x001fda0003f44270 */
[----:B------:R-:W-:-:S04]  /*0910*/  @!P2 ISETP.NE.AND P0, PT, R18, R17, PT ;  /* 0x000000111200a20c */ /* 0x000fc80003f05270 */
[----:B------:R-:W-:-:S04]  /*0920*/  @!P2 ISETP.EQ.OR P0, PT, R18, R0, !P0 ;  /* 0x000000001200a20c */ /* 0x000fc80004702670 */
[----:B------:R-:W-:-:S09]  /*0930*/  @!P2 SEL R21, RZ, 0x1, !P0 ;  /* 0x00000001ff15a807 */ /* 0x000fd20004000000 */
.L_x_97:
[----:B------:R-:W-:Y:S05]  /*0940*/  BSYNC.RECONVERGENT B1 ;  /* 0x0000000000017941 */ /* 0x000fea0003800200 */
.L_x_96:
[----:B------:R-:W-:Y:S01]  /*0950*/  IADD3 R14, P0, PT, R21, R14, RZ ;  /* 0x0000000e150e7210 */ /* 0x000fe20007f1e0ff */
[----:B------:R-:W-:-:S04]  /*0960*/  IMAD.MOV.U32 R18, RZ, RZ, RZ ;  /* 0x000000ffff127224 */ /* 0x000fc800078e00ff */
[----:B------:R-:W-:-:S08]  /*0970*/  IMAD.X R13, R18, 0x1, R13, P0 ;  /* 0x00000001120d7824 */ /* 0x000fd000000e060d */
.L_x_95:
[----:B------:R-:W-:Y:S05]  /*0980*/  BSYNC.RECONVERGENT B0 ;  /* 0x0000000000007941 */ /* 0x000fea0003800200 */
.L_x_94:
[----:B------:R-:W-:Y:S01]  /*0990*/  VIADD R18, R16, 0x100 ;  /* 0x0000010010127836 */ /* 0x000fe20000000000 */
[----:B------:R-:W-:Y:S04]  /*09a0*/  BSSY.RECONVERGENT B0, `(.L_x_98) ;  /* 0x0000011000007945 */ /* 0x000fe80003800200 */
[----:B------:R-:W-:-:S13]  /*09b0*/  ISETP.GT.AND P0, PT, R18, R7, PT ;  /* 0x000000071200720c */ /* 0x000fda0003f04270 */
        /* <DEDUP_REMOVED lines=11> */
.L_x_101:
[----:B------:R-:W-:Y:S05]  /*0a70*/  BSYNC.RECONVERGENT B1 ;  /* 0x0000000000017941 */ /* 0x000fea0003800200 */
.L_x_100:
[----:B------:R-:W-:Y:S01]  /*0a80*/  IADD3 R14, P0, PT, R17, R14, RZ ;  /* 0x0000000e110e7210 */ /* 0x000fe20007f1e0ff */
[----:B------:R-:W-:-:S04]  /*0a90*/  IMAD.MOV.U32 R18, RZ, RZ, RZ ;  /* 0x000000ffff127224 */ /* 0x000fc800078e00ff */
[----:B------:R-:W-:-:S08]  /*0aa0*/  IMAD.X R13, R18, 0x1, R13, P0 ;  /* 0x00000001120d7824 */ /* 0x000fd000000e060d */
.L_x_99:
[----:B------:R-:W-:Y:S05]  /*0ab0*/  BSYNC.RECONVERGENT B0 ;  /* 0x0000000000007941 */ /* 0x000fea0003800200 */
.L_x_98:
        /* <DEDUP_REMOVED lines=14> */
.L_x_105:
[----:B------:R-:W-:Y:S05]  /*0ba0*/  BSYNC.RECONVERGENT B1 ;  /* 0x0000000000017941 */ /* 0x000fea0003800200 */
.L_x_104:
[----:B------:R-:W-:Y:S01]  /*0bb0*/  IADD3 R14, P0, PT, R17, R14, RZ ;  /* 0x0000000e110e7210 */ /* 0x000fe20007f1e0ff */
[----:B------:R-:W-:-:S04]  /*0bc0*/  IMAD.MOV.U32 R18, RZ, RZ, RZ ;  /* 0x000000ffff127224 */ /* 0x000fc800078e00ff */
[----:B------:R-:W-:-:S08]  /*0bd0*/  IMAD.X R13, R18, 0x1, R13, P0 ;  /* 0x00000001120d7824 */ /* 0x000fd000000e060d */
.L_x_103:
[----:B------:R-:W-:Y:S05]  /*0be0*/  BSYNC.RECONVERGENT B0 ;  /* 0x0000000000007941 */ /* 0x000fea0003800200 */
.L_x_102:
        /* <DEDUP_REMOVED lines=14> */
.L_x_109:
[----:B------:R-:W-:Y:S05]  /*0cd0*/  BSYNC.RECONVERGENT B1 ;  /* 0x0000000000017941 */ /* 0x000fea0003800200 */
.L_x_108:
[----:B------:R-:W-:Y:S01]  /*0ce0*/  IADD3 R14, P0, PT, R17, R14, RZ ;  /* 0x0000000e110e7210 */ /* 0x000fe20007f1e0ff */
[----:B------:R-:W-:-:S04]  /*0cf0*/  IMAD.MOV.U32 R8, RZ, RZ, RZ ;  /* 0x000000ffff087224 */ /* 0x000fc800078e00ff */
[----:B------:R-:W-:-:S08]  /*0d00*/  IMAD.X R13, R8, 0x1, R13, P0 ;  /* 0x00000001080d7824 */ /* 0x000fd000000e060d */
.L_x_107:
[----:B------:R-:W-:Y:S05]  /*0d10*/  BSYNC.RECONVERGENT B0 ;  /* 0x0000000000007941 */ /* 0x000fea0003800200 */
.L_x_106:
[----:B------:R-:W-:Y:S05]  /*0d20*/  @P1 BRA `(.L_x_110) ;  /* 0xfffffff800bc1947 */ /* 0x000fea000383ffff */
.L_x_93:
[----:B------:R-:W-:-:S13]  /*0d30*/  ISETP.NE.AND P0, PT, R19, RZ, PT ;  /* 0x000000ff1300720c */ /* 0x000fda0003f05270 */
[----:B------:R-:W-:Y:S05]  /*0d40*/  @!P0 BRA `(.L_x_83) ;  /* 0x0000000400148947 */ /* 0x000fea0003800000 */
[----:B------:R-:W0:Y:S01]  /*0d50*/  LDC.64 R2, c[0x0][0x380] ;  /* 0x0000e000ff027b82 */ /* 0x000e220000000a00 */
[----:B------:R-:W-:Y:S01]  /*0d60*/  IMAD R11, R11, 0x100, R12 ;  /* 0x000001000b0b7824 */ /* 0x000fe200078e020c */
[----:B------:R-:W-:Y:S03]  /*0d70*/  BSSY.RECONVERGENT B0, `(.L_x_111) ;  /* 0x0000015000007945 */ /* 0x000fe60003800200 */
[----:B------:R-:W-:Y:S01]  /*0d80*/  IMAD.IADD R9, R6, 0x1, R11 ;  /* 0x0000000106097824 */ /* 0x000fe200078e020b */
[----:B------:R-:W-:-:S03]  /*0d90*/  ISETP.GT.AND P0, PT, R11, R7, PT ;  /* 0x000000070b00720c */ /* 0x000fc60003f04270 */
        /* <DEDUP_REMOVED lines=9> */
[----:B------:R-:W-:Y:S05]  /*0e30*/  @P0 BRA `(.L_x_114) ;  /* 0x0000000000100947 */ /* 0x000fea0003800000 */
[----:B------:R-:W-:Y:S01]  /*0e40*/  ISETP.NE.AND P0, PT, R15, R0, PT ;  /* 0x000000000f00720c */ /* 0x000fe20003f05270 */
[----:B------:R-:W-:-:S12]  /*0e50*/  IMAD.MOV.U32 R9, RZ, RZ, 0x1 ;  /* 0x00000001ff097424 */ /* 0x000fd800078e00ff */
[----:B------:R-:W-:-:S04]  /*0e60*/  @P0 ISETP.NE.AND P1, PT, R15, R6, PT ;  /* 0x000000060f00020c */ /* 0x000fc80003f25270 */
[----:B------:R-:W-:-:S09]  /*0e70*/  @P0 SEL R9, RZ, 0x1, P1 ;  /* 0x00000001ff090807 */ /* 0x000fd20000800000 */
.L_x_114:
[----:B------:R-:W-:Y:S05]  /*0e80*/  BSYNC.RECONVERGENT B1 ;  /* 0x0000000000017941 */ /* 0x000fea0003800200 */
.L_x_113:
[----:B------:R-:W-:Y:S01]  /*0e90*/  IADD3 R14, P0, PT, R9, R14, RZ ;  /* 0x0000000e090e7210 */ /* 0x000fe20007f1e0ff */
[----:B------:R-:W-:-:S04]  /*0ea0*/  IMAD.MOV.U32 R6, RZ, RZ, RZ ;  /* 0x000000ffff067224 */ /* 0x000fc800078e00ff */
[----:B------:R-:W-:-:S08]  /*0eb0*/  IMAD.X R13, R6, 0x1, R13, P0 ;  /* 0x00000001060d7824 */ /* 0x000fd000000e060d */
.L_x_112:
[----:B------:R-:W-:Y:S05]  /*0ec0*/  BSYNC.RECONVERGENT B0 ;  /* 0x0000000000007941 */ /* 0x000fea0003800200 */
.L_x_111:
[----:B------:R-:W-:-:S13]  /*0ed0*/  ISETP.NE.AND P0, PT, R19, 0x1, PT ;  /* 0x000000011300780c */ /* 0x000fda0003f05270 */
[----:B------:R-:W-:Y:S05]  /*0ee0*/  @!P0 BRA `(.L_x_83) ;  /* 0x0000000000ac8947 */ /* 0x000fea0003800000 */
        /* <DEDUP_REMOVED lines=16> */
.L_x_118:
[----:B------:R-:W-:Y:S05]  /*0ff0*/  BSYNC.RECONVERGENT B1 ;  /* 0x0000000000017941 */ /* 0x000fea0003800200 */
.L_x_117:
[----:B------:R-:W-:Y:S01]  /*1000*/  IADD3 R14, P0, PT, R9, R14, RZ ;  /* 0x0000000e090e7210 */ /* 0x000fe20007f1e0ff */
[----:B------:R-:W-:-:S04]  /*1010*/  IMAD.MOV.U32 R6, RZ, RZ, RZ ;  /* 0x000000ffff067224 */ /* 0x000fc800078e00ff */
[----:B------:R-:W-:-:S08]  /*1020*/  IMAD.X R13, R6, 0x1, R13, P0 ;  /* 0x00000001060d7824 */ /* 0x000fd000000e060d */
.L_x_116:
[----:B------:R-:W-:Y:S05]  /*1030*/  BSYNC.RECONVERGENT B0 ;  /* 0x0000000000007941 */ /* 0x000fea0003800200 */
.L_x_115:
[----:B------:R-:W-:Y:S01]  /*1040*/  VIADD R6, R11, 0x200 ;  /* 0x000002000b067836 */ /* 0x000fe20000000000 */
[----:B------:R-:W-:Y:S04]  /*1050*/  BSSY.RECONVERGENT B0, `(.L_x_83) ;  /* 0x0000014000007945 */ /* 0x000fe80003800200 */
[----:B------:R-:W-:-:S04]  /*1060*/  ISETP.GT.AND P0, PT, R6, R7, PT ;  /* 0x000000070600720c */ /* 0x000fc80003f04270 */
[----:B------:R-:W-:-:S13]  /*1070*/  ISETP.EQ.OR P0, PT, R19, 0x2, P0 ;  /* 0x000000021300780c */ /* 0x000fda0000702670 */
        /* <DEDUP_REMOVED lines=13> */
.L_x_121:
[----:B------:R-:W-:Y:S05]  /*1150*/  BSYNC.RECONVERGENT B1 ;  /* 0x0000000000017941 */ /* 0x000fea0003800200 */
.L_x_120:
[----:B------:R-:W-:Y:S01]  /*1160*/  IADD3 R14, P0, PT, R7, R14, RZ ;  /* 0x0000000e070e7210 */ /* 0x000fe20007f1e0ff */
[----:B------:R-:W-:-:S04]  /*1170*/  IMAD.MOV.U32 R2, RZ, RZ, RZ ;  /* 0x000000ffff027224 */ /* 0x000fc800078e00ff */
[----:B------:R-:W-:-:S08]  /*1180*/  IMAD.X R13, R2, 0x1, R13, P0 ;  /* 0x00000001020d7824 */ /* 0x000fd000000e060d */
.L_x_119:
[----:B------:R-:W-:Y:S05]  /*1190*/  BSYNC.RECONVERGENT B0 ;  /* 0x0000000000007941 */ /* 0x000fea0003800200 */
.L_x_83:
[----:B------:R-:W-:-:S13]  /*11a0*/  ISETP.NE.AND P0, PT, R10, UR4, PT ;  /* 0x000000040a007c0c */ /* 0x000fda000bf05270 */
[----:B------:R-:W-:Y:S05]  /*11b0*/  @!P0 BRA `(.L_x_77) ;  /* 0x0000001400d88947 */ /* 0x000fea0003800000 */
[----:B------:R-:W-:Y:S01]  /*11c0*/  UIADD3 UR4, UPT, UPT, UR4, 0x1, URZ ;  /* 0x0000000104047890 */ /* 0x000fe2000fffe0ff */
[----:B------:R-:W-:Y:S11]  /*11d0*/  BRA `(.L_x_122) ;  /* 0xfffffff000647947 */ /* 0x000ff6000383ffff */
.L_x_80:
[----:B------:R-:W-:-:S05]  /*11e0*/  VIADD R0, R10, 0x1 ;  /* 0x000000010a007836 */ /* 0x000fca0000000000 */
[----:B------:R-:W-:-:S05]  /*11f0*/  I2FP.F32.U32 R0, R0 ;  /* 0x0000000000007245 */ /* 0x000fca0000201000 */
[----:B------:R-:W-:-:S06]  /*1200*/  FMUL R0, R0, 0.00390625 ;  /* 0x3b80000000007820 */ /* 0x000fcc0000400000 */
[----:B------:R-:W0:Y:S02]  /*1210*/  F2I.CEIL.NTZ R0, R0 ;  /* 0x0000000000007305 */ /* 0x000e24000020b100 */
[----:B0-----:R-:W-:-:S13]  /*1220*/  ISETP.GE.AND P0, PT, R0, 0x1, PT ;  /* 0x000000010000780c */ /* 0x001fda0003f06270 */
[----:B------:R-:W-:Y:S05]  /*1230*/  @!P0 BRA `(.L_x_77) ;  /* 0x0000001400b88947 */ /* 0x000fea0003800000 */
[----:B------:R-:W-:Y:S01]  /*1240*/  UIADD3 UR4, UPT, UPT, UR7, 0x8, URZ ;  /* 0x0000000807047890 */ /* 0x000fe2000fffe0ff */
[----:B------:R-:W-:Y:S02]  /*1250*/  IMAD.MOV.U32 R14, RZ, RZ, RZ ;  /* 0x000000ffff0e7224 */ /* 0x000fe400078e00ff */
[----:B------:R-:W-:Y:S01]  /*1260*/  IMAD.MOV.U32 R13, RZ, RZ, RZ ;  /* 0x000000ffff0d7224 */ /* 0x000fe200078e00ff */
[----:B------:R-:W-:Y:S01]  /*1270*/  ULEA UR4, UR10, UR4, 0x18 ;  /* 0x000000040a047291 */ /* 0x000fe2000f8ec0ff */
[----:B------:R-:W-:Y:S02]  /*1280*/  IMAD.MOV.U32 R9, RZ, RZ, RZ ;  /* 0x000000ffff097224 */ /* 0x000fe400078e00ff */
[----:B------:R-:W-:-:S03]  /*1290*/  IMAD.MOV.U32 R8, RZ, RZ, R10 ;  /* 0x000000ffff087224 */ /* 0x000fc600078e000a */
[----:B------:R-:W-:-:S04]  /*12a0*/  IMAD.U32 R11, RZ, RZ, UR4 ;  /* 0x00000004ff0b7e24 */ /* 0x000fc8000f8e00ff */
[----:B------:R-:W-:-:S07]  /*12b0*/  IMAD R0, R12, 0x4, R11 ;  /* 0x000000040c007824 */ /* 0x000fce00078e020b */
.L_x_180:
[----:B------:R-:W-:Y:S01]  /*12c0*/  VIADD R2, R10, 0x1 ;  /* 0x000000010a027836 */ /* 0x000fe20000000000 */
[----:B------:R-:W-:Y:S01]  /*12d0*/  ISETP.GE.AND P0, PT, R8, 0x100, PT ;  /* 0x000001000800780c */ /* 0x000fe20003f06270 */
[C---:B------:R-:W-:Y:S02]  /*12e0*/  IMAD R5, R9.reuse, 0x100, R12 ;  /* 0x0000010009057824 */ /* 0x040fe400078e020c */
[----:B------:R-:W-:Y:S01]  /*12f0*/  VIADD R9, R9, 0x1 ;  /* 0x0000000109097836 */ /* 0x000fe20000000000 */
[----:B------:R-:W-:-:S05]  /*1300*/  I2FP.F32.U32 R2, R2 ;  /* 0x0000000200027245 */ /* 0x000fca0000201000 */
[----:B------:R-:W-:-:S06]  /*1310*/  FMUL R2, R2, 0.00390625 ;  /* 0x3b80000002027820 */ /* 0x000fcc0000400000 */
[----:B0-----:R-:W0:Y:S02]  /*1320*/  F2I.CEIL.NTZ R2, R2 ;  /* 0x0000000200027305 */ /* 0x001e24000020b100 */
[----:B0-----:R-:W-:Y:S01]  /*1330*/  ISETP.NE.AND P1, PT, R9, R2, PT ;  /* 0x000000020900720c */ /* 0x001fe20003f25270 */
[----:B-1----:R-:W-:-:S12]  /*1340*/  @!P0 BRA `(.L_x_123) ;  /* 0x0000000400808947 */ /* 0x002fd80003800000 */
[----:B------:R-:W-:Y:S01]  /*1350*/  ISETP.GT.AND P0, PT, R5, R10, PT ;  /* 0x0000000a0500720c */ /* 0x000fe20003f04270 */
[----:B------:R-:W-:-:S12]  /*1360*/  BSSY.RECONVERGENT B0, `(.L_x_124) ;  /* 0x000000b000007945 */ /* 0x000fd80003800200 */
[----:B------:R-:W-:Y:S05]  /*1370*/  @P0 BRA `(.L_x_125) ;  /* 0x0000000000240947 */ /* 0x000fea0003800000 */
[----:B------:R-:W0:Y:S01]  /*1380*/  S2UR UR5, SR_CgaCtaId ;  /* 0x00000000000579c3 */ /* 0x000e220000008800 */
[----:B------:R-:W-:-:S07]  /*1390*/  UMOV UR4, 0x400 ;  /* 0x0000040000047882 */ /* 0x000fce0000000000 */
[----:B------:R-:W1:Y:S01]  /*13a0*/  LDC.64 R2, c[0x0][0x380] ;  /* 0x0000e000ff027b82 */ /* 0x000e620000000a00 */
[----:B0-----:R-:W-:-:S09]  /*13b0*/  ULEA UR4, UR5, UR4, 0x18 ;  /* 0x0000000405047291 */ /* 0x001fd2000f8ec0ff */
[----:B------:R-:W0:Y:S02]  /*13c0*/  LDS R4, [UR4] ;  /* 0x00000004ff047984 */ /* 0x000e240008000800 */
[----:B0-----:R-:W-:-:S04]  /*13d0*/  IMAD.IADD R5, R5, 0x1, R4 ;  /* 0x0000000105057824 */ /* 0x001fc800078e0204 */
[----:B-1----:R-:W-:-:S06]  /*13e0*/  IMAD.WIDE R2, R5, 0x4, R2 ;  /* 0x0000000405027825 */ /* 0x002fcc00078e0202 */
[----:B------:R-:W2:Y:S04]  /*13f0*/  LDG.E R3, desc[UR8][R2.64] ;  /* 0x0000000802037981 */ /* 0x000ea8000c1e1900 */
[----:B--2---:R0:W-:Y:S02]  /*1400*/  STS [R0], R3 ;  /* 0x0000000300007388 */ /* 0x0041e40000000800 */
.L_x_125:
[----:B------:R-:W-:Y:S05]  /*1410*/  BSYNC.RECONVERGENT B0 ;  /* 0x0000000000007941 */ /* 0x000fea0003800200 */
.L_x_124:
[----:B------:R-:W1:Y:S08]  /*1420*/  S2UR UR5, SR_CgaCtaId ;  /* 0x00000000000579c3 */ /* 0x000e700000008800 */
[----:B------:R-:W-:Y:S06]  /*1430*/  BAR.SYNC.DEFER_BLOCKING 0x0 ;  /* 0x0000000000007b1d */ /* 0x000fec0000010000 */
[----:B------:R-:W-:-:S02]  /*1440*/  UMOV UR4, 0x400 ;  /* 0x0000040000047882 */ /* 0x000fc40000000000 */
[----:B-1----:R-:W-:-:S09]  /*1450*/  ULEA UR4, UR5, UR4, 0x18 ;  /* 0x0000000405047291 */ /* 0x002fd2000f8ec0ff */
[----:B------:R-:W1:Y:S02]  /*1460*/  LDS.128 R4, [UR4] ;  /* 0x00000004ff047984 */ /* 0x000e640008000c00 */
[----:B-1----:R-:W-:-:S13]  /*1470*/  ISETP.GT.AND P0, PT, R4, R5, PT ;  /* 0x000000050400720c */ /* 0x002fda0003f04270 */
[----:B------:R-:W-:Y:S05]  /*1480*/  @P0 BRA `(.L_x_126) ;  /* 0x0000000400240947 */ /* 0x000fea0003800000 */
[----:B------:R-:W1:Y:S02]  /*1490*/  LDS R7, [UR4+0x404] ;  /* 0x00040404ff077984 */ /* 0x000e640008000800 */
.L_x_136:
[----:B0-----:R-:W0:Y:S08]  /*14a0*/  LDC.64 R2, c[0x0][0x380] ;  /* 0x0000e000ff027b82 */ /* 0x001e300000000a00 */
[----:B------:R-:W2:Y:S01]  /*14b0*/  LDC.64 R18, c[0x0][0x388] ;  /* 0x0000e200ff127b82 */ /* 0x000ea20000000a00 */
[----:B0-----:R-:W-:-:S06]  /*14c0*/  IMAD.WIDE R2, R4, 0x4, R2 ;  /* 0x0000000404027825 */ /* 0x001fcc00078e0202 */
[----:B------:R-:W2:Y:S02]  /*14d0*/  LDG.E R3, desc[UR8][R2.64] ;  /* 0x0000000802037981 */ /* 0x000ea4000c1e1900 */
[----:B--2---:R-:W-:-:S05]  /*14e0*/  IMAD.WIDE R18, R3, 0x4, R18 ;  /* 0x0000000403127825 */ /* 0x004fca00078e0212 */
[----:B------:R-:W2:Y:S04]  /*14f0*/  LDG.E R15, desc[UR8][R18.64] ;  /* 0x00000008120f7981 */ /* 0x000ea8000c1e1900 */
[----:B------:R-:W2:Y:S01]  /*1500*/  LDG.E R20, desc[UR8][R18.64+0x4] ;  /* 0x0000040812147981 */ /* 0x000ea2000c1e1900 */
[C---:B------:R-:W-:Y:S01]  /*1510*/  ISETP.NE.AND P2, PT, R4.reuse, R5, PT ;  /* 0x000000050400720c */ /* 0x040fe20003f45270 */
[----:B------:R-:W-:Y:S02]  /*1520*/  VIADD R4, R4, 0x1 ;  /* 0x0000000104047836 */ /* 0x000fe40000000000 */
[----:B--2---:R-:W-:-:S05]  /*1530*/  IMAD.IADD R16, R20, 0x1, -R15 ;  /* 0x0000000114107824 */ /* 0x004fca00078e0a0f */
[----:B------:R-:W-:-:S05]  /*1540*/  I2FP.F32.S32 R16, R16 ;  /* 0x0000001000107245 */ /* 0x000fca0000201400 */
[----:B------:R-:W-:-:S06]  /*1550*/  FMUL R16, R16, 0.00390625 ;  /* 0x3b80000010107820 */ /* 0x000fcc0000400000 */
[----:B------:R-:W0:Y:S02]  /*1560*/  F2I.CEIL.NTZ R16, R16 ;  /* 0x0000001000107305 */ /* 0x000e24000020b100 */
[----:B0-----:R-:W-:-:S13]  /*1570*/  ISETP.GE.AND P0, PT, R16, 0x1, PT ;  /* 0x000000011000780c */ /* 0x001fda0003f06270 */
[----:B------:R-:W-:Y:S05]  /*1580*/  @!P0 BRA `(.L_x_127) ;  /* 0x0000000000e08947 */ /* 0x000fea0003800000 */
[----:B------:R-:W-:Y:S01]  /*1590*/  LOP3.LUT R18, RZ, R15, RZ, 0x33, !PT ;  /* 0x0000000fff127212 */ /* 0x000fe200078e33ff */
[----:B------:R-:W-:-:S04]  /*15a0*/  IMAD.MOV.U32 R17, RZ, RZ, RZ ;  /* 0x000000ffff117224 */ /* 0x000fc800078e00ff */
[----:B------:R-:W-:-:S07]  /*15b0*/  IMAD.IADD R18, R20, 0x1, R18 ;  /* 0x0000000114127824 */ /* 0x000fce00078e0212 */
.L_x_135:
        /* <DEDUP_REMOVED lines=13> */
[----:B-1----:R-:W-:-:S04]  /*1690*/  ISETP.GT.AND P0, PT, R21, R7, PT ;  /* 0x000000071500720c */ /* 0x002fc80003f04270 */
[----:B------:R-:W-:-:S13]  /*16a0*/  ISETP.LT.OR P0, PT, R21, R6, P0 ;  /* 0x000000061500720c */ /* 0x000fda0000701670 */
[----:B------:R-:W-:Y:S05]  /*16b0*/  @P0 BRA `(.L_x_131) ;  /* 0x00000000007c0947 */ /* 0x000fea0003800000 */
[----:B------:R-:W-:Y:S01]  /*16c0*/  ISETP.NE.AND P0, PT, R21, R7, PT ;  /* 0x000000071500720c */ /* 0x000fe20003f05270 */
[----:B------:R-:W-:-:S03]  /*16d0*/  IMAD.MOV.U32 R19, RZ, RZ, 0x1 ;  /* 0x00000001ff137424 */ /* 0x000fc600078e00ff */
[----:B------:R-:W-:-:S13]  /*16e0*/  ISETP.EQ.OR P0, PT, R21, R6, !P0 ;  /* 0x000000061500720c */ /* 0x000fda0004702670 */
[----:B------:R-:W-:Y:S05]  /*16f0*/  @P0 BRA `(.L_x_131) ;  /* 0x00000000006c0947 */ /* 0x000fea0003800000 */
[----:B------:R-:W0:Y:S01]  /*1700*/  S2UR UR5, SR_CgaCtaId ;  /* 0x00000000000579c3 */ /* 0x000e220000008800 */
[----:B------:R-:W-:Y:S01]  /*1710*/  UMOV UR4, 0x400 ;  /* 0x0000040000047882 */ /* 0x000fe20000000000 */
[----:B------:R-:W-:Y:S01]  /*1720*/  IMAD.MOV.U32 R2, RZ, RZ, 0x1 ;  /* 0x00000001ff027424 */ /* 0x000fe200078e00ff */
[----:B------:R-:W-:Y:S01]  /*1730*/  UIADD3 UR4, UPT, UPT, UR4, 0x8, URZ ;  /* 0x0000000804047890 */ /* 0x000fe2000fffe0ff */
[----:B------:R-:W-:-:S03]  /*1740*/  IMAD.MOV.U32 R3, RZ, RZ, 0xfe ;  /* 0x000000feff037424 */ /* 0x000fc600078e00ff */
[----:B0-----:R-:W-:-:S06]  /*1750*/  ULEA UR4, UR5, UR4, 0x18 ;  /* 0x0000000405047291 */ /* 0x001fcc000f8ec0ff */
[----:B------:R-:W-:-:S07]  /*1760*/  IMAD.U32 R11, RZ, RZ, UR4 ;  /* 0x00000004ff0b7e24 */ /* 0x000fce000f8e00ff */
.L_x_134:
[----:B------:R-:W-:Y:S01]  /*1770*/  IMAD.IADD R19, R2, 0x1, R3 ;  /* 0x0000000102137824 */ /* 0x000fe200078e0203 */
[----:B------:R-:W-:Y:S04]  /*1780*/  BSSY.RELIABLE B2, `(.L_x_132) ;  /* 0x000000f000027945 */ /* 0x000fe80003800100 */
[----:B------:R-:W-:-:S04]  /*1790*/  LEA.HI R19, R19, R19, RZ, 0x1 ;  /* 0x0000001313137211 */ /* 0x000fc800078f08ff */
[----:B------:R-:W-:-:S05]  /*17a0*/  SHF.R.S32.HI R22, RZ, 0x1, R19 ;  /* 0x00000001ff167819 */ /* 0x000fca0000011413 */
[----:B------:R-:W-:-:S05]  /*17b0*/  IMAD R19, R22, 0x4, R11 ;  /* 0x0000000416137824 */ /* 0x000fca00078e020b */
        /* <DEDUP_REMOVED lines=11> */
.L_x_133:
[----:B------:R-:W-:Y:S05]  /*1870*/  BSYNC.RELIABLE B2 ;  /* 0x0000000000027941 */ /* 0x000fea0003800100 */
.L_x_132:
[----:B------:R-:W-:-:S13]  /*1880*/  ISETP.GT.AND P0, PT, R2, R3, PT ;  /* 0x000000030200720c */ /* 0x000fda0003f04270 */
[----:B------:R-:W-:Y:S05]  /*1890*/  @!P0 BRA `(.L_x_134) ;  /* 0xfffffffc00b48947 */ /* 0x000fea000383ffff */
[----:B------:R-:W-:-:S07]  /*18a0*/  IMAD.MOV.U32 R19, RZ, RZ, RZ ;  /* 0x000000ffff137224 */ /* 0x000fce00078e00ff */
.L_x_131:
[----:B------:R-:W-:Y:S05]  /*18b0*/  BSYNC.RECONVERGENT B1 ;  /* 0x0000000000017941 */ /* 0x000fea0003800200 */
.L_x_130:
[----:B------:R-:W-:-:S05]  /*18c0*/  IADD3 R14, P0, PT, R19, R14, RZ ;  /* 0x0000000e130e7210 */ /* 0x000fca0007f1e0ff */
[----:B------:R-:W-:-:S08]  /*18d0*/  IMAD.X R13, R20, 0x1, R13, P0 ;  /* 0x00000001140d7824 */ /* 0x000fd000000e060d */
.L_x_129:
[----:B------:R-:W-:Y:S05]  /*18e0*/  BSYNC.RECONVERGENT B0 ;  /* 0x0000000000007941 */ /* 0x000fea0003800200 */
.L_x_128:
[----:B------:R-:W-:Y:S05]  /*18f0*/  WARPSYNC.ALL ;  /* 0x0000000000007948 */ /* 0x000fea0003800000 */
[----:B------:R-:W-:Y:S05]  /*1900*/  @P3 BRA `(.L_x_135) ;  /* 0xfffffffc002c3947 */ /* 0x000fea000383ffff */
.L_x_127:
[----:B------:R-:W-:Y:S05]  /*1910*/  @P2 BRA `(.L_x_136) ;  /* 0xfffffff800e02947 */ /* 0x000fea000383ffff */
.L_x_126:
[----:B------:R-:W-:Y:S01]  /*1920*/  BAR.SYNC.DEFER_BLOCKING 0x0 ;  /* 0x0000000000007b1d */ /* 0x000fe20000010000 */
[----:B------:R-:W-:-:S05]  /*1930*/  VIADD R8, R8, 0xffffff00 ;  /* 0xffffff0008087836 */ /* 0x000fca0000000000 */
[----:B------:R-:W-:Y:S05]  /*1940*/  BRA `(.L_x_137) ;  /* 0x0000000c00ec7947 */ /* 0x000fea0003800000 */
.L_x_123:
[----:B------:R-:W-:Y:S01]  /*1950*/  ISETP.GE.AND P0, PT, R5, R10, PT ;  /* 0x0000000a0500720c */ /* 0x000fe20003f06270 */
        /* <DEDUP_REMOVED lines=11> */
.L_x_139:
[----:B------:R-:W-:Y:S05]  /*1a10*/  BSYNC.RECONVERGENT B0 ;  /* 0x0000000000007941 */ /* 0x000fea0003800200 */
.L_x_138:
[----:B------:R-:W1:Y:S08]  /*1a20*/  S2UR UR5, SR_CgaCtaId ;  /* 0x00000000000579c3 */ /* 0x000e700000008800 */
[----:B------:R-:W-:Y:S06]  /*1a30*/  BAR.SYNC.DEFER_BLOCKING 0x0 ;  /* 0x0000000000007b1d */ /* 0x000fec0000010000 */
[----:B------:R-:W-:-:S02]  /*1a40*/  UMOV UR4, 0x400 ;  /* 0x0000040000047882 */ /* 0x000fc40000000000 */
[----:B-1----:R-:W-:-:S09]  /*1a50*/  ULEA UR4, UR5, UR4, 0x18 ;  /* 0x0000000405047291 */ /* 0x002fd2000f8ec0ff */
[----:B------:R-:W1:Y:S02]  /*1a60*/  LDS.128 R4, [UR4] ;  /* 0x00000004ff047984 */ /* 0x000e640008000c00 */
[----:B-1----:R-:W-:-:S13]  /*1a70*/  ISETP.GT.AND P0, PT, R4, R5, PT ;  /* 0x000000050400720c */ /* 0x002fda0003f04270 */
[----:B------:R-:W-:Y:S05]  /*1a80*/  @P0 BRA `(.L_x_137) ;  /* 0x0000000c009c0947 */ /* 0x000fea0003800000 */
[C---:B------:R-:W-:Y:S02]  /*1a90*/  IMAD R7, R8.reuse, 0x4, R11 ;  /* 0x0000000408077824 */ /* 0x040fe400078e020b */
[----:B------:R-:W-:-:S07]  /*1aa0*/  VIADD R15, R8, 0xffffffff ;  /* 0xffffffff080f7836 */ /* 0x000fce0000000000 */
.L_x_179:
[----:B0-----:R-:W0:Y:S08]  /*1ab0*/  LDC.64 R2, c[0x0][0x380] ;  /* 0x0000e000ff027b82 */ /* 0x001e300000000a00 */
[----:B------:R-:W1:Y:S01]  /*1ac0*/  LDC.64 R18, c[0x0][0x388] ;  /* 0x0000e200ff127b82 */ /* 0x000e620000000a00 */
[----:B0-----:R-:W-:-:S06]  /*1ad0*/  IMAD.WIDE R16, R4, 0x4, R2 ;  /* 0x0000000404107825 */ /* 0x001fcc00078e0202 */
[----:B------:R-:W1:Y:S02]  /*1ae0*/  LDG.E R17, desc[UR8][R16.64] ;  /* 0x0000000810117981 */ /* 0x000e64000c1e1900 */
[----:B-1----:R-:W-:-:S05]  /*1af0*/  IMAD.WIDE R18, R17, 0x4, R18 ;  /* 0x0000000411127825 */ /* 0x002fca00078e0212 */
[----:B------:R-:W2:Y:S04]  /*1b00*/  LDG.E R21, desc[UR8][R18.64] ;  /* 0x0000000812157981 */ /* 0x000ea8000c1e1900 */
[----:B------:R-:W3:Y:S01]  /*1b10*/  LDG.E R20, desc[UR8][R18.64+0x4] ;  /* 0x0000040812147981 */ /* 0x000ee2000c1e1900 */
[C---:B------:R-:W-:Y:S01]  /*1b20*/  ISETP.NE.AND P2, PT, R4.reuse, R5, PT ;  /* 0x000000050400720c */ /* 0x040fe20003f45270 */
[----:B------:R-:W-:Y:S01]  /*1b30*/  VIADD R4, R4, 0x1 ;  /* 0x0000000104047836 */ /* 0x000fe20000000000 */
        /* <DEDUP_REMOVED lines=8> */
[----:B------:R-:W-:-:S13]  /*1bc0*/  ISETP.GE.AND P0, PT, R8, 0x2, PT ;  /* 0x000000020800780c */ /* 0x000fda0003f06270 */
[----:B------:R-:W-:Y:S05]  /*1bd0*/  @!P0 BRA `(.L_x_141) ;  /* 0x0000000000cc8947 */ /* 0x000fea0003800000 */
[----:B------:R-:W-:-:S07]  /*1be0*/  IMAD.MOV.U32 R17, RZ, RZ, RZ ;  /* 0x000000ffff117224 */ /* 0x000fce00078e00ff */
.L_x_149:
        /* <DEDUP_REMOVED lines=9> */
[----:B------:R-:W2:Y:S01]  /*1c80*/  LDG.E R23, desc[UR8][R2.64] ;  /* 0x0000000802177981 */ /* 0x000ea2000c1e1900 */
[----:B------:R-:W-:Y:S01]  /*1c90*/  BSSY.RECONVERGENT B1, `(.L_x_144) ;  /* 0x0000021000017945 */ /* 0x000fe20003800200 */
[----:B------:R-:W-:Y:S02]  /*1ca0*/  CS2R R18, SRZ ;  /* 0x0000000000127805 */ /* 0x000fe4000001ff00 */
[----:B--2---:R-:W-:-:S13]  /*1cb0*/  ISETP.GE.AND P0, PT, R23, R6, PT ;  /* 0x000000061700720c */ /* 0x004fda0003f06270 */
        /* <DEDUP_REMOVED lines=10> */
.L_x_148:
[----:B------:R-:W-:Y:S01]  /*1d60*/  IMAD.IADD R16, R2, 0x1, R3 ;  /* 0x0000000102107824 */ /* 0x000fe200078e0203 */
[----:B------:R-:W-:Y:S04]  /*1d70*/  BSSY.RELIABLE B2, `(.L_x_146) ;  /* 0x000000f000027945 */ /* 0x000fe80003800100 */
[----:B------:R-:W-:-:S04]  /*1d80*/  LEA.HI R16, R16, R16, RZ, 0x1 ;  /* 0x0000001010107211 */ /* 0x000fc800078f08ff */
[----:B------:R-:W-:-:S05]  /*1d90*/  SHF.R.S32.HI R24, RZ, 0x1, R16 ;  /* 0x00000001ff187819 */ /* 0x000fca0000011410 */
[----:B------:R-:W-:-:S06]  /*1da0*/  IMAD R16, R24, 0x4, R11 ;  /* 0x0000000418107824 */ /* 0x000fcc00078e020b */
        /* <DEDUP_REMOVED lines=11> */
.L_x_147:
[----:B------:R-:W-:Y:S05]  /*1e60*/  BSYNC.RELIABLE B2 ;  /* 0x0000000000027941 */ /* 0x000fea0003800100 */
.L_x_146:
[----:B------:R-:W-:-:S13]  /*1e70*/  ISETP.GT.AND P0, PT, R2, R3, PT ;  /* 0x000000030200720c */ /* 0x000fda0003f04270 */
[----:B------:R-:W-:Y:S05]  /*1e80*/  @!P0 BRA `(.L_x_148) ;  /* 0xfffffffc00b48947 */ /* 0x000fea000383ffff */
[----:B------:R-:W-:-:S07]  /*1e90*/  IMAD.MOV.U32 R19, RZ, RZ, RZ ;  /* 0x000000ffff137224 */ /* 0x000fce00078e00ff */
.L_x_145:
[----:B------:R-:W-:Y:S05]  /*1ea0*/  BSYNC.RECONVERGENT B1 ;  /* 0x0000000000017941 */ /* 0x000fea0003800200 */
.L_x_144:
[----:B------:R-:W-:-:S05]  /*1eb0*/  IADD3 R14, P0, PT, R19, R14, RZ ;  /* 0x0000000e130e7210 */ /* 0x000fca0007f1e0ff */
[----:B------:R-:W-:-:S08]  /*1ec0*/  IMAD.X R13, R18, 0x1, R13, P0 ;  /* 0x00000001120d7824 */ /* 0x000fd000000e060d */
.L_x_143:
[----:B------:R-:W-:Y:S05]  /*1ed0*/  BSYNC.RECONVERGENT B0 ;  /* 0x0000000000007941 */ /* 0x000fea0003800200 */
.L_x_142:
[----:B------:R-:W-:Y:S05]  /*1ee0*/  WARPSYNC.ALL ;  /* 0x0000000000007948 */ /* 0x000fea0003800000 */
[----:B------:R-:W-:Y:S05]  /*1ef0*/  @P3 BRA `(.L_x_149) ;  /* 0xfffffffc003c3947 */ /* 0x000fea000383ffff */
[----:B------:R-:W-:Y:S05]  /*1f00*/  BRA `(.L_x_140) ;  /* 0x0000000800787947 */ /* 0x000fea0003800000 */
.L_x_141:
[C---:B------:R-:W-:Y:S01]  /*1f10*/  ISETP.GE.U32.AND P0, PT, R22.reuse, 0x4, PT ;  /* 0x000000041600780c */ /* 0x040fe20003f06070 */
[----:B------:R-:W-:Y:S01]  /*1f20*/  IMAD.MOV.U32 R19, RZ, RZ, RZ ;  /* 0x000000ffff137224 */ /* 0x000fe200078e00ff */
[----:B------:R-:W-:-:S11]  /*1f30*/  LOP3.LUT R23, R22, 0x3, RZ, 0xc0, !PT ;  /* 0x0000000316177812 */ /* 0x000fd600078ec0ff */
[----:B------:R-:W-:Y:S05]  /*1f40*/  @!P0 BRA `(.L_x_150) ;  /* 0x0000000400508947 */ /* 0x000fea0003800000 */
[----:B------:R-:W0:Y:S01]  /*1f50*/  LDC.64 R2, c[0x0][0x380] ;  /* 0x0000e000ff027b82 */ /* 0x000e220000000a00 */
[----:B------:R-:W-:Y:S01]  /*1f60*/  LOP3.LUT R19, R22, 0x7ffffffc, RZ, 0xc0, !PT ;  /* 0x7ffffffc16137812 */ /* 0x000fe200078ec0ff */
[----:B------:R-:W-:-:S07]  /*1f70*/  IMAD.MOV.U32 R18, RZ, RZ, RZ ;  /* 0x000000ffff127224 */ /* 0x000fce00078e00ff */
.L_x_167:
        /* <DEDUP_REMOVED lines=8> */
[----:B------:R-:W2:Y:S01]  /*2000*/  LDG.E R27, desc[UR8][R16.64] ;  /* 0x00000008101b7981 */ /* 0x000ea2000c1e1900 */
[----:B------:R-:W-:Y:S01]  /*2010*/  BSSY.RECONVERGENT B1, `(.L_x_153) ;  /* 0x0000009000017945 */ /* 0x000fe20003800200 */
[----:B------:R-:W-:Y:S01]  /*2020*/  IMAD.MOV.U32 R25, RZ, RZ, RZ ;  /* 0x000000ffff197224 */ /* 0x000fe200078e00ff */
[----:B--2---:R-:W-:-:S13]  /*2030*/  ISETP.GE.AND P0, PT, R27, R6, PT ;  /* 0x000000061b00720c */ /* 0x004fda0003f06270 */
[----:B------:R-:W-:Y:S05]  /*2040*/  @!P0 BRA `(.L_x_154) ;  /* 0x0000000000148947 */ /* 0x000fea0003800000 */
[----:B------:R-:W0:Y:S02]  /*2050*/  LDS R24, [R7] ;  /* 0x0000000007187984 */ /* 0x000e240000000800 */
[----:B0-----:R-:W-:-:S13]  /*2060*/  ISETP.GT.AND P4, PT, R27, R24, PT ;  /* 0x000000181b00720c */ /* 0x001fda0003f84270 */
[----:B------:R-:W-:-:S04]  /*2070*/  @!P4 ISETP.NE.AND P0, PT, R27, R24, PT ;  /* 0x000000181b00c20c */ /* 0x000fc80003f05270 */
[----:B------:R-:W-:-:S04]  /*2080*/  @!P4 ISETP.EQ.OR P0, PT, R27, R6, !P0 ;  /* 0x000000061b00c20c */ /* 0x000fc80004702670 */
[----:B------:R-:W-:-:S09]  /*2090*/  @!P4 SEL R25, RZ, 0x1, !P0 ;  /* 0x00000001ff19c807 */ /* 0x000fd20004000000 */
.L_x_154:
[----:B------:R-:W-:Y:S05]  /*20a0*/  BSYNC.RECONVERGENT B1 ;  /* 0x0000000000017941 */ /* 0x000fea0003800200 */
.L_x_153:
[----:B------:R-:W-:Y:S01]  /*20b0*/  IADD3 R14, P0, PT, R25, R14, RZ ;  /* 0x0000000e190e7210 */ /* 0x000fe20007f1e0ff */
[----:B------:R-:W-:-:S04]  /*20c0*/  IMAD.MOV.U32 R24, RZ, RZ, RZ ;  /* 0x000000ffff187224 */ /* 0x000fc800078e00ff */
[----:B------:R-:W-:-:S08]  /*20d0*/  IMAD.X R13, R24, 0x1, R13, P0 ;  /* 0x00000001180d7824 */ /* 0x000fd000000e060d */
.L_x_152:
[----:B------:R-:W-:Y:S05]  /*20e0*/  BSYNC.RECONVERGENT B0 ;  /* 0x0000000000007941 */ /* 0x000fea0003800200 */
.L_x_151:
[----:B------:R-:W-:Y:S01]  /*20f0*/  VIADD R25, R22, 0x100 ;  /* 0x0000010016197836 */ /* 0x000fe20000000000 */
[----:B------:R-:W-:Y:S04]  /*2100*/  BSSY.RECONVERGENT B0, `(.L_x_155) ;  /* 0x0000011000007945 */ /* 0x000fe80003800200 */
[----:B------:R-:W-:-:S13]  /*2110*/  ISETP.GT.AND P0, PT, R25, R20, PT ;  /* 0x000000141900720c */ /* 0x000fda0003f04270 */
        /* <DEDUP_REMOVED lines=11> */
.L_x_158:
[----:B------:R-:W-:Y:S05]  /*21d0*/  BSYNC.RECONVERGENT B1 ;  /* 0x0000000000017941 */ /* 0x000fea0003800200 */
.L_x_157:
[----:B------:R-:W-:Y:S01]  /*21e0*/  IADD3 R14, P0, PT, R25, R14, RZ ;  /* 0x0000000e190e7210 */ /* 0x000fe20007f1e0ff */
[----:B------:R-:W-:-:S04]  /*21f0*/  IMAD.MOV.U32 R24, RZ, RZ, RZ ;  /* 0x000000ffff187224 */ /* 0x000fc800078e00ff */
[----:B------:R-:W-:-:S08]  /*2200*/  IMAD.X R13, R24, 0x1, R13, P0 ;  /* 0x00000001180d7824 */ /* 0x000fd000000e060d */
.L_x_156:
[----:B------:R-:W-:Y:S05]  /*2210*/  BSYNC.RECONVERGENT B0 ;  /* 0x0000000000007941 */ /* 0x000fea0003800200 */
.L_x_155:
        /* <DEDUP_REMOVED lines=14> */
.L_x_162:
[----:B------:R-:W-:Y:S05]  /*2300*/  BSYNC.RECONVERGENT B1 ;  /* 0x0000000000017941 */ /* 0x000fea0003800200 */
.L_x_161:
[----:B------:R-:W-:Y:S01]  /*2310*/  IADD3 R14, P0, PT, R25, R14, RZ ;  /* 0x0000000e190e7210 */ /* 0x000fe20007f1e0ff */
[----:B------:R-:W-:-:S04]  /*2320*/  IMAD.MOV.U32 R24, RZ, RZ, RZ ;  /* 0x000000ffff187224 */ /* 0x000fc800078e00ff */
[----:B------:R-:W-:-:S08]  /*2330*/  IMAD.X R13, R24, 0x1, R13, P0 ;  /* 0x00000001180d7824 */ /* 0x000fd000000e060d */
.L_x_160:
[----:B------:R-:W-:Y:S05]  /*2340*/  BSYNC.RECONVERGENT B0 ;  /* 0x0000000000007941 */ /* 0x000fea0003800200 */
.L_x_159:
        /* <DEDUP_REMOVED lines=14> */
.L_x_166:
[----:B------:R-:W-:Y:S05]  /*2430*/  BSYNC.RECONVERGENT B1 ;  /* 0x0000000000017941 */ /* 0x000fea0003800200 */
.L_x_165:
[----:B------:R-:W-:Y:S01]  /*2440*/  IADD3 R14, P0, PT, R25, R14, RZ ;  /* 0x0000000e190e7210 */ /* 0x000fe20007f1e0ff */
[----:B------:R-:W-:-:S04]  /*2450*/  IMAD.MOV.U32 R16, RZ, RZ, RZ ;  /* 0x000000ffff107224 */ /* 0x000fc800078e00ff */
[----:B------:R-:W-:-:S08]  /*2460*/  IMAD.X R13, R16, 0x1, R13, P0 ;  /* 0x00000001100d7824 */ /* 0x000fd000000e060d */
.L_x_164:
[----:B------:R-:W-:Y:S05]  /*2470*/  BSYNC.RECONVERGENT B0 ;  /* 0x0000000000007941 */ /* 0x000fea0003800200 */
.L_x_163:
[----:B------:R-:W-:Y:S05]  /*2480*/  @P3 BRA `(.L_x_167) ;  /* 0xfffffff800bc3947 */ /* 0x000fea000383ffff */
.L_x_150:
[----:B------:R-:W-:-:S13]  /*2490*/  ISETP.NE.AND P0, PT, R23, RZ, PT ;  /* 0x000000ff1700720c */ /* 0x000fda0003f05270 */
[----:B------:R-:W-:Y:S05]  /*24a0*/  @!P0 BRA `(.L_x_140) ;  /* 0x0000000400108947 */ /* 0x000fea0003800000 */
[----:B------:R-:W-:Y:S01]  /*24b0*/  IMAD R19, R19, 0x100, R12 ;  /* 0x0000010013137824 */ /* 0x000fe200078e020c */
[----:B------:R-:W-:Y:S03]  /*24c0*/  BSSY.RECONVERGENT B0, `(.L_x_168) ;  /* 0x0000015000007945 */ /* 0x000fe60003800200 */
[----:B------:R-:W-:Y:S01]  /*24d0*/  IMAD.IADD R21, R21, 0x1, R19 ;  /* 0x0000000115157824 */ /* 0x000fe200078e0213 */
[----:B------:R-:W-:-:S03]  /*24e0*/  ISETP.GT.AND P0, PT, R19, R20, PT ;  /* 0x000000141300720c */ /* 0x000fc60003f04270 */
[----:B------:R-:W-:-:S10]  /*24f0*/  IMAD.WIDE R2, R21, 0x4, R2 ;  /* 0x0000000415027825 */ /* 0x000fd400078e0202 */
        /* <DEDUP_REMOVED lines=13> */
.L_x_171:
[----:B------:R-:W-:Y:S05]  /*25d0*/  BSYNC.RECONVERGENT B1 ;  /* 0x0000000000017941 */ /* 0x000fea0003800200 */
.L_x_170:
[----:B------:R-:W-:Y:S01]  /*25e0*/  IADD3 R14, P0, PT, R17, R14, RZ ;  /* 0x0000000e110e7210 */ /* 0x000fe20007f1e0ff */
[----:B------:R-:W-:-:S04]  /*25f0*/  IMAD.MOV.U32 R16, RZ, RZ, RZ ;  /* 0x000000ffff107224 */ /* 0x000fc800078e00ff */
[----:B------:R-:W-:-:S08]  /*2600*/  IMAD.X R13, R16, 0x1, R13, P0 ;  /* 0x00000001100d7824 */ /* 0x000fd000000e060d */
.L_x_169:
[----:B------:R-:W-:Y:S05]  /*2610*/  BSYNC.RECONVERGENT B0 ;  /* 0x0000000000007941 */ /* 0x000fea0003800200 */
.L_x_168:
[----:B------:R-:W-:-:S13]  /*2620*/  ISETP.NE.AND P0, PT, R23, 0x1, PT ;  /* 0x000000011700780c */ /* 0x000fda0003f05270 */
[----:B------:R-:W-:Y:S05]  /*2630*/  @!P0 BRA `(.L_x_140) ;  /* 0x0000000000ac8947 */ /* 0x000fea0003800000 */
        /* <DEDUP_REMOVED lines=16> */
.L_x_175:
[----:B------:R-:W-:Y:S05]  /*2740*/  BSYNC.RECONVERGENT B1 ;  /* 0x0000000000017941 */ /* 0x000fea0003800200 */
.L_x_174:
[----:B------:R-:W-:Y:S01]  /*2750*/  IADD3 R14, P0, PT, R17, R14, RZ ;  /* 0x0000000e110e7210 */ /* 0x000fe20007f1e0ff */
[----:B------:R-:W-:-:S04]  /*2760*/  IMAD.MOV.U32 R16, RZ, RZ, RZ ;  /* 0x000000ffff107224 */ /* 0x000fc800078e00ff */
[----:B------:R-:W-:-:S08]  /*2770*/  IMAD.X R13, R16, 0x1, R13, P0 ;  /* 0x00000001100d7824 */ /* 0x000fd000000e060d */
.L_x_173:
[----:B------:R-:W-:Y:S05]  /*2780*/  BSYNC.RECONVERGENT B0 ;  /* 0x0000000000007941 */ /* 0x000fea0003800200 */
.L_x_172:
[----:B------:R-:W-:Y:S01]  /*2790*/  VIADD R19, R19, 0x200 ;  /* 0x0000020013137836 */ /* 0x000fe20000000000 */
[----:B------:R-:W-:Y:S04]  /*27a0*/  BSSY.RECONVERGENT B0, `(.L_x_140) ;  /* 0x0000014000007945 */ /* 0x000fe80003800200 */
[----:B------:R-:W-:-:S04]  /*27b0*/  ISETP.GT.AND P0, PT, R19, R20, PT ;  /* 0x000000141300720c */ /* 0x000fc80003f04270 */
[----:B------:R-:W-:-:S13]  /*27c0*/  ISETP.EQ.OR P0, PT, R23, 0x2, P0 ;  /* 0x000000021700780c */ /* 0x000fda0000702670 */
        /* <DEDUP_REMOVED lines=13> */
.L_x_178:
[----:B------:R-:W-:Y:S05]  /*28a0*/  BSYNC.RECONVERGENT B1 ;  /* 0x0000000000017941 */ /* 0x000fea0003800200 */
.L_x_177:
[----:B------:R-:W-:Y:S01]  /*28b0*/  IADD3 R14, P0, PT, R17, R14, RZ ;  /* 0x0000000e110e7210 */ /* 0x000fe20007f1e0ff */
[----:B------:R-:W-:-:S04]  /*28c0*/  IMAD.MOV.U32 R2, RZ, RZ, RZ ;  /* 0x000000ffff027224 */ /* 0x000fc800078e00ff */
[----:B------:R-:W-:-:S08]  /*28d0*/  IMAD.X R13, R2, 0x1, R13, P0 ;  /* 0x00000001020d7824 */ /* 0x000fd000000e060d */
.L_x_176:
[----:B------:R-:W-:Y:S05]  /*28e0*/  BSYNC.RECONVERGENT B0 ;  /* 0x0000000000007941 */ /* 0x000fea0003800200 */
.L_x_140:
[----:B------:R-:W-:Y:S05]  /*28f0*/  @P2 BRA `(.L_x_179) ;  /* 0xfffffff0006c2947 */ /* 0x000fea000383ffff */
.L_x_137:
[----:B------:R-:W-:Y:S06]  /*2900*/  BAR.SYNC.DEFER_BLOCKING 0x0 ;  /* 0x0000000000007b1d */ /* 0x000fec0000010000 */
[----:B------:R-:W-:Y:S05]  /*2910*/  @P1 BRA `(.L_x_180) ;  /* 0xffffffe800681947 */ /* 0x000fea000383ffff */
.L_x_77:
[----:B0-----:R-:W0:Y:S01]  /*2920*/  LDC.64 R2, c[0x0][0x398] ;  /* 0x0000e600ff027b82 */ /* 0x001e220000000a00 */
[----:B------:R-:W-:-:S05]  /*2930*/  IMAD.MOV.U32 R15, RZ, RZ, R13 ;  /* 0x000000ffff0f7224 */ /* 0x000fca00078e000d */
[----:B0-----:R-:W-:Y:S01]  /*2940*/  REDG.E.ADD.64.STRONG.GPU desc[UR8][R2.64], R14 ;  /* 0x0000000e0200798e */ /* 0x001fe2000c12e508 */
[----:B------:R-:W-:Y:S05]  /*2950*/  EXIT ;  /* 0x000000000000794d */ /* 0x000fea0003800000 */
.L_x_181:
        /* <DEDUP_REMOVED lines=10> */
.L_x_185:


//--------------------- .nv.shared._ZN3cub18CUB_300001_SM_10006detail10radix_sort30DeviceSegmentedRadixSortKernelINS1_5radix10policy_hubIiiiE10Policy1000ELb1ELNS0_9SortOrderE0EiiPiS9_iNS1_21identity_decomposer_tEEEvPKT2_PSB_PKT3_PSF_T4_T5_iiiT7_ --------------------------
	.section	.nv.shared._ZN3cub18CUB_300001_SM_10006detail10radix_sort30DeviceSegmentedRadixSortKernelINS1_5radix10policy_hubIiiiE10Policy1000ELb1ELNS0_9SortOrderE0EiiPiS9_iNS1_21identity_decomposer_tEEEvPKT2_PSB_PKT3_PSF_T4_T5_iiiT7_,"aw",@nobits
	.sectionflags	@""
	.align	16
.nv.shared._ZN3cub18CUB_300001_SM_10006detail10radix_sort30DeviceSegmentedRadixSortKernelINS1_5radix10policy_hubIiiiE10Policy1000ELb1ELNS0_9SortOrderE0EiiPiS9_iNS1_21identity_decomposer_tEEEvPKT2_PSB_PKT3_PSF_T4_T5_iiiT7_:
	.zero		27200


//--------------------- .nv.shared.reserved.0     --------------------------
	.section	.nv.shared.reserved.0,"aw",@nobits
	.weak		__nv_reservedSMEM_offset_0_alias
	.size		__nv_reservedSMEM_offset_0_alias, 0, 64
	.other		__nv_reservedSMEM_offset_0_alias,@"STO_CUDA_RESERVED_SHARED STV_DEFAULT"
__nv_reservedSMEM_offset_0_alias:
	.zero		0
	.zero		64


//--------------------- .nv.global                --------------------------
	.section	.nv.global,"aw",@nobits
.nv.global:
	.type		_ZN34_INTERNAL_4e09f06d_4_k_cu_999dd1206thrust24THRUST_300001_SM_1000_NS12placeholders2_5E,@object
	.size		_ZN34_INTERNAL_4e09f06d_4_k_cu_999dd1206thrust24THRUST_300001_SM_1000_NS12placeholders2_5E,(_ZN34_INTERNAL_4e09f06d_4_k_cu_999dd1204cuda3std3__45__cpo6cbeginE - _ZN34_INTERNAL_4e09f06d_4_k_cu_999dd1206thrust24THRUST_300001_SM_1000_NS12placeholders2_5E)
_ZN34_INTERNAL_4e09f06d_4_k_cu_999dd1206thrust24THRUST_300001_SM_1000_NS12placeholders2_5E:
	.zero		1
	.type		_ZN34_INTERNAL_4e09f06d_4_k_cu_999dd1204cuda3std3__45__cpo6cbeginE,@object
	.size		_ZN34_INTERNAL_4e09f06d_4_k_cu_999dd1204cuda3std3__45__cpo6cbeginE,(_ZN34_INTERNAL_4e09f06d_4_k_cu_999dd1204cuda3std6ranges3__45__cpo6cbeginE - _ZN34_INTERNAL_4e09f06d_4_k_cu_999dd1204cuda3std3__45__cpo6cbeginE)
_ZN34_INTERNAL_4e09f06d_4_k_cu_999dd1204cuda3std3__45__cpo6cbeginE:
	.zero		1
	.type		_ZN34_INTERNAL_4e09f06d_4_k_cu_999dd1204cuda3std6ranges3__45__cpo6cbeginE,@object
	.size		_ZN34_INTERNAL_4e09f06d_4_k_cu_999dd1204cuda3std6ranges3__45__cpo6cbeginE,(_ZN34_INTERNAL_4e09f06d_4_k_cu_999dd1204cuda3std3__48in_placeE - _ZN34_INTERNAL_4e09f06d_4_k_cu_999dd1204cuda3std6ranges3__45__cpo6cbeginE)
_ZN34_INTERNAL_4e09f06d_4_k_cu_999dd1204cuda3std6ranges3__45__cpo6cbeginE:
	.zero		1
	.type		_ZN34_INTERNAL_4e09f06d_4_k_cu_999dd1204cuda3std3__48in_placeE,@object
	.size		_ZN34_INTERNAL_4e09f06d_4_k_cu_999dd1204cuda3std3__48in_placeE,(_ZN34_INTERNAL_4e09f06d_4_k_cu_999dd1204cuda3std6ranges3__45__cpo4sizeE - _ZN34_INTERNAL_4e09f06d_4_k_cu_999dd1204cuda3std3__48in_placeE)
_ZN34_INTERNAL_4e09f06d_4_k_cu_999dd1204cuda3std3__48in_placeE:
	.zero		1
	.type		_ZN34_INTERNAL_4e09f06d_4_k_cu_999dd1204cuda3std6ranges3__45__cpo4sizeE,@object
	.size		_ZN34_INTERNAL_4e09f06d_4_k_cu_999dd1204cuda3std6ranges3__45__cpo4sizeE,(_ZN34_INTERNAL_4e09f06d_4_k_cu_999dd1206thrust24THRUST_300001_SM_1000_NS12placeholders2_9E - _ZN34_INTERNAL_4e09f06d_4_k_cu_999dd1204cuda3std6ranges3__45__cpo4sizeE)
_ZN34_INTERNAL_4e09f06d_4_k_cu_999dd1204cuda3std6ranges3__45__cpo4sizeE:
	.zero		1
	.type		_ZN34_INTERNAL_4e09f06d_4_k_cu_999dd1206thrust24THRUST_300001_SM_1000_NS12placeholders2_9E,@object
	.size		_ZN34_INTERNAL_4e09f06d_4_k_cu_999dd1206thrust24THRUST_300001_SM_1000_NS12placeholders2_9E,(_ZN34_INTERNAL_4e09f06d_4_k_cu_999dd1204cuda3std3__45__cpo7crbeginE - _ZN34_INTERNAL_4e09f06d_4_k_cu_999dd1206thrust24THRUST_300001_SM_1000_NS12placeholders2_9E)
_ZN34_INTERNAL_4e09f06d_4_k_cu_999dd1206thrust24THRUST_300001_SM_1000_NS12placeholders2_9E:
	.zero		1
	.type		_ZN34_INTERNAL_4e09f06d_4_k_cu_999dd1204cuda3std3__45__cpo7crbeginE,@object
	.size		_ZN34_INTERNAL_4e09f06d_4_k_cu_999dd1204cuda3std3__45__cpo7crbeginE,(_ZN34_INTERNAL_4e09f06d_4_k_cu_999dd1204cuda3std6ranges3__45__cpo4nextE - _ZN34_INTERNAL_4e09f06d_4_k_cu_999dd1204cuda3std3__45__cpo7crbeginE)
_ZN34_INTERNAL_4e09f06d_4_k_cu_999dd1204cuda3std3__45__cpo7crbeginE:
	.zero		1
	.type		_ZN34_INTERNAL_4e09f06d_4_k_cu_999dd1204cuda3std6ranges3__45__cpo4nextE,@object
	.size		_ZN34_INTERNAL_4e09f06d_4_k_cu_999dd1204cuda3std6ranges3__45__cpo4nextE,(_ZN34_INTERNAL_4e09f06d_4_k_cu_999dd1204cuda3std6ranges3__45__cpo4swapE - _ZN34_INTERNAL_4e09f06d_4_k_cu_999dd1204cuda3std6ranges3__45__cpo4nextE)
_ZN34_INTERNAL_4e09f06d_4_k_cu_999dd1204cuda3std6ranges3__45__cpo4nextE:
	.zero		1
	.type		_ZN34_INTERNAL_4e09f06d_4_k_cu_999dd1204cuda3std6ranges3__45__cpo4swapE,@object
	.size		_ZN34_INTERNAL_4e09f06d_4_k_cu_999dd1204cuda3std6ranges3__45__cpo4swapE,(_ZN34_INTERNAL_4e09f06d_4_k_cu_999dd1206thrust24THRUST_300001_SM_1000_NS12placeholders2_1E - _ZN34_INTERNAL_4e09f06d_4_k_cu_999dd1204cuda3std6ranges3__45__cpo4swapE)
_ZN34_INTERNAL_4e09f06d_4_k_cu_999dd1204cuda3std6ranges3__45__cpo4swapE:
	.zero		1
	.type		_ZN34_INTERNAL_4e09f06d_4_k_cu_999dd1206thrust24THRUST_300001_SM_1000_NS12placeholders2_1E,@object
	.size		_ZN34_INTERNAL_4e09f06d_4_k_cu_999dd1206thrust24THRUST_300001_SM_1000_NS12placeholders2_1E,(_ZN34_INTERNAL_4e09f06d_4_k_cu_999dd1206thrust24THRUST_300001_SM_1000_NS12placeholders2_3E - _ZN34_INTERNAL_4e09f06d_4_k_cu_999dd1206thrust24THRUST_300001_SM_1000_NS12placeholders2_1E)
_ZN34_INTERNAL_4e09f06d_4_k_cu_999dd1206thrust24THRUST_300001_SM_1000_NS12placeholders2_1E:
	.zero		1
	.type		_ZN34_INTERNAL_4e09f06d_4_k_cu_999dd1206thrust24THRUST_300001_SM_1000_NS12placeholders2_3E,@object
	.size		_ZN34_INTERNAL_4e09f06d_4_k_cu_999dd1206thrust24THRUST_300001_SM_1000_NS12placeholders2_3E,(_ZN34_INTERNAL_4e09f06d_4_k_cu_999dd1204cuda3std3__45__cpo5beginE - _ZN34_INTERNAL_4e09f06d_4_k_cu_999dd1206thrust24THRUST_300001_SM_1000_NS12placeholders2_3E)
_ZN34_INTERNAL_4e09f06d_4_k_cu_999dd1206thrust24THRUST_300001_SM_1000_NS12placeholders2_3E:
	.zero		1
	.type		_ZN34_INTERNAL_4e09f06d_4_k_cu_999dd1204cuda3std3__45__cpo5beginE,@object
	.size		_ZN34_INTERNAL_4e09f06d_4_k_cu_999dd1204cuda3std3__45__cpo5beginE,(_ZN34_INTERNAL_4e09f06d_4_k_cu_999dd1204cuda3std6ranges3__45__cpo5beginE - _ZN34_INTERNAL_4e09f06d_4_k_cu_999dd1204cuda3std3__45__cpo5beginE)
_ZN34_INTERNAL_4e09f06d_4_k_cu_999dd1204cuda3std3__45__cpo5beginE:
	.zero		1
	.type		_ZN34_INTERNAL_4e09f06d_4_k_cu_999dd1204cuda3std6ranges3__45__cpo5beginE,@object
	.size		_ZN34_INTERNAL_4e09f06d_4_k_cu_999dd1204cuda3std6ranges3__45__cpo5beginE,(_ZN34_INTERNAL_4e09f06d_4_k_cu_999dd1204cuda3std3__436_GLOBAL__N__4e09f06d_4_k_cu_999dd1206ignoreE - _ZN34_INTERNAL_4e09f06d_4_k_cu_999dd1204cuda3std6ranges3__45__cpo5beginE)
_ZN34_INTERNAL_4e09f06d_4_k_cu_999dd1204cuda3std6ranges3__45__cpo5beginE:
	.zero		1
	.type		_ZN34_INTERNAL_4e09f06d_4_k_cu_999dd1204cuda3std3__436_GLOBAL__N__4e09f06d_4_k_cu_999dd1206ignoreE,@object
	.size		_ZN34_INTERNAL_4e09f06d_4_k_cu_999dd1204cuda3std3__436_GLOBAL__N__4e09f06d_4_k_cu_999dd1206ignoreE,(_ZN34_INTERNAL_4e09f06d_4_k_cu_999dd1204cuda3std6ranges3__45__cpo4dataE - _ZN34_INTERNAL_4e09f06d_4_k_cu_999dd1204cuda3std3__436_GLOBAL__N__4e09f06d_4_k_cu_999dd1206ignoreE)
_ZN34_INTERNAL_4e09f06d_4_k_cu_999dd1204cuda3std3__436_GLOBAL__N__4e09f06d_4_k_cu_999dd1206ignoreE:
	.zero		1
	.type		_ZN34_INTERNAL_4e09f06d_4_k_cu_999dd1204cuda3std6ranges3__45__cpo4dataE,@object
	.size		_ZN34_INTERNAL_4e09f06d_4_k_cu_999dd1204cuda3std6ranges3__45__cpo4dataE,(_ZN34_INTERNAL_4e09f06d_4_k_cu_999dd1206thrust24THRUST_300001_SM_1000_NS12placeholders2_7E - _ZN34_INTERNAL_4e09f06d_4_k_cu_999dd1204cuda3std6ranges3__45__cpo4dataE)
_ZN34_INTERNAL_4e09f06d_4_k_cu_999dd1204cuda3std6ranges3__45__cpo4dataE:
	.zero		1
	.type		_ZN34_INTERNAL_4e09f06d_4_k_cu_999dd1206thrust24THRUST_300001_SM_1000_NS12placeholders2_7E,@object
	.size		_ZN34_INTERNAL_4e09f06d_4_k_cu_999dd1206thrust24THRUST_300001_SM_1000_NS12placeholders2_7E,(_ZN34_INTERNAL_4e09f06d_4_k_cu_999dd1204cuda3std3__45__cpo6rbeginE - _ZN34_INTERNAL_4e09f06d_4_k_cu_999dd1206thrust24THRUST_300001_SM_1000_NS12placeholders2_7E)
_ZN34_INTERNAL_4e09f06d_4_k_cu_999dd1206thrust24THRUST_300001_SM_1000_NS12placeholders2_7E:
	.zero		1
	.type		_ZN34_INTERNAL_4e09f06d_4_k_cu_999dd1204cuda3std3__45__cpo6rbeginE,@object
	.size		_ZN34_INTERNAL_4e09f06d_4_k_cu_999dd1204cuda3std3__45__cpo6rbeginE,(_ZN34_INTERNAL_4e09f06d_4_k_cu_999dd1204cuda3std6ranges3__45__cpo7advanceE - _ZN34_INTERNAL_4e09f06d_4_k_cu_999dd1204cuda3std3__45__cpo6rbeginE)
_ZN34_INTERNAL_4e09f06d_4_k_cu_999dd1204cuda3std3__45__cpo6rbeginE:
	.zero		1
	.type		_ZN34_INTERNAL_4e09f06d_4_k_cu_999dd1204cuda3std6ranges3__45__cpo7advanceE,@object
	.size		_ZN34_INTERNAL_4e09f06d_4_k_cu_999dd1204cuda3std6ranges3__45__cpo7advanceE,(_ZN34_INTERNAL_4e09f06d_4_k_cu_999dd1204cuda3std3__47nulloptE - _ZN34_INTERNAL_4e09f06d_4_k_cu_999dd1204cuda3std6ranges3__45__cpo7advanceE)
_ZN34_INTERNAL_4e09f06d_4_k_cu_999dd1204cuda3std6ranges3__45__cpo7advanceE:
	.zero		1
	.type		_ZN34_INTERNAL_4e09f06d_4_k_cu_999dd1204cuda3std3__47nulloptE,@object
	.size		_ZN34_INTERNAL_4e09f06d_4_k_cu_999dd1204cuda3std3__47nulloptE,(_ZN34_INTERNAL_4e09f06d_4_k_cu_999dd1204cuda3std6ranges3__45__cpo8distanceE - _ZN34_INTERNAL_4e09f06d_4_k_cu_999dd1204cuda3std3__47nulloptE)
_ZN34_INTERNAL_4e09f06d_4_k_cu_999dd1204cuda3std3__47nulloptE:
	.zero		1
	.type		_ZN34_INTERNAL_4e09f06d_4_k_cu_999dd1204cuda3std6ranges3__45__cpo8distanceE,@object
	.size		_ZN34_INTERNAL_4e09f06d_4_k_cu_999dd1204cuda3std6ranges3__45__cpo8distanceE,(_ZN34_INTERNAL_4e09f06d_4_k_cu_999dd1206thrust24THRUST_300001_SM_1000_NS12placeholders2_6E - _ZN34_INTERNAL_4e09f06d_4_k_cu_999dd1204cuda3std6ranges3__45__cpo8distanceE)
_ZN34_INTERNAL_4e09f06d_4_k_cu_999dd1204cuda3std6ranges3__45__cpo8distanceE:
	.zero		1
	.type		_ZN34_INTERNAL_4e09f06d_4_k_cu_999dd1206thrust24THRUST_300001_SM_1000_NS12placeholders2_6E,@object
	.size		_ZN34_INTERNAL_4e09f06d_4_k_cu_999dd1206thrust24THRUST_300001_SM_1000_NS12placeholders2_6E,(_ZN34_INTERNAL_4e09f06d_4_k_cu_999dd1204cuda3std3__45__cpo4cendE - _ZN34_INTERNAL_4e09f06d_4_k_cu_999dd1206thrust24THRUST_300001_SM_1000_NS12placeholders2_6E)
_ZN34_INTERNAL_4e09f06d_4_k_cu_999dd1206thrust24THRUST_300001_SM_1000_NS12placeholders2_6E:
	.zero		1
	.type		_ZN34_INTERNAL_4e09f06d_4_k_cu_999dd1204cuda3std3__45__cpo4cendE,@object
	.size		_ZN34_INTERNAL_4e09f06d_4_k_cu_999dd1204cuda3std3__45__cpo4cendE,(_ZN34_INTERNAL_4e09f06d_4_k_cu_999dd1204cuda3std6ranges3__45__cpo4cendE - _ZN34_INTERNAL_4e09f06d_4_k_cu_999dd1204cuda3std3__45__cpo4cendE)
_ZN34_INTERNAL_4e09f06d_4_k_cu_999dd1204cuda3std3__45__cpo4cendE:
	.zero		1
	.type		_ZN34_INTERNAL_4e09f06d_4_k_cu_999dd1204cuda3std6ranges3__45__cpo4cendE,@object
	.size		_ZN34_INTERNAL_4e09f06d_4_k_cu_999dd1204cuda3std6ranges3__45__cpo4cendE,(_ZN34_INTERNAL_4e09f06d_4_k_cu_999dd1204cuda3std3__420unreachable_sentinelE - _ZN34_INTERNAL_4e09f06d_4_k_cu_999dd1204cuda3std6ranges3__45__cpo4cendE)
_ZN34_INTERNAL_4e09f06d_4_k_cu_999dd1204cuda3std6ranges3__45__cpo4cendE:
	.zero		1
	.type		_ZN34_INTERNAL_4e09f06d_4_k_cu_999dd1204cuda3std3__420unreachable_sentinelE,@object
	.size		_ZN34_INTERNAL_4e09f06d_4_k_cu_999dd1204cuda3std3__420unreachable_sentinelE,(_ZN34_INTERNAL_4e09f06d_4_k_cu_999dd1204cuda3std6ranges3__45__cpo5ssizeE - _ZN34_INTERNAL_4e09f06d_4_k_cu_999dd1204cuda3std3__420unreachable_sentinelE)
_ZN34_INTERNAL_4e09f06d_4_k_cu_999dd1204cuda3std3__420unreachable_sentinelE:
	.zero		1
	.type		_ZN34_INTERNAL_4e09f06d_4_k_cu_999dd1204cuda3std6ranges3__45__cpo5ssizeE,@object
	.size		_ZN34_INTERNAL_4e09f06d_4_k_cu_999dd1204cuda3std6ranges3__45__cpo5ssizeE,(_ZN34_INTERNAL_4e09f06d_4_k_cu_999dd1206thrust24THRUST_300001_SM_1000_NS12placeholders3_10E - _ZN34_INTERNAL_4e09f06d_4_k_cu_999dd1204cuda3std6ranges3__45__cpo5ssizeE)
_ZN34_INTERNAL_4e09f06d_4_k_cu_999dd1204cuda3std6ranges3__45__cpo5ssizeE:
	.zero		1
	.type		_ZN34_INTERNAL_4e09f06d_4_k_cu_999dd1206thrust24THRUST_300001_SM_1000_NS12placeholders3_10E,@object
	.size		_ZN34_INTERNAL_4e09f06d_4_k_cu_999dd1206thrust24THRUST_300001_SM_1000_NS12placeholders3_10E,(_ZN34_INTERNAL_4e09f06d_4_k_cu_999dd1204cuda3std3__45__cpo5crendE - _ZN34_INTERNAL_4e09f06d_4_k_cu_999dd1206thrust24THRUST_300001_SM_1000_NS12placeholders3_10E)
_ZN34_INTERNAL_4e09f06d_4_k_cu_999dd1206thrust24THRUST_300001_SM_1000_NS12placeholders3_10E:
	.zero		1
	.type		_ZN34_INTERNAL_4e09f06d_4_k_cu_999dd1204cuda3std3__45__cpo5crendE,@object
	.size		_ZN34_INTERNAL_4e09f06d_4_k_cu_999dd1204cuda3std3__45__cpo5crendE,(_ZN34_INTERNAL_4e09f06d_4_k_cu_999dd1204cuda3std6ranges3__45__cpo4prevE - _ZN34_INTERNAL_4e09f06d_4_k_cu_999dd1204cuda3std3__45__cpo5crendE)
_ZN34_INTERNAL_4e09f06d_4_k_cu_999dd1204cuda3std3__45__cpo5crendE:
	.zero		1
	.type		_ZN34_INTERNAL_4e09f06d_4_k_cu_999dd1204cuda3std6ranges3__45__cpo4prevE,@object
	.size		_ZN34_INTERNAL_4e09f06d_4_k_cu_999dd1204cuda3std6ranges3__45__cpo4prevE,(_ZN34_INTERNAL_4e09f06d_4_k_cu_999dd1204cuda3std6ranges3__45__cpo9iter_moveE - _ZN34_INTERNAL_4e09f06d_4_k_cu_999dd1204cuda3std6ranges3__45__cpo4prevE)
_ZN34_INTERNAL_4e09f06d_4_k_cu_999dd1204cuda3std6ranges3__45__cpo4prevE:
	.zero		1
	.type		_ZN34_INTERNAL_4e09f06d_4_k_cu_999dd1204cuda3std6ranges3__45__cpo9iter_moveE,@object
	.size		_ZN34_INTERNAL_4e09f06d_4_k_cu_999dd1204cuda3std6ranges3__45__cpo9iter_moveE,(_ZN34_INTERNAL_4e09f06d_4_k_cu_999dd1206thrust24THRUST_300001_SM_1000_NS12placeholders2_2E - _ZN34_INTERNAL_4e09f06d_4_k_cu_999dd1204cuda3std6ranges3__45__cpo9iter_moveE)
_ZN34_INTERNAL_4e09f06d_4_k_cu_999dd1204cuda3std6ranges3__45__cpo9iter_moveE:
	.zero		1
	.type		_ZN34_INTERNAL_4e09f06d_4_k_cu_999dd1206thrust24THRUST_300001_SM_1000_NS12placeholders2_2E,@object
	.size		_ZN34_INTERNAL_4e09f06d_4_k_cu_999dd1206thrust24THRUST_300001_SM_1000_NS12placeholders2_2E,(_ZN34_INTERNAL_4e09f06d_4_k_cu_999dd1206thrust24THRUST_300001_SM_1000_NS12placeholders2_4E - _ZN34_INTERNAL_4e09f06d_4_k_cu_999dd1206thrust24THRUST_300001_SM_1000_NS12placeholders2_2E)
_ZN34_INTERNAL_4e09f06d_4_k_cu_999dd1206thrust24THRUST_300001_SM_1000_NS12placeholders2_2E:
	.zero		1
	.type		_ZN34_INTERNAL_4e09f06d_4_k_cu_999dd1206thrust24THRUST_300001_SM_1000_NS12placeholders2_4E,@object
	.size		_ZN34_INTERNAL_4e09f06d_4_k_cu_999dd1206thrust24THRUST_300001_SM_1000_NS12placeholders2_4E,(_ZN34_INTERNAL_4e09f06d_4_k_cu_999dd1204cuda3std3__45__cpo3endE - _ZN34_INTERNAL_4e09f06d_4_k_cu_999dd1206thrust24THRUST_300001_SM_1000_NS12placeholders2_4E)
_ZN34_INTERNAL_4e09f06d_4_k_cu_999dd1206thrust24THRUST_300001_SM_1000_NS12placeholders2_4E:
	.zero		1
	.type		_ZN34_INTERNAL_4e09f06d_4_k_cu_999dd1204cuda3std3__45__cpo3endE,@object
	.size		_ZN34_INTERNAL_4e09f06d_4_k_cu_999dd1204cuda3std3__45__cpo3endE,(_ZN34_INTERNAL_4e09f06d_4_k_cu_999dd1204cuda3std6ranges3__45__cpo3endE - _ZN34_INTERNAL_4e09f06d_4_k_cu_999dd1204cuda3std3__45__cpo3endE)
_ZN34_INTERNAL_4e09f06d_4_k_cu_999dd1204cuda3std3__45__cpo3endE:
	.zero		1
	.type		_ZN34_INTERNAL_4e09f06d_4_k_cu_999dd1204cuda3std6ranges3__45__cpo3endE,@object
	.size		_ZN34_INTERNAL_4e09f06d_4_k_cu_999dd1204cuda3std6ranges3__45__cpo3endE,(_ZN34_INTERNAL_4e09f06d_4_k_cu_999dd1204cuda3std3__419piecewise_constructE - _ZN34_INTERNAL_4e09f06d_4_k_cu_999dd1204cuda3std6ranges3__45__cpo3endE)
_ZN34_INTERNAL_4e09f06d_4_k_cu_999dd1204cuda3std6ranges3__45__cpo3endE:
	.zero		1
	.type		_ZN34_INTERNAL_4e09f06d_4_k_cu_999dd1204cuda3std3__419piecewise_constructE,@object
	.size		_ZN34_INTERNAL_4e09f06d_4_k_cu_999dd1204cuda3std3__419piecewise_constructE,(_ZN34_INTERNAL_4e09f06d_4_k_cu_999dd1204cuda3std6ranges3__45__cpo5cdataE - _ZN34_INTERNAL_4e09f06d_4_k_cu_999dd1204cuda3std3__419piecewise_constructE)
_ZN34_INTERNAL_4e09f06d_4_k_cu_999dd1204cuda3std3__419piecewise_constructE:
	.zero		1
	.type		_ZN34_INTERNAL_4e09f06d_4_k_cu_999dd1204cuda3std6ranges3__45__cpo5cdataE,@object
	.size		_ZN34_INTERNAL_4e09f06d_4_k_cu_999dd1204cuda3std6ranges3__45__cpo5cdataE,(_ZN34_INTERNAL_4e09f06d_4_k_cu_999dd1206thrust24THRUST_300001_SM_1000_NS12placeholders2_8E - _ZN34_INTERNAL_4e09f06d_4_k_cu_999dd1204cuda3std6ranges3__45__cpo5cdataE)
_ZN34_INTERNAL_4e09f06d_4_k_cu_999dd1204cuda3std6ranges3__45__cpo5cdataE:
	.zero		1
	.type		_ZN34_INTERNAL_4e09f06d_4_k_cu_999dd1206thrust24THRUST_300001_SM_1000_NS12placeholders2_8E,@object
	.size		_ZN34_INTERNAL_4e09f06d_4_k_cu_999dd1206thrust24THRUST_300001_SM_1000_NS12placeholders2_8E,(_ZN34_INTERNAL_4e09f06d_4_k_cu_999dd1204cuda3std3__45__cpo4rendE - _ZN34_INTERNAL_4e09f06d_4_k_cu_999dd1206thrust24THRUST_300001_SM_1000_NS12placeholders2_8E)
_ZN34_INTERNAL_4e09f06d_4_k_cu_999dd1206thrust24THRUST_300001_SM_1000_NS12placeholders2_8E:
	.zero		1
	.type		_ZN34_INTERNAL_4e09f06d_4_k_cu_999dd1204cuda3std3__45__cpo4rendE,@object
	.size		_ZN34_INTERNAL_4e09f06d_4_k_cu_999dd1204cuda3std3__45__cpo4rendE,(_ZN34_INTERNAL_4e09f06d_4_k_cu_999dd1204cuda3std6ranges3__45__cpo9iter_swapE - _ZN34_INTERNAL_4e09f06d_4_k_cu_999dd1204cuda3std3__45__cpo4rendE)
_ZN34_INTERNAL_4e09f06d_4_k_cu_999dd1204cuda3std3__45__cpo4rendE:
	.zero		1
	.type		_ZN34_INTERNAL_4e09f06d_4_k_cu_999dd1204cuda3std6ranges3__45__cpo9iter_swapE,@object
	.size		_ZN34_INTERNAL_4e09f06d_4_k_cu_999dd1204cuda3std6ranges3__45__cpo9iter_swapE,(_ZN34_INTERNAL_4e09f06d_4_k_cu_999dd1204cuda3std3__48unexpectE - _ZN34_INTERNAL_4e09f06d_4_k_cu_999dd1204cuda3std6ranges3__45__cpo9iter_swapE)
_ZN34_INTERNAL_4e09f06d_4_k_cu_999dd1204cuda3std6ranges3__45__cpo9iter_swapE:
	.zero		1
	.type		_ZN34_INTERNAL_4e09f06d_4_k_cu_999dd1204cuda3std3__48unexpectE,@object
	.size		_ZN34_INTERNAL_4e09f06d_4_k_cu_999dd1204cuda3std3__48unexpectE,(_ZN34_INTERNAL_4e09f06d_4_k_cu_999dd1206thrust24THRUST_300001_SM_1000_NS6system6detail10sequential3seqE - _ZN34_INTERNAL_4e09f06d_4_k_cu_999dd1204cuda3std3__48unexpectE)
_ZN34_INTERNAL_4e09f06d_4_k_cu_999dd1204cuda3std3__48unexpectE:
	.zero		1
	.type		_ZN34_INTERNAL_4e09f06d_4_k_cu_999dd1206thrust24THRUST_300001_SM_1000_NS6system6detail10sequential3seqE,@object
	.size		_ZN34_INTERNAL_4e09f06d_4_k_cu_999dd1206thrust24THRUST_300001_SM_1000_NS6system6detail10sequential3seqE,(.L_29 - _ZN34_INTERNAL_4e09f06d_4_k_cu_999dd1206thrust24THRUST_300001_SM_1000_NS6system6detail10sequential3seqE)
_ZN34_INTERNAL_4e09f06d_4_k_cu_999dd1206thrust24THRUST_300001_SM_1000_NS6system6detail10sequential3seqE:
	.zero		1
.L_29:


//--------------------- .nv.shared._ZN3cub18CUB_300001_SM_10006detail10radix_sort30DeviceSegmentedRadixSortKernelINS1_5radix10policy_hubIiiiE10Policy1000ELb0ELNS0_9SortOrderE0EiiPiS9_iNS1_21identity_decomposer_tEEEvPKT2_PSB_PKT3_PSF_T4_T5_iiiT7_ --------------------------
	.section	.nv.shared._ZN3cub18CUB_300001_SM_10006detail10radix_sort30DeviceSegmentedRadixSortKernelINS1_5radix10policy_hubIiiiE10Policy1000ELb0ELNS0_9SortOrderE0EiiPiS9_iNS1_21identity_decomposer_tEEEvPKT2_PSB_PKT3_PSF_T4_T5_iiiT7_,"aw",@nobits
	.sectionflags	@""
	.align	16
.nv.shared._ZN3cub18CUB_300001_SM_10006detail10radix_sort30DeviceSegmentedRadixSortKernelINS1_5radix10policy_hubIiiiE10Policy1000ELb0ELNS0_9SortOrderE0EiiPiS9_iNS1_21identity_decomposer_tEEEvPKT2_PSB_PKT3_PSF_T4_T5_iiiT7_:
	.zero		31232


//--------------------- .nv.shared._Z13Find_TrianglePiS_S_Pyi --------------------------
	.section	.nv.shared._Z13Find_TrianglePiS_S_Pyi,"aw",@nobits
	.sectionflags	@""
	.align	4
.nv.shared._Z13Find_TrianglePiS_S_Pyi:
	.zero		2056


//--------------------- .nv.constant0._ZN3cub18CUB_300001_SM_10006detail10radix_sort30DeviceSegmentedRadixSortKernelINS1_5radix10policy_hubIiiiE10Policy1000ELb1ELNS0_9SortOrderE0EiiPiS9_iNS1_21identity_decomposer_tEEEvPKT2_PSB_PKT3_PSF_T4_T5_iiiT7_ --------------------------
	.section	.nv.constant0._ZN3cub18CUB_300001_SM_10006detail10radix_sort30DeviceSegmentedRadixSortKernelINS1_5radix10policy_hubIiiiE10Policy1000ELb1ELNS0_9SortOrderE0EiiPiS9_iNS1_21identity_decomposer_tEEEvPKT2_PSB_PKT3_PSF_T4_T5_iiiT7_,"a",@progbits
	.sectionflags	@""
	.align	4
.nv.constant0._ZN3cub18CUB_300001_SM_10006detail10radix_sort30DeviceSegmentedRadixSortKernelINS1_5radix10policy_hubIiiiE10Policy1000ELb1ELNS0_9SortOrderE0EiiPiS9_iNS1_21identity_decomposer_tEEEvPKT2_PSB_PKT3_PSF_T4_T5_iiiT7_:
	.zero		957


//--------------------- .nv.constant0._ZN3cub18CUB_300001_SM_10006detail10radix_sort30DeviceSegmentedRadixSortKernelINS1_5radix10policy_hubIiiiE10Policy1000ELb0ELNS0_9SortOrderE0EiiPiS9_iNS1_21identity_decomposer_tEEEvPKT2_PSB_PKT3_PSF_T4_T5_iiiT7_ --------------------------
	.section	.nv.constant0._ZN3cub18CUB_300001_SM_10006detail10radix_sort30DeviceSegmentedRadixSortKernelINS1_5radix10policy_hubIiiiE10Policy1000ELb0ELNS0_9SortOrderE0EiiPiS9_iNS1_21identity_decomposer_tEEEvPKT2_PSB_PKT3_PSF_T4_T5_iiiT7_,"a",@progbits
	.sectionflags	@""
	.align	4
.nv.constant0._ZN3cub18CUB_300001_SM_10006detail10radix_sort30DeviceSegmentedRadixSortKernelINS1_5radix10policy_hubIiiiE10Policy1000ELb0ELNS0_9SortOrderE0EiiPiS9_iNS1_21identity_decomposer_tEEEvPKT2_PSB_PKT3_PSF_T4_T5_iiiT7_:
	.zero		957


//--------------------- .nv.constant0._ZN3cub18CUB_300001_SM_10006detail11EmptyKernelIvEEvv --------------------------
	.section	.nv.constant0._ZN3cub18CUB_300001_SM_10006detail11EmptyKernelIvEEvv,"a",@progbits
	.sectionflags	@""
	.align	4
.nv.constant0._ZN3cub18CUB_300001_SM_10006detail11EmptyKernelIvEEvv:
	.zero		896


//--------------------- .nv.constant0._Z13Find_TrianglePiS_S_Pyi --------------------------
	.section	.nv.constant0._Z13Find_TrianglePiS_S_Pyi,"a",@progbits
	.sectionflags	@""
	.align	4
.nv.constant0._Z13Find_TrianglePiS_S_Pyi:
	.zero		932


//--------------------- SYMBOLS --------------------------

	.type		.nv.reservedSmem.offset0,@object
	.size		.nv.reservedSmem.offset0,0x4
	.type		.nv.reservedSmem.cap,@object
	.size		.nv.reservedSmem.cap,0x4
